def matmul_kernel(
    a_ptr,
    b_ptr,
    c_ptr,
    M,
    N,
    K,
    stride_am,
    stride_ak,
    stride_bk,
    stride_bn,
    stride_cm,
    stride_cn,
    BLOCK_M: tl.constexpr,
    BLOCK_N: tl.constexpr,
    BLOCK_K: tl.constexpr,
    GROUP_M: tl.constexpr,
):
    pid = tl.program_id(axis=0)
    num_pid_m = tl.cdiv(M, BLOCK_M)
    num_pid_n = tl.cdiv(N, BLOCK_N)
    num_pid_in_group = GROUP_M * num_pid_n
    group_id = pid // num_pid_in_group
    first_pid_m = group_id * GROUP_M
    group_size_m = min(num_pid_m - first_pid_m, GROUP_M)
    pid_m = first_pid_m + ((pid % num_pid_in_group) % group_size_m)
    pid_n = (pid % num_pid_in_group) // group_size_m

    offs_am = (pid_m * BLOCK_M + tl.arange(0, BLOCK_M)) % M
    offs_bn = (pid_n * BLOCK_N + tl.arange(0, BLOCK_N)) % N
    offs_k = tl.arange(0, BLOCK_K)
    a_ptrs = a_ptr + offs_am[:, None] * stride_am + offs_k[None, :] * stride_ak
    b_ptrs = b_ptr + offs_k[:, None] * stride_bk + offs_bn[None, :] * stride_bn

    acc = tl.zeros((BLOCK_M, BLOCK_N), dtype=tl.float32)
    for kk in range(0, tl.cdiv(K, BLOCK_K)):
        a = tl.load(a_ptrs, mask=offs_k[None, :] < K - kk * BLOCK_K, other=0.0)
        b = tl.load(b_ptrs, mask=offs_k[:, None] < K - kk * BLOCK_K, other=0.0)
        acc = tl.dot(a, b, acc)
        a_ptrs += BLOCK_K * stride_ak
        b_ptrs += BLOCK_K * stride_bk

    c = acc.to(c_ptr.dtype.element_ty)
    offs_cm = pid_m * BLOCK_M + tl.arange(0, BLOCK_M)
    offs_cn = pid_n * BLOCK_N + tl.arange(0, BLOCK_N)
    c_ptrs = c_ptr + offs_cm[:, None] * stride_cm + offs_cn[None, :] * stride_cn
    mask = (offs_cm[:, None] < M) & (offs_cn[None, :] < N)
    tl.store(c_ptrs, c, mask=mask)

# config = {"BLOCK_K": 128, "BLOCK_M": 64, "BLOCK_N": 256, "GROUP_M": 8, "arch": "sm_90", "dtype": "fp32", "num_ctas": 1, "num_stages": 3, "num_warps": 2}
# arch = sm_90


// ===== COMPILED SASS (sm_90a) =====

	.target	sm_90a

	.elftype	@"ET_EXEC"


//--------------------- .note.nv.tkinfo           --------------------------
	.section	.note.nv.tkinfo,"",@"SHT_NOTE"
	.sectionflags	@"SHF_NOTE_NV_TKINFO"
	.tkinfo
        /*0018*/ 	.word	0x00000002
        /*0030*/ 	.string	""
        /*0030*/ 	.string	"ptxas"
        /*0030*/ 	.string	"Cuda compilation tools, release 13.0, V13.0.88"
        /*0030*/ 	.string	"Build cuda_13.0.r13.0/compiler.36424714_0"
        /*0030*/ 	.string	"-v  -suppress-debug-info  -lineinfo  -arch sm_90a "



//--------------------- .note.nv.cuinfo           --------------------------
	.section	.note.nv.cuinfo,"",@"SHT_NOTE"
	.sectionflags	@"SHF_NOTE_NV_CUINFO"
        /*0018*/ 	.short	0x0002
        /*001a*/ 	.short	0x005a
        /*001c*/ 	.short	0x0082
	.zero		2


//--------------------- .nv.info                  --------------------------
	.section	.nv.info,"",@"SHT_CUDA_INFO"
	.align	4


	//----- nvinfo : EIATTR_REGCOUNT
	.align		4
        /*0000*/ 	.byte	0x04, 0x2f
        /*0002*/ 	.short	(.L_1 - .L_0)
	.align		4
.L_0:
        /*0004*/ 	.word	index@(matmul_kernel)
        /*0008*/ 	.word	0x000000ff


	//----- nvinfo : EIATTR_FRAME_SIZE
	.align		4
.L_1:
        /*000c*/ 	.byte	0x04, 0x11
        /*000e*/ 	.short	(.L_3 - .L_2)
	.align		4
.L_2:
        /*0010*/ 	.word	index@(matmul_kernel)
        /*0014*/ 	.word	0x00002f88


	//----- nvinfo : EIATTR_MIN_STACK_SIZE
	.align		4
.L_3:
        /*0018*/ 	.byte	0x04, 0x12
        /*001a*/ 	.short	(.L_5 - .L_4)
	.align		4
.L_4:
        /*001c*/ 	.word	index@(matmul_kernel)
        /*0020*/ 	.word	0x00002f88
.L_5:


//--------------------- .nv.compat                --------------------------
	.section	.nv.compat,"",@"SHT_CUDA_COMPAT_INFO"
	.align	4
        /*0000*/ 	.byte	0x02, 0x09, 0x01, 0x00, 0x02, 0x02, 0x01, 0x00, 0x02, 0x05, 0x05, 0x00, 0x03, 0x07, 0x01, 0x01
        /*0010*/ 	.byte	0x02, 0x03, 0x00, 0x00, 0x02, 0x06, 0x01, 0x00, 0x04, 0x0b, 0x08, 0x00, 0x00, 0x00, 0x00, 0x00
        /*0020*/ 	.byte	0x00, 0x00, 0x00, 0x00


//--------------------- .nv.info.matmul_kernel    --------------------------
	.section	.nv.info.matmul_kernel,"",@"SHT_CUDA_INFO"
	.sectionflags	@""
	.align	4


	//----- nvinfo : EIATTR_CUDA_API_VERSION
	.align		4
        /*0000*/ 	.byte	0x04, 0x37
        /*0002*/ 	.short	(.L_7 - .L_6)
.L_6:
        /*0004*/ 	.word	0x00000082


	//----- nvinfo : EIATTR_KPARAM_INFO
	.align		4
.L_7:
        /*0008*/ 	.byte	0x04, 0x17
        /*000a*/ 	.short	(.L_9 - .L_8)
.L_8:
        /*000c*/ 	.word	0x00000000
        /*0010*/ 	.short	0x000d
        /*0012*/ 	.short	0x0048
        /*0014*/ 	.byte	0x00, 0xf4, 0x21, 0x00


	//----- nvinfo : EIATTR_KPARAM_INFO
	.align		4
.L_9:
        /*0018*/ 	.byte	0x04, 0x17
        /*001a*/ 	.short	(.L_11 - .L_10)
.L_10:
        /*001c*/ 	.word	0x00000000
        /*0020*/ 	.short	0x000c
        /*0022*/ 	.short	0x0040
        /*0024*/ 	.byte	0x00, 0xf4, 0x21, 0x00


	//----- nvinfo : EIATTR_KPARAM_INFO
	.align		4
.L_11:
        /*0028*/ 	.byte	0x04, 0x17
        /*002a*/ 	.short	(.L_13 - .L_12)
.L_12:
        /*002c*/ 	.word	0x00000000
        /*0030*/ 	.short	0x000b
        /*0032*/ 	.short	0x0038
        /*0034*/ 	.byte	0x00, 0xf0, 0x11, 0x00


	//----- nvinfo : EIATTR_KPARAM_INFO
	.align		4
.L_13:
        /*0038*/ 	.byte	0x04, 0x17
        /*003a*/ 	.short	(.L_15 - .L_14)
.L_14:
        /*003c*/ 	.word	0x00000000
        /*0040*/ 	.short	0x000a
        /*0042*/ 	.short	0x0034
        /*0044*/ 	.byte	0x00, 0xf0, 0x11, 0x00


	//----- nvinfo : EIATTR_KPARAM_INFO
	.align		4
.L_15:
        /*0048*/ 	.byte	0x04, 0x17
        /*004a*/ 	.short	(.L_17 - .L_16)
.L_16:
        /*004c*/ 	.word	0x00000000
        /*0050*/ 	.short	0x0009
        /*0052*/ 	.short	0x0030
        /*0054*/ 	.byte	0x00, 0xf0, 0x11, 0x00


	//----- nvinfo : EIATTR_KPARAM_INFO
	.align		4
.L_17:
        /*0058*/ 	.byte	0x04, 0x17
        /*005a*/ 	.short	(.L_19 - .L_18)
.L_18:
        /*005c*/ 	.word	0x00000000
        /*0060*/ 	.short	0x0008
        /*0062*/ 	.short	0x002c
        /*0064*/ 	.byte	0x00, 0xf0, 0x11, 0x00


	//----- nvinfo : EIATTR_KPARAM_INFO
	.align		4
.L_19:
        /*0068*/ 	.byte	0x04, 0x17
        /*006a*/ 	.short	(.L_21 - .L_20)
.L_20:
        /*006c*/ 	.word	0x00000000
        /*0070*/ 	.short	0x0007
        /*0072*/ 	.short	0x0028
        /*0074*/ 	.byte	0x00, 0xf0, 0x11, 0x00


	//----- nvinfo : EIATTR_KPARAM_INFO
	.align		4
.L_21:
        /*0078*/ 	.byte	0x04, 0x17
        /*007a*/ 	.short	(.L_23 - .L_22)
.L_22:
        /*007c*/ 	.word	0x00000000
        /*0080*/ 	.short	0x0006
        /*0082*/ 	.short	0x0024
        /*0084*/ 	.byte	0x00, 0xf0, 0x11, 0x00


	//----- nvinfo : EIATTR_KPARAM_INFO
	.align		4
.L_23:
        /*0088*/ 	.byte	0x04, 0x17
        /*008a*/ 	.short	(.L_25 - .L_24)
.L_24:
        /*008c*/ 	.word	0x00000000
        /*0090*/ 	.short	0x0005
        /*0092*/ 	.short	0x0020
        /*0094*/ 	.byte	0x00, 0xf0, 0x11, 0x00


	//----- nvinfo : EIATTR_KPARAM_INFO
	.align		4
.L_25:
        /*0098*/ 	.byte	0x04, 0x17
        /*009a*/ 	.short	(.L_27 - .L_26)
.L_26:
        /*009c*/ 	.word	0x00000000
        /*00a0*/ 	.short	0x0004
        /*00a2*/ 	.short	0x001c
        /*00a4*/ 	.byte	0x00, 0xf0, 0x11, 0x00


	//----- nvinfo : EIATTR_KPARAM_INFO
	.align		4
.L_27:
        /*00a8*/ 	.byte	0x04, 0x17
        /*00aa*/ 	.short	(.L_29 - .L_28)
.L_28:
        /*00ac*/ 	.word	0x00000000
        /*00b0*/ 	.short	0x0003
        /*00b2*/ 	.short	0x0018
        /*00b4*/ 	.byte	0x00, 0xf0, 0x11, 0x00


	//----- nvinfo : EIATTR_KPARAM_INFO
	.align		4
.L_29:
        /*00b8*/ 	.byte	0x04, 0x17
        /*00ba*/ 	.short	(.L_31 - .L_30)
.L_30:
        /*00bc*/ 	.word	0x00000000
        /*00c0*/ 	.short	0x0002
        /*00c2*/ 	.short	0x0010
        /*00c4*/ 	.byte	0x00, 0xf4, 0x21, 0x00


	//----- nvinfo : EIATTR_KPARAM_INFO
	.align		4
.L_31:
        /*00c8*/ 	.byte	0x04, 0x17
        /*00ca*/ 	.short	(.L_33 - .L_32)
.L_32:
        /*00cc*/ 	.word	0x00000000
        /*00d0*/ 	.short	0x0001
        /*00d2*/ 	.short	0x0008
        /*00d4*/ 	.byte	0x00, 0xf4, 0x21, 0x00


	//----- nvinfo : EIATTR_KPARAM_INFO
	.align		4
.L_33:
        /*00d8*/ 	.byte	0x04, 0x17
        /*00da*/ 	.short	(.L_35 - .L_34)
.L_34:
        /*00dc*/ 	.word	0x00000000
        /*00e0*/ 	.short	0x0000
        /*00e2*/ 	.short	0x0000
        /*00e4*/ 	.byte	0x00, 0xf4, 0x21, 0x00


	//----- nvinfo : EIATTR_SPARSE_MMA_MASK
	.align		4
.L_35:
        /*00e8*/ 	.byte	0x03, 0x50
        /*00ea*/ 	.short	0x0000


	//----- nvinfo : EIATTR_MAXREG_COUNT
	.align		4
        /*00ec*/ 	.byte	0x03, 0x1b
        /*00ee*/ 	.short	0x00ff


	//----- nvinfo : EIATTR_NUM_BARRIERS
	.align		4
        /*00f0*/ 	.byte	0x02, 0x4c
        /*00f2*/ 	.byte	0x01
	.zero		1


	//----- nvinfo : EIATTR_ANNOTATIONS
	.align		4
        /*00f4*/ 	.byte	0x04, 0x55
        /*00f6*/ 	.short	(.L_37 - .L_36)


	//   ....[0]....
.L_36:
        /*00f8*/ 	.word	0x00000001
        /*00fc*/ 	.byte	0xa0, 0x01, 0x00, 0x00, 0x01, 0x00, 0x00, 0x00, 0x50, 0x02, 0x00, 0x00, 0x01, 0x00, 0x00, 0x00
        /* <DEDUP_REMOVED lines=1469> */
        /*5cdc*/ 	.byte	0xf0, 0x7b, 0x02, 0x00


	//----- nvinfo : EIATTR_MERCURY_ISA_VERSION
	.align		4
.L_37:
        /*5ce0*/ 	.byte	0x03, 0x5f
        /*5ce2*/ 	.short	0x0101


	//----- nvinfo : EIATTR_EXIT_INSTR_OFFSETS
	.align		4
        /*5ce4*/ 	.byte	0x04, 0x1c
        /*5ce6*/ 	.short	(.L_39 - .L_38)


	//   ....[0]....
.L_38:
        /*5ce8*/ 	.word	0x0006fa60


	//   ....[1]....
        /*5cec*/ 	.word	0x0006fa80


	//----- nvinfo : EIATTR_REQNTID
	.align		4
.L_39:
        /*5cf0*/ 	.byte	0x04, 0x10
        /*5cf2*/ 	.short	(.L_41 - .L_40)
.L_40:
        /*5cf4*/ 	.word	0x00000040
        /*5cf8*/ 	.word	0x00000001
        /*5cfc*/ 	.word	0x00000001


	//----- nvinfo : EIATTR_CBANK_PARAM_SIZE
	.align		4
.L_41:
        /*5d00*/ 	.byte	0x03, 0x19
        /*5d02*/ 	.short	0x0050


	//----- nvinfo : EIATTR_PARAM_CBANK
	.align		4
        /*5d04*/ 	.byte	0x04, 0x0a
        /*5d06*/ 	.short	(.L_43 - .L_42)
	.align		4
.L_42:
        /*5d08*/ 	.word	index@(.nv.constant0.matmul_kernel)
        /*5d0c*/ 	.short	0x0210
        /*5d0e*/ 	.short	0x0050


	//----- nvinfo : EIATTR_SW_WAR
	.align		4
.L_43:
        /*5d10*/ 	.byte	0x04, 0x36
        /*5d12*/ 	.short	(.L_45 - .L_44)
.L_44:
        /*5d14*/ 	.word	0x00000008
.L_45:


//--------------------- .nv.callgraph             --------------------------
	.section	.nv.callgraph,"",@"SHT_CUDA_CALLGRAPH"
	.align	4
	.sectionentsize	8
	.align		4
        /*0000*/ 	.word	0x00000000
	.align		4
        /*0004*/ 	.word	0xffffffff
	.align		4
        /*0008*/ 	.word	0x00000000
	.align		4
        /*000c*/ 	.word	0xfffffffe
	.align		4
        /*0010*/ 	.word	0x00000000
	.align		4
        /*0014*/ 	.word	0xfffffffd
	.align		4
        /*0018*/ 	.word	0x00000000
	.align		4
        /*001c*/ 	.word	0xfffffffc


//--------------------- .text.matmul_kernel       --------------------------
	.section	.text.matmul_kernel,"ax",@progbits
	.align	128
        .global         matmul_kernel
        .type           matmul_kernel,@function
        .size           matmul_kernel,(.L_x_3 - matmul_kernel)
        .other          matmul_kernel,@"STO_CUDA_ENTRY STV_DEFAULT"
matmul_kernel:
.text.matmul_kernel:
[----:B------:R-:W1:Y:S08]  /*0000*/  LDC R1, c[0x0][0x28] ;  /* 0x00000a00ff017b82 */ /* 0x000e700000000800 */
[----:B------:R-:W2:Y:S01]  /*0010*/  LDC.64 R2, c[0x0][0x228] ;  /* 0x00008a00ff027b82 */ /* 0x000ea20000000a00 */
[----:B-1----:R-:W-:Y:S01]  /*0020*/  VIADD R1, R1, 0xffffd078 ;  /* 0xffffd07801017836 */ /* 0x002fe20000000000 */
[----:B------:R-:W1:Y:S01]  /*0030*/  S2R R5, SR_CTAID.X ;  /* 0x0000000000057919 */ /* 0x000e620000002500 */
[----:B------:R-:W-:Y:S01]  /*0040*/  ULDC.64 UR4, c[0x0][0x218] ;  /* 0x0000860000047ab9 */ /* 0x000fe20000000a00 */
[----:B------:R-:W-:Y:S01]  /*0050*/  ULDC UR60, c[0x0][0x240] ;  /* 0x00009000003c7ab9 */ /* 0x000fe20000000800 */
        /* <DEDUP_REMOVED lines=19> */
[----:B--2---:R-:W-:Y:S01]  /*0190*/  MOV R11, R3 ;  /* 0x00000003000b7202 */ /* 0x004fe20000000f00 */
[----:B------:R2:W-:Y:S01]  /*01a0*/  STL.64 [R1+0x20], R2 ;  /* 0x0000200201007387 */ /* 0x0005e20000100a00 */
[----:B------:R-:W-:Y:S01]  /*01b0*/  IMAD.MOV.U32 R12, RZ, RZ, R2 ;  /* 0x000000ffff0c7224 */ /* 0x000fe200078e0002 */
[----:B------:R-:W-:Y:S01]  /*01c0*/  ULDC UR17, c[0x0][0x240] ;  /* 0x0000900000117ab9 */ /* 0x000fe20000000800 */
[----:B------:R-:W-:Y:S01]  /*01d0*/  IABS R125, R11 ;  /* 0x0000000b007d7213 */ /* 0x000fe20000000000 */
[----:B------:R-:W-:Y:S01]  /*01e0*/  VIADD R0, R11, 0xff ;  /* 0x000000ff0b007836 */ /* 0x000fe20000000000 */
[----:B------:R-:W-:Y:S01]  /*01f0*/  ULDC UR9, c[0x0][0x240] ;  /* 0x0000900000097ab9 */ /* 0x000fe20000000800 */
[----:B------:R-:W-:Y:S01]  /*0200*/  IABS R124, R12 ;  /* 0x0000000c007c7213 */ /* 0x000fe20000000000 */
[----:B------:R-:W-:Y:S01]  /*0210*/  ULDC UR57, c[0x0][0x240] ;  /* 0x0000900000397ab9 */ /* 0x000fe20000000800 */
[----:B------:R-:W-:Y:S01]  /*0220*/  ULDC UR49, c[0x0][0x240] ;  /* 0x0000900000317ab9 */ /* 0x000fe20000000800 */
[----:B-1----:R-:W-:Y:S01]  /*0230*/  IABS R8, R5 ;  /* 0x0000000500087213 */ /* 0x002fe20000000000 */
[----:B------:R-:W-:Y:S01]  /*0240*/  ULDC UR41, c[0x0][0x240] ;  /* 0x0000900000297ab9 */ /* 0x000fe20000000800 */
[----:B------:R-:W-:Y:S01]  /*0250*/  STL [R1+0x21d8], R124 ;  /* 0x0021d87c01007387 */ /* 0x000fe20000100800 */
[----:B--2---:R-:W-:Y:S01]  /*0260*/  SHF.R.S32.HI R3, RZ, 0x1f, R0 ;  /* 0x0000001fff037819 */ /* 0x004fe20000011400 */
[----:B------:R-:W-:Y:S01]  /*0270*/  ULDC UR33, c[0x0][0x240] ;  /* 0x0000900000217ab9 */ /* 0x000fe20000000800 */
[----:B------:R-:W-:Y:S01]  /*0280*/  ULDC UR27, c[0x0][0x240] ;  /* 0x00009000001b7ab9 */ /* 0x000fe20000000800 */
[----:B------:R-:W-:Y:S01]  /*0290*/  ULDC UR19, c[0x0][0x240] ;  /* 0x0000900000137ab9 */ /* 0x000fe20000000800 */
[----:B------:R-:W-:Y:S01]  /*02a0*/  LEA.HI R3, R3, R0, RZ, 0x8 ;  /* 0x0000000003037211 */ /* 0x000fe200078f40ff */
[----:B------:R-:W-:Y:S01]  /*02b0*/  ULDC UR11, c[0x0][0x240] ;  /* 0x00009000000b7ab9 */ /* 0x000fe20000000800 */
[----:B------:R-:W-:Y:S01]  /*02c0*/  ULDC UR7, c[0x0][0x240] ;  /* 0x0000900000077ab9 */ /* 0x000fe20000000800 */
[----:B------:R-:W-:Y:S01]  /*02d0*/  ULDC UR54, c[0x0][0x240] ;  /* 0x0000900000367ab9 */ /* 0x000fe20000000800 */
[----:B------:R-:W-:Y:S01]  /*02e0*/  SHF.R.S32.HI R3, RZ, 0x8, R3 ;  /* 0x00000008ff037819 */ /* 0x000fe20000011403 */
[----:B------:R-:W-:Y:S01]  /*02f0*/  ULDC UR46, c[0x0][0x240] ;  /* 0x00009000002e7ab9 */ /* 0x000fe20000000800 */
[----:B------:R-:W-:Y:S01]  /*0300*/  ULDC UR38, c[0x0][0x240] ;  /* 0x0000900000267ab9 */ /* 0x000fe20000000800 */
[----:B------:R-:W-:Y:S01]  /*0310*/  ULDC UR32, c[0x0][0x240] ;  /* 0x0000900000207ab9 */ /* 0x000fe20000000800 */
[----:B------:R-:W-:Y:S01]  /*0320*/  ULDC UR24, c[0x0][0x240] ;  /* 0x0000900000187ab9 */ /* 0x000fe20000000800 */
[----:B------:R-:W-:Y:S01]  /*0330*/  IMAD.SHL.U32 R4, R3, 0x8, RZ ;  /* 0x0000000803047824 */ /* 0x000fe200078e00ff */
[----:B------:R-:W-:Y:S01]  /*0340*/  ULDC UR16, c[0x0][0x240] ;  /* 0x0000900000107ab9 */ /* 0x000fe20000000800 */
[----:B------:R-:W-:Y:S01]  /*0350*/  ULDC UR8, c[0x0][0x240] ;  /* 0x0000900000087ab9 */ /* 0x000fe20000000800 */
[----:B------:R-:W-:Y:S01]  /*0360*/  ULDC UR15, c[0x0][0x240] ;  /* 0x00009000000f7ab9 */ /* 0x000fe20000000800 */
[----:B------:R-:W-:Y:S01]  /*0370*/  ULDC UR53, c[0x0][0x240] ;  /* 0x0000900000357ab9 */ /* 0x000fe20000000800 */
[-C--:B------:R-:W-:Y:S01]  /*0380*/  IABS R7, R4.reuse ;  /* 0x0000000400077213 */ /* 0x080fe20000000000 */
[----:B------:R-:W-:Y:S01]  /*0390*/  ULDC UR45, c[0x0][0x240] ;  /* 0x00009000002d7ab9 */ /* 0x000fe20000000800 */
[----:B------:R-:W-:Y:S01]  /*03a0*/  IABS R10, R4 ;  /* 0x00000004000a7213 */ /* 0x000fe20000000000 */
[----:B------:R-:W-:Y:S01]  /*03b0*/  ULDC UR37, c[0x0][0x240] ;  /* 0x0000900000257ab9 */ /* 0x000fe20000000800 */
[----:B------:R-:W1:Y:S01]  /*03c0*/  I2F.RP R0, R7 ;  /* 0x0000000700007306 */ /* 0x000e620000209400 */
        /* <DEDUP_REMOVED lines=14> */
[----:B-1----:R-:W1:Y:S01]  /*04b0*/  MUFU.RCP R0, R0 ;  /* 0x0000000000007308 */ /* 0x002e620000001000 */
[----:B------:R-:W-:Y:S01]  /*04c0*/  ULDC UR13, c[0x0][0x240] ;  /* 0x00009000000d7ab9 */ /* 0x000fe20000000800 */
[----:B-1----:R-:W-:Y:S01]  /*04d0*/  IADD3 R2, R0, 0xffffffe, RZ ;  /* 0x0ffffffe00027810 */ /* 0x002fe20007ffe0ff */
[----:B------:R-:W-:-:S05]  /*04e0*/  IMAD.MOV R0, RZ, RZ, -R10 ;  /* 0x000000ffff007224 */ /* 0x000fca00078e0a0a */
[----:B------:R1:W2:Y:S02]  /*04f0*/  F2I.FTZ.U32.TRUNC.NTZ R3, R2 ;  /* 0x0000000200037305 */ /* 0x0002a4000021f000 */
[----:B-1----:R-:W-:Y:S01]  /*0500*/  MOV R2, RZ ;  /* 0x000000ff00027202 */ /* 0x002fe20000000f00 */
[----:B--2---:R-:W-:-:S04]  /*0510*/  IMAD.MOV R6, RZ, RZ, -R3 ;  /* 0x000000ffff067224 */ /* 0x004fc800078e0a03 */
[----:B------:R-:W-:Y:S02]  /*0520*/  IMAD R9, R6, R7, RZ ;  /* 0x0000000706097224 */ /* 0x000fe400078e02ff */
[----:B------:R-:W-:Y:S02]  /*0530*/  IMAD.MOV.U32 R6, RZ, RZ, R8 ;  /* 0x000000ffff067224 */ /* 0x000fe400078e0008 */
[----:B------:R-:W-:-:S06]  /*0540*/  IMAD.HI.U32 R3, R3, R9, R2 ;  /* 0x0000000903037227 */ /* 0x000fcc00078e0002 */
[----:B------:R-:W-:-:S04]  /*0550*/  IMAD.HI.U32 R3, R3, R6, RZ ;  /* 0x0000000603037227 */ /* 0x000fc800078e00ff */
[----:B------:R-:W-:-:S05]  /*0560*/  IMAD R0, R3, R0, R6 ;  /* 0x0000000003007224 */ /* 0x000fca00078e0206 */
[----:B------:R-:W-:-:S13]  /*0570*/  ISETP.GT.U32.AND P1, PT, R7, R0, PT ;  /* 0x000000000700720c */ /* 0x000fda0003f24070 */
[----:B------:R-:W-:Y:S01]  /*0580*/  @!P1 IMAD.IADD R0, R0, 0x1, -R7 ;  /* 0x0000000100009824 */ /* 0x000fe200078e0a07 */
[----:B------:R-:W-:Y:S02]  /*0590*/  @!P1 IADD3 R3, R3, 0x1, RZ ;  /* 0x0000000103039810 */ /* 0x000fe40007ffe0ff */
[----:B------:R-:W-:Y:S02]  /*05a0*/  ISETP.NE.AND P1, PT, R4, RZ, PT ;  /* 0x000000ff0400720c */ /* 0x000fe40003f25270 */
[----:B------:R-:W-:Y:S02]  /*05b0*/  ISETP.GE.U32.AND P0, PT, R0, R7, PT ;  /* 0x000000070000720c */ /* 0x000fe40003f06070 */
[----:B------:R-:W-:-:S04]  /*05c0*/  LOP3.LUT R0, R5, R4, RZ, 0x3c, !PT ;  /* 0x0000000405007212 */ /* 0x000fc800078e3cff */
[----:B------:R-:W-:Y:S02]  /*05d0*/  ISETP.GE.AND P2, PT, R0, RZ, PT ;  /* 0x000000ff0000720c */ /* 0x000fe40003f46270 */
[----:B------:R-:W-:-:S05]  /*05e0*/  IADD3 R0, R12, 0x3f, RZ ;  /* 0x0000003f0c007810 */ /* 0x000fca0007ffe0ff */
[----:B------:R-:W-:-:S04]  /*05f0*/  @P0 VIADD R3, R3, 0x1 ;  /* 0x0000000103030836 */ /* 0x000fc80000000000 */
[----:B------:R-:W-:Y:S01]  /*0600*/  IMAD.MOV.U32 R2, RZ, RZ, R3 ;  /* 0x000000ffff027224 */ /* 0x000fe200078e0003 */
[----:B------:R-:W-:-:S03]  /*0610*/  SHF.R.S32.HI R3, RZ, 0x1f, R0 ;  /* 0x0000001fff037819 */ /* 0x000fc60000011400 */
[----:B------:R-:W-:Y:S01]  /*0620*/  @!P2 IMAD.MOV R2, RZ, RZ, -R2 ;  /* 0x000000ffff02a224 */ /* 0x000fe200078e0a02 */
[----:B------:R-:W-:Y:S02]  /*0630*/  @!P1 LOP3.LUT R2, RZ, R4, RZ, 0x33, !PT ;  /* 0x00000004ff029212 */ /* 0x000fe400078e33ff */
[----:B------:R-:W-:-:S03]  /*0640*/  LEA.HI R3, R3, R0, RZ, 0x6 ;  /* 0x0000000003037211 */ /* 0x000fc600078f30ff */
[----:B------:R-:W-:Y:S02]  /*0650*/  IMAD.SHL.U32 R8, R2, 0x8, RZ ;  /* 0x0000000802087824 */ /* 0x000fe400078e00ff */
[----:B------:R-:W-:-:S03]  /*0660*/  IMAD.MOV R2, RZ, RZ, -R2 ;  /* 0x000000ffff027224 */ /* 0x000fc600078e0a02 */
[----:B------:R-:W-:Y:S01]  /*0670*/  LEA.HI.SX32 R3, R3, -R8, 0x1a ;  /* 0x8000000803037211 */ /* 0x000fe200078fd2ff */
[----:B------:R-:W-:Y:S01]  /*0680*/  IMAD R10, R4, R2, R5 ;  /* 0x00000002040a7224 */ /* 0x000fe200078e0205 */
[----:B------:R-:W-:Y:S01]  /*0690*/  MOV R2, RZ ;  /* 0x000000ff00027202 */ /* 0x000fe20000000f00 */
[----:B------:R-:W1:Y:S01]  /*06a0*/  I2F.RP R4, R124 ;  /* 0x0000007c00047306 */ /* 0x000e620000209400 */
[----:B------:R-:W-:-:S04]  /*06b0*/  VIMNMX R9, R3, 0x8, PT ;  /* 0x0000000803097848 */ /* 0x000fc80003fe0100 */
[----:B------:R-:W-:-:S04]  /*06c0*/  IABS R7, R9 ;  /* 0x0000000900077213 */ /* 0x000fc80000000000 */
[----:B------:R-:W2:Y:S08]  /*06d0*/  I2F.RP R0, R7 ;  /* 0x0000000700007306 */ /* 0x000eb00000209400 */
[----:B-1----:R-:W-:Y:S08]  /*06e0*/  MUFU.RCP R4, R4 ;  /* 0x0000000400047308 */ /* 0x002ff00000001000 */
[----:B--2---:R-:W1:Y:S02]  /*06f0*/  MUFU.RCP R0, R0 ;  /* 0x0000000000007308 */ /* 0x004e640000001000 */
[----:B-1----:R-:W-:-:S02]  /*0700*/  IADD3 R3, R0, 0xffffffe, RZ ;  /* 0x0ffffffe00037810 */ /* 0x002fc40007ffe0ff */
[----:B------:R-:W-:-:S04]  /*0710*/  IABS R0, R10 ;  /* 0x0000000a00007213 */ /* 0x000fc80000000000 */
[----:B------:R-:W1:Y:S02]  /*0720*/  F2I.FTZ.U32.TRUNC.NTZ R3, R3 ;  /* 0x0000000300037305 */ /* 0x000e64000021f000 */
[----:B-1----:R-:W-:-:S04]  /*0730*/  IMAD.MOV R6, RZ, RZ, -R3 ;  /* 0x000000ffff067224 */ /* 0x002fc800078e0a03 */
[----:B------:R-:W-:Y:S01]  /*0740*/  IMAD R5, R6, R7, RZ ;  /* 0x0000000706057224 */ /* 0x000fe200078e02ff */
[----:B------:R-:W-:-:S03]  /*0750*/  IABS R6, R9 ;  /* 0x0000000900067213 */ /* 0x000fc60000000000 */
[----:B------:R-:W-:-:S04]  /*0760*/  IMAD.HI.U32 R2, R3, R5, R2 ;  /* 0x0000000503027227 */ /* 0x000fc800078e0002 */
[----:B------:R-:W-:Y:S02]  /*0770*/  IMAD.MOV.U32 R3, RZ, RZ, R0 ;  /* 0x000000ffff037224 */ /* 0x000fe400078e0000 */
[----:B------:R-:W-:Y:S02]  /*0780*/  IMAD.MOV R0, RZ, RZ, -R6 ;  /* 0x000000ffff007224 */ /* 0x000fe400078e0a06 */
[----:B------:R-:W-:Y:S01]  /*0790*/  IMAD.HI.U32 R2, R2, R3, RZ ;  /* 0x0000000302027227 */ /* 0x000fe200078e00ff */
[----:B------:R-:W1:Y:S03]  /*07a0*/  I2F.RP R6, R125 ;  /* 0x0000007d00067306 */ /* 0x000e660000209400 */
[----:B------:R-:W-:Y:S02]  /*07b0*/  IMAD R0, R2, R0, R3 ;  /* 0x0000000002007224 */ /* 0x000fe400078e0203 */
[----:B------:R-:W-:Y:S01]  /*07c0*/  VIADD R3, R4, 0xffffffe ;  /* 0x0ffffffe04037836 */ /* 0x000fe20000000000 */
[----:B------:R-:W-:-:S02]  /*07d0*/  MOV R4, RZ ;  /* 0x000000ff00047202 */ /* 0x000fc40000000f00 */
[----:B------:R-:W-:-:S03]  /*07e0*/  ISETP.GT.U32.AND P1, PT, R7, R0, PT ;  /* 0x000000000700720c */ /* 0x000fc60003f24070 */
[----:B------:R-:W2:Y:S08]  /*07f0*/  F2I.FTZ.U32.TRUNC.NTZ R3, R3 ;  /* 0x0000000300037305 */ /* 0x000eb0000021f000 */
[----:B-1----:R-:W1:Y:S02]  /*0800*/  MUFU.RCP R6, R6 ;  /* 0x0000000600067308 */ /* 0x002e640000001000 */
[----:B------:R-:W-:-:S02]  /*0810*/  @!P1 IADD3 R0, R0, -R7, RZ ;  /* 0x8000000700009210 */ /* 0x000fc40007ffe0ff */
[----:B------:R-:W-:Y:S02]  /*0820*/  @!P1 IADD3 R2, R2, 0x1, RZ ;  /* 0x0000000102029810 */ /* 0x000fe40007ffe0ff */
[----:B------:R-:W-:Y:S01]  /*0830*/  ISETP.GE.U32.AND P0, PT, R0, R7, PT ;  /* 0x000000070000720c */ /* 0x000fe20003f06070 */
[----:B--2---:R-:W-:Y:S01]  /*0840*/  IMAD.MOV R7, RZ, RZ, -R3 ;  /* 0x000000ffff077224 */ /* 0x004fe200078e0a03 */
[----:B------:R-:W-:Y:S02]  /*0850*/  LOP3.LUT R0, R10, R9, RZ, 0x3c, !PT ;  /* 0x000000090a007212 */ /* 0x000fe400078e3cff */
[----:B------:R-:W-:Y:S01]  /*0860*/  ISETP.NE.AND P1, PT, R9, RZ, PT ;  /* 0x000000ff0900720c */ /* 0x000fe20003f25270 */
[----:B------:R-:W-:Y:S01]  /*0870*/  IMAD R7, R7, R124, RZ ;  /* 0x0000007c07077224 */ /* 0x000fe200078e02ff */
[----:B------:R-:W-:Y:S01]  /*0880*/  ISETP.GE.AND P2, PT, R0, RZ, PT ;  /* 0x000000ff0000720c */ /* 0x000fe20003f46270 */
[----:B-1----:R-:W-:-:S06]  /*0890*/  VIADD R5, R6, 0xffffffe ;  /* 0x0ffffffe06057836 */ /* 0x002fcc0000000000 */
[----:B------:R-:W-:Y:S01]  /*08a0*/  @P0 VIADD R2, R2, 0x1 ;  /* 0x0000000102020836 */ /* 0x000fe20000000000 */
[----:B------:R-:W1:Y:S03]  /*08b0*/  F2I.FTZ.U32.TRUNC.NTZ R5, R5 ;  /* 0x0000000500057305 */ /* 0x000e66000021f000 */
[----:B------:R-:W-:Y:S02]  /*08c0*/  IMAD.MOV.U32 R243, RZ, RZ, R2 ;  /* 0x000000fffff37224 */ /* 0x000fe400078e0002 */
[----:B------:R-:W-:-:S03]  /*08d0*/  IMAD.MOV.U32 R2, RZ, RZ, RZ ;  /* 0x000000ffff027224 */ /* 0x000fc600078e00ff */
[----:B------:R-:W-:Y:S01]  /*08e0*/  @!P2 IADD3 R243, -R243, RZ, RZ ;  /* 0x000000fff3f3a210 */ /* 0x000fe20007ffe1ff */
[----:B------:R-:W-:Y:S01]  /*08f0*/  IMAD.HI.U32 R7, R3, R7, R2 ;  /* 0x0000000703077227 */ /* 0x000fe200078e0002 */
[----:B------:R-:W-:-:S04]  /*0900*/  @!P1 LOP3.LUT R243, RZ, R9, RZ, 0x33, !PT ;  /* 0x00000009fff39212 */ /* 0x000fc800078e33ff */
[C---:B------:R-:W-:Y:S01]  /*0910*/  IADD3 R6, -R243.reuse, RZ, RZ ;  /* 0x000000fff3067210 */ /* 0x040fe20007ffe1ff */
[----:B------:R-:W-:Y:S02]  /*0920*/  IMAD.SHL.U32 R243, R243, 0x100, RZ ;  /* 0x00000100f3f37824 */ /* 0x000fe400078e00ff */
[--C-:B-1----:R-:W-:Y:S02]  /*0930*/  IMAD.MOV R0, RZ, RZ, -R5.reuse ;  /* 0x000000ffff007224 */ /* 0x102fe400078e0a05 */
[----:B------:R-:W-:Y:S01]  /*0940*/  IMAD R6, R9, R6, R10 ;  /* 0x0000000609067224 */ /* 0x000fe200078e020a */
[C---:B------:R-:W-:Y:S01]  /*0950*/  IADD3 R13, R243.reuse, 0x1, RZ ;  /* 0x00000001f30d7810 */ /* 0x040fe20007ffe0ff */
[----:B------:R-:W-:Y:S01]  /*0960*/  IMAD R9, R0, R125, RZ ;  /* 0x0000007d00097224 */ /* 0x000fe200078e02ff */
[C---:B------:R-:W-:Y:S01]  /*0970*/  IADD3 R15, R243.reuse, 0x18, RZ ;  /* 0x00000018f30f7810 */ /* 0x040fe20007ffe0ff */
[----:B------:R-:W-:Y:S01]  /*0980*/  VIADD R14, R243, 0xff ;  /* 0x000000fff30e7836 */ /* 0x000fe20000000000 */
[----:B------:R-:W-:Y:S01]  /*0990*/  IABS R10, R13 ;  /* 0x0000000d000a7213 */ /* 0x000fe20000000000 */
[----:B------:R-:W-:Y:S01]  /*09a0*/  IMAD.HI.U32 R0, R5, R9, R4 ;  /* 0x0000000905007227 */ /* 0x000fe200078e0004 */
[----:B------:R-:W-:-:S02]  /*09b0*/  IABS R9, R243 ;  /* 0x000000f300097213 */ /* 0x000fc40000000000 */
[----:B------:R-:W-:Y:S01]  /*09c0*/  STL [R1+0x211c], R14 ;  /* 0x00211c0e01007387 */ /* 0x000fe20000100800 */
[C---:B------:R-:W-:Y:S01]  /*09d0*/  VIADD R11, R243.reuse, 0x2 ;  /* 0x00000002f30b7836 */ /* 0x040fe20000000000 */
[----:B------:R-:W-:Y:S01]  /*09e0*/  IABS R252, R14 ;  /* 0x0000000e00fc7213 */ /* 0x000fe20000000000 */
[----:B------:R-:W-:Y:S01]  /*09f0*/  VIADD R12, R243, 0x3 ;  /* 0x00000003f30c7836 */ /* 0x000fe20000000000 */
[----:B------:R-:W-:Y:S01]  /*0a00*/  STL [R1+0x1d3c], R13 ;  /* 0x001d3c0d01007387 */ /* 0x000fe20000100800 */
[----:B------:R-:W-:Y:S01]  /*0a10*/  IMAD.HI.U32 R2, R0, R9, RZ ;  /* 0x0000000900027227 */ /* 0x000fe200078e00ff */
[----:B------:R-:W-:Y:S02]  /*0a20*/  IABS R233, R15 ;  /* 0x0000000f00e97213 */ /* 0x000fe40000000000 */
[----:B------:R1:W-:Y:S01]  /*0a30*/  STL [R1+0x1d40], R11 ;  /* 0x001d400b01007387 */ /* 0x0003e20000100800 */
[----:B------:R-:W-:Y:S01]  /*0a40*/  IMAD.IADD R6, R8, 0x1, R6 ;  /* 0x0000000108067824 */ /* 0x000fe200078e0206 */
[----:B------:R-:W-:Y:S01]  /*0a50*/  IADD3 R2, -R2, RZ, RZ ;  /* 0x000000ff02027210 */ /* 0x000fe20007ffe1ff */
[C---:B------:R-:W-:Y:S01]  /*0a60*/  IMAD.HI.U32 R8, R0.reuse, R252, RZ ;  /* 0x000000fc00087227 */ /* 0x040fe200078e00ff */
[----:B------:R2:W-:Y:S03]  /*0a70*/  STL [R1+0x1d44], R12 ;  /* 0x001d440c01007387 */ /* 0x0005e60000100800 */
[----:B------:R-:W-:Y:S01]  /*0a80*/  IMAD.HI.U32 R3, R0, R10, RZ ;  /* 0x0000000a00037227 */ /* 0x000fe200078e00ff */
[----:B-1----:R-:W-:-:S03]  /*0a90*/  IABS R11, R11 ;  /* 0x0000000b000b7213 */ /* 0x002fc60000000000 */
[----:B------:R-:W-:Y:S02]  /*0aa0*/  IMAD.MOV R8, RZ, RZ, -R8 ;  /* 0x000000ffff087224 */ /* 0x000fe400078e0a08 */
[----:B------:R-:W-:Y:S01]  /*0ab0*/  IMAD.MOV R3, RZ, RZ, -R3 ;  /* 0x000000ffff037224 */ /* 0x000fe200078e0a03 */
[----:B--2---:R-:W-:Y:S01]  /*0ac0*/  IABS R12, R12 ;  /* 0x0000000c000c7213 */ /* 0x004fe20000000000 */
[----:B------:R-:W-:-:S04]  /*0ad0*/  IMAD.HI.U32 R4, R0, R11, RZ ;  /* 0x0000000b00047227 */ /* 0x000fc800078e00ff */
[----:B------:R-:W-:Y:S01]  /*0ae0*/  IMAD.HI.U32 R5, R0, R12, RZ ;  /* 0x0000000c00057227 */ /* 0x000fe200078e00ff */
[----:B------:R-:W-:-:S03]  /*0af0*/  IADD3 R4, -R4, RZ, RZ ;  /* 0x000000ff04047210 */ /* 0x000fc60007ffe1ff */
[C---:B------:R-:W-:Y:S02]  /*0b00*/  IMAD R2, R125.reuse, R2, R9 ;  /* 0x000000027d027224 */ /* 0x040fe400078e0209 */
[----:B------:R-:W-:Y:S02]  /*0b10*/  IMAD.MOV R5, RZ, RZ, -R5 ;  /* 0x000000ffff057224 */ /* 0x000fe400078e0a05 */
[C---:B------:R-:W-:Y:S01]  /*0b20*/  IMAD R252, R125.reuse, R8, R252 ;  /* 0x000000087dfc7224 */ /* 0x040fe200078e02fc */
[----:B------:R1:W-:Y:S01]  /*0b30*/  STL [R1+0x18], R2 ;  /* 0x0000180201007387 */ /* 0x0003e20000100800 */
[C---:B------:R-:W-:Y:S02]  /*0b40*/  IMAD R8, R125.reuse, R3, R10 ;  /* 0x000000037d087224 */ /* 0x040fe400078e020a */
[----:B------:R-:W-:Y:S02]  /*0b50*/  IMAD R3, R125, R4, R11 ;  /* 0x000000047d037224 */ /* 0x000fe400078e020b */
[C---:B------:R-:W-:Y:S01]  /*0b60*/  VIADD R9, R243.reuse, 0x4 ;  /* 0x00000004f3097836 */ /* 0x040fe20000000000 */
[----:B------:R2:W-:Y:S01]  /*0b70*/  STL [R1+0x14], R8 ;  /* 0x0000140801007387 */ /* 0x0005e20000100800 */
[----:B------:R-:W-:-:S02]  /*0b80*/  VIADD R4, R243, 0x6 ;  /* 0x00000006f3047836 */ /* 0x000fc40000000000 */
[----:B------:R-:W-:Y:S01]  /*0b90*/  VIADD R13, R243, 0xe ;  /* 0x0000000ef30d7836 */ /* 0x000fe20000000000 */
[----:B------:R3:W-:Y:S01]  /*0ba0*/  STL [R1+0x10], R3 ;  /* 0x0000100301007387 */ /* 0x0007e20000100800 */
[----:B-1----:R-:W-:Y:S01]  /*0bb0*/  IMAD R2, R125, R5, R12 ;  /* 0x000000057d027224 */ /* 0x002fe200078e020c */
[----:B------:R-:W-:Y:S01]  /*0bc0*/  IABS R11, R4 ;  /* 0x00000004000b7213 */ /* 0x000fe20000000000 */
[C---:B------:R-:W-:Y:S01]  /*0bd0*/  VIADD R14, R243.reuse, 0x19 ;  /* 0x00000019f30e7836 */ /* 0x040fe20000000000 */
[----:B------:R-:W-:Y:S02]  /*0be0*/  IABS R244, R13 ;  /* 0x0000000d00f47213 */ /* 0x000fe40000000000 */
[C---:B--2---:R-:W-:Y:S01]  /*0bf0*/  IADD3 R8, R243.reuse, 0x5, RZ ;  /* 0x00000005f3087810 */ /* 0x044fe20007ffe0ff */
[----:B------:R1:W-:Y:S01]  /*0c00*/  STL [R1+0xc], R2 ;  /* 0x00000c0201007387 */ /* 0x0003e20000100800 */
[----:B------:R-:W-:Y:S01]  /*0c10*/  IABS R232, R14 ;  /* 0x0000000e00e87213 */ /* 0x000fe20000000000 */
[----:B---3--:R-:W-:-:S02]  /*0c20*/  VIADD R3, R243, 0x7 ;  /* 0x00000007f3037836 */ /* 0x008fc40000000000 */
[----:B------:R2:W-:Y:S01]  /*0c30*/  STL [R1+0x1d4c], R9 ;  /* 0x001d4c0901007387 */ /* 0x0005e20000100800 */
[----:B------:R-:W-:-:S03]  /*0c40*/  IABS R10, R8 ;  /* 0x00000008000a7213 */ /* 0x000fc60000000000 */
[----:B------:R-:W-:Y:S01]  /*0c50*/  STL [R1+0x1d54], R8 ;  /* 0x001d540801007387 */ /* 0x000fe20000100800 */
[----:B------:R-:W-:Y:S02]  /*0c60*/  IABS R251, R3 ;  /* 0x0000000300fb7213 */ /* 0x000fe40000000000 */
[----:B-1----:R-:W-:Y:S01]  /*0c70*/  IADD3 R2, R243, 0x8, RZ ;  /* 0x00000008f3027810 */ /* 0x002fe20007ffe0ff */
[----:B------:R1:W-:Y:S01]  /*0c80*/  STL [R1+0x1d58], R4 ;  /* 0x001d580401007387 */ /* 0x0003e20000100800 */
[----:B--2---:R-:W-:Y:S01]  /*0c90*/  IABS R9, R9 ;  /* 0x0000000900097213 */ /* 0x004fe20000000000 */
[----:B------:R-:W-:Y:S02]  /*0ca0*/  IMAD.HI.U32 R5, R0, R251, RZ ;  /* 0x000000fb00057227 */ /* 0x000fe400078e00ff */
[----:B------:R2:W-:Y:S01]  /*0cb0*/  STL [R1+0x1d60], R3 ;  /* 0x001d600301007387 */ /* 0x0005e20000100800 */
[----:B------:R-:W-:Y:S01]  /*0cc0*/  IABS R250, R2 ;  /* 0x0000000200fa7213 */ /* 0x000fe20000000000 */
[----:B------:R-:W-:-:S02]  /*0cd0*/  IMAD.MOV R12, RZ, RZ, -R5 ;  /* 0x000000ffff0c7224 */ /* 0x000fc400078e0a05 */
[----:B------:R3:W-:Y:S01]  /*0ce0*/  STL [R1+0x1d64], R2 ;  /* 0x001d640201007387 */ /* 0x0007e20000100800 */
[----:B-1----:R-:W-:-:S04]  /*0cf0*/  IMAD.HI.U32 R4, R0, R11, RZ ;  /* 0x0000000b00047227 */ /* 0x002fc800078e00ff */
[----:B--2---:R-:W-:Y:S01]  /*0d00*/  IMAD.HI.U32 R3, R0, R10, RZ ;  /* 0x0000000a00037227 */ /* 0x004fe200078e00ff */
[----:B------:R-:W-:-:S03]  /*0d10*/  IADD3 R4, -R4, RZ, RZ ;  /* 0x000000ff04047210 */ /* 0x000fc60007ffe1ff */
[----:B---3--:R-:W-:-:S04]  /*0d20*/  IMAD.HI.U32 R2, R0, R9, RZ ;  /* 0x0000000900027227 */ /* 0x008fc800078e00ff */
[----:B------:R-:W-:Y:S02]  /*0d30*/  IMAD.MOV R2, RZ, RZ, -R2 ;  /* 0x000000ffff027224 */ /* 0x000fe400078e0a02 */
[----:B------:R-:W-:Y:S02]  /*0d40*/  IMAD.MOV R3, RZ, RZ, -R3 ;  /* 0x000000ffff037224 */ /* 0x000fe400078e0a03 */
[C---:B------:R-:W-:Y:S02]  /*0d50*/  IMAD R5, R125.reuse, R2, R9 ;  /* 0x000000027d057224 */ /* 0x040fe400078e0209 */
[----:B------:R-:W-:Y:S01]  /*0d60*/  IMAD R3, R125, R3, R10 ;  /* 0x000000037d037224 */ /* 0x000fe200078e020a */
[----:B------:R-:W-:Y:S01]  /*0d70*/  IADD3 R10, R243, 0x9, RZ ;  /* 0x00000009f30a7810 */ /* 0x000fe20007ffe0ff */
[----:B------:R-:W-:Y:S01]  /*0d80*/  IMAD R2, R125, R4, R11 ;  /* 0x000000047d027224 */ /* 0x000fe200078e020b */
[----:B------:R1:W-:Y:S01]  /*0d90*/  STL [R1+0x8], R5 ;  /* 0x0000080501007387 */ /* 0x0003e20000100800 */
[C---:B------:R-:W-:Y:S01]  /*0da0*/  VIADD R9, R243.reuse, 0xa ;  /* 0x0000000af3097836 */ /* 0x040fe20000000000 */
[----:B------:R-:W-:Y:S01]  /*0db0*/  IABS R249, R10 ;  /* 0x0000000a00f97213 */ /* 0x000fe20000000000 */
[----:B------:R-:W-:Y:S01]  /*0dc0*/  IMAD.HI.U32 R8, R0, R250, RZ ;  /* 0x000000fa00087227 */ /* 0x000fe200078e00ff */
[----:B------:R2:W-:Y:S01]  /*0dd0*/  STL [R1+0x4], R3 ;  /* 0x0000040301007387 */ /* 0x0005e20000100800 */
[----:B------:R-:W-:-:S02]  /*0de0*/  IADD3 R11, R243, 0x10, RZ ;  /* 0x00000010f30b7810 */ /* 0x000fc40007ffe0ff */
[----:B------:R-:W-:Y:S01]  /*0df0*/  IABS R248, R9 ;  /* 0x0000000900f87213 */ /* 0x000fe20000000000 */
[----:B------:R3:W-:Y:S01]  /*0e00*/  STL [R1], R2 ;  /* 0x0000000201007387 */ /* 0x0007e20000100800 */
[----:B------:R-:W-:Y:S01]  /*0e10*/  IMAD.MOV R8, RZ, RZ, -R8 ;  /* 0x000000ffff087224 */ /* 0x000fe200078e0a08 */
[----:B------:R-:W-:Y:S01]  /*0e20*/  IABS R241, R11 ;  /* 0x0000000b00f17213 */ /* 0x000fe20000000000 */
[----:B-1----:R-:W-:Y:S01]  /*0e30*/  VIADD R5, R243, 0xb ;  /* 0x0000000bf3057836 */ /* 0x002fe20000000000 */
[----:B------:R1:W-:Y:S01]  /*0e40*/  STL [R1+0x1d6c], R10 ;  /* 0x001d6c0a01007387 */ /* 0x0003e20000100800 */
[----:B------:R-:W-:Y:S01]  /*0e50*/  IMAD R250, R125, R8, R250 ;  /* 0x000000087dfa7224 */ /* 0x000fe200078e02fa */
[----:B--2---:R-:W-:Y:S01]  /*0e60*/  IADD3 R3, R243, 0xc, RZ ;  /* 0x0000000cf3037810 */ /* 0x004fe20007ffe0ff */
[----:B------:R-:W-:Y:S01]  /*0e70*/  IMAD R251, R125, R12, R251 ;  /* 0x0000000c7dfb7224 */ /* 0x000fe200078e02fb */
[----:B------:R-:W-:Y:S01]  /*0e80*/  STL [R1+0x1d78], R9 ;  /* 0x001d780901007387 */ /* 0x000fe20000100800 */
[C---:B------:R-:W-:Y:S01]  /*0e90*/  VIADD R12, R243.reuse, 0xf ;  /* 0x0000000ff30c7836 */ /* 0x040fe20000000000 */
[----:B------:R-:W-:Y:S01]  /*0ea0*/  IABS R246, R3 ;  /* 0x0000000300f67213 */ /* 0x000fe20000000000 */
[C---:B---3--:R-:W-:Y:S01]  /*0eb0*/  VIADD R2, R243.reuse, 0xd ;  /* 0x0000000df3027836 */ /* 0x048fe20000000000 */
[----:B------:R-:W-:Y:S01]  /*0ec0*/  STL [R1+0x1d7c], R5 ;  /* 0x001d7c0501007387 */ /* 0x000fe20000100800 */
[----:B------:R-:W-:Y:S01]  /*0ed0*/  IABS R247, R5 ;  /* 0x0000000500f77213 */ /* 0x000fe20000000000 */
[----:B-1----:R-:W-:Y:S01]  /*0ee0*/  VIADD R10, R243, 0x11 ;  /* 0x00000011f30a7836 */ /* 0x002fe20000000000 */
[----:B------:R-:W-:Y:S01]  /*0ef0*/  IABS R242, R12 ;  /* 0x0000000c00f27213 */ /* 0x000fe20000000000 */
[----:B------:R1:W-:Y:S01]  /*0f00*/  STL [R1+0x1d80], R3 ;  /* 0x001d800301007387 */ /* 0x0003e20000100800 */
[----:B------:R-:W-:Y:S01]  /*0f10*/  IABS R245, R2 ;  /* 0x0000000200f57213 */ /* 0x000fe20000000000 */
[C---:B------:R-:W-:Y:S01]  /*0f20*/  IMAD.HI.U32 R4, R0.reuse, R247, RZ ;  /* 0x000000f700047227 */ /* 0x040fe200078e00ff */
[----:B------:R-:W-:Y:S01]  /*0f30*/  IABS R240, R10 ;  /* 0x0000000a00f07213 */ /* 0x000fe20000000000 */
[----:B------:R2:W-:Y:S02]  /*0f40*/  STL [R1+0x1d8c], R2 ;  /* 0x001d8c0201007387 */ /* 0x0005e40000100800 */
[----:B------:R-:W-:-:S04]  /*0f50*/  IMAD.HI.U32 R8, R0, R245, RZ ;  /* 0x000000f500087227 */ /* 0x000fc800078e00ff */
[----:B-1----:R-:W-:Y:S01]  /*0f60*/  IMAD.HI.U32 R3, R0, R248, RZ ;  /* 0x000000f800037227 */ /* 0x002fe200078e00ff */
[----:B------:R-:W-:-:S03]  /*0f70*/  IADD3 R8, -R8, RZ, RZ ;  /* 0x000000ff08087210 */ /* 0x000fc60007ffe1ff */
[----:B--2---:R-:W-:Y:S01]  /*0f80*/  IMAD.HI.U32 R2, R0, R249, RZ ;  /* 0x000000f900027227 */ /* 0x004fe200078e00ff */
[----:B------:R-:W-:-:S03]  /*0f90*/  IADD3 R3, -R3, RZ, RZ ;  /* 0x000000ff03037210 */ /* 0x000fc60007ffe1ff */
[----:B------:R-:W-:Y:S02]  /*0fa0*/  IMAD.MOV R2, RZ, RZ, -R2 ;  /* 0x000000ffff027224 */ /* 0x000fe400078e0a02 */
[C---:B------:R-:W-:Y:S02]  /*0fb0*/  IMAD R248, R125.reuse, R3, R248 ;  /* 0x000000037df87224 */ /* 0x040fe400078e02f8 */
[----:B------:R-:W-:Y:S02]  /*0fc0*/  IMAD R249, R125, R2, R249 ;  /* 0x000000027df97224 */ /* 0x000fe400078e02f9 */
[----:B------:R-:W-:-:S03]  /*0fd0*/  IMAD.HI.U32 R2, R0, R244, RZ ;  /* 0x000000f400027227 */ /* 0x000fc600078e00ff */
[----:B------:R-:W-:Y:S01]  /*0fe0*/  STL [R1+0x21d4], R249 ;  /* 0x0021d4f901007387 */ /* 0x000fe20000100800 */
[----:B------:R-:W-:Y:S01]  /*0ff0*/  IMAD.HI.U32 R5, R0, R246, RZ ;  /* 0x000000f600057227 */ /* 0x000fe200078e00ff */
[----:B------:R-:W-:Y:S02]  /*1000*/  IADD3 R2, -R2, RZ, RZ ;  /* 0x000000ff02027210 */ /* 0x000fe40007ffe1ff */
[----:B------:R-:W-:Y:S01]  /*1010*/  STL [R1+0x21d0], R248 ;  /* 0x0021d0f801007387 */ /* 0x000fe20000100800 */
[----:B------:R-:W-:Y:S02]  /*1020*/  IMAD R245, R125, R8, R245 ;  /* 0x000000087df57224 */ /* 0x000fe400078e02f5 */
[----:B------:R-:W-:Y:S02]  /*1030*/  IMAD.MOV R5, RZ, RZ, -R5 ;  /* 0x000000ffff057224 */ /* 0x000fe400078e0a05 */
[----:B------:R-:W-:Y:S01]  /*1040*/  VIADD R9, R243, 0x12 ;  /* 0x00000012f3097836 */ /* 0x000fe20000000000 */
[----:B------:R-:W-:Y:S01]  /*1050*/  STL [R1+0x21cc], R245 ;  /* 0x0021ccf501007387 */ /* 0x000fe20000100800 */
[----:B------:R-:W-:-:S02]  /*1060*/  IMAD R246, R125, R5, R246 ;  /* 0x000000057df67224 */ /* 0x000fc400078e02f6 */
[C---:B------:R-:W-:Y:S01]  /*1070*/  IMAD.HI.U32 R3, R0.reuse, R242, RZ ;  /* 0x000000f200037227 */ /* 0x040fe200078e00ff */
[----:B------:R1:W-:Y:S01]  /*1080*/  STL [R1+0x1d88], R13 ;  /* 0x001d880d01007387 */ /* 0x0003e20000100800 */
[----:B------:R-:W-:Y:S02]  /*1090*/  IABS R239, R9 ;  /* 0x0000000900ef7213 */ /* 0x000fe40000000000 */
[C---:B------:R-:W-:Y:S01]  /*10a0*/  IMAD.HI.U32 R5, R0.reuse, R240, RZ ;  /* 0x000000f000057227 */ /* 0x040fe200078e00ff */
[----:B------:R2:W-:Y:S03]  /*10b0*/  STL [R1+0x1d9c], R12 ;  /* 0x001d9c0c01007387 */ /* 0x0005e60000100800 */
[----:B------:R-:W-:Y:S01]  /*10c0*/  IMAD R244, R125, R2, R244 ;  /* 0x000000027df47224 */ /* 0x000fe200078e02f4 */
[----:B------:R3:W-:Y:S01]  /*10d0*/  STL [R1+0x1da0], R11 ;  /* 0x001da00b01007387 */ /* 0x0007e20000100800 */
[----:B------:R-:W-:Y:S01]  /*10e0*/  IMAD.MOV R4, RZ, RZ, -R4 ;  /* 0x000000ffff047224 */ /* 0x000fe200078e0a04 */
[----:B------:R-:W-:Y:S01]  /*10f0*/  IADD3 R5, -R5, RZ, RZ ;  /* 0x000000ff05057210 */ /* 0x000fe20007ffe1ff */
[C---:B-1----:R-:W-:Y:S01]  /*1100*/  VIADD R13, R243.reuse, 0x13 ;  /* 0x00000013f30d7836 */ /* 0x042fe20000000000 */
[----:B------:R1:W-:Y:S01]  /*1110*/  STL [R1+0x1da4], R10 ;  /* 0x001da40a01007387 */ /* 0x0003e20000100800 */
[----:B------:R-:W-:Y:S01]  /*1120*/  IMAD.MOV R3, RZ, RZ, -R3 ;  /* 0x000000ffff037224 */ /* 0x000fe200078e0a03 */
[----:B--2---:R-:W-:Y:S01]  /*1130*/  IADD3 R12, R243, 0x14, RZ ;  /* 0x00000014f30c7810 */ /* 0x004fe20007ffe0ff */
[----:B------:R-:W-:Y:S01]  /*1140*/  IMAD R247, R125, R4, R247 ;  /* 0x000000047df77224 */ /* 0x000fe200078e02f7 */
[----:B------:R2:W-:Y:S01]  /*1150*/  STL [R1+0x1da8], R9 ;  /* 0x001da80901007387 */ /* 0x0005e20000100800 */
[----:B------:R-:W-:Y:S01]  /*1160*/  IABS R238, R13 ;  /* 0x0000000d00ee7213 */ /* 0x000fe20000000000 */
[----:B---3--:R-:W-:Y:S01]  /*1170*/  VIADD R11, R243, 0x15 ;  /* 0x00000015f30b7836 */ /* 0x008fe20000000000 */
[----:B------:R-:W-:Y:S01]  /*1180*/  IABS R237, R12 ;  /* 0x0000000c00ed7213 */ /* 0x000fe20000000000 */
[----:B------:R-:W-:Y:S01]  /*1190*/  STL [R1+0x21c8], R244 ;  /* 0x0021c8f401007387 */ /* 0x000fe20000100800 */
[----:B------:R-:W-:-:S02]  /*11a0*/  IMAD.HI.U32 R4, R0, R241, RZ ;  /* 0x000000f100047227 */ /* 0x000fc400078e00ff */
[----:B------:R-:W-:Y:S01]  /*11b0*/  IABS R236, R11 ;  /* 0x0000000b00ec7213 */ /* 0x000fe20000000000 */
[----:B------:R-:W-:Y:S01]  /*11c0*/  STL [R1+0x1dc0], R13 ;  /* 0x001dc00d01007387 */ /* 0x000fe20000100800 */
[C---:B-1----:R-:W-:Y:S01]  /*11d0*/  VIADD R10, R243.reuse, 0x16 ;  /* 0x00000016f30a7836 */ /* 0x042fe20000000000 */
[----:B--2---:R-:W-:Y:S01]  /*11e0*/  IADD3 R9, R243, 0x17, RZ ;  /* 0x00000017f3097810 */ /* 0x004fe20007ffe0ff */
[----:B------:R-:W-:Y:S01]  /*11f0*/  IMAD R242, R125, R3, R242 ;  /* 0x000000037df27224 */ /* 0x000fe200078e02f2 */
[----:B------:R-:W-:Y:S01]  /*1200*/  STL [R1+0x1dac], R12 ;  /* 0x001dac0c01007387 */ /* 0x000fe20000100800 */
[C---:B------:R-:W-:Y:S01]  /*1210*/  IMAD.HI.U32 R3, R0.reuse, R237, RZ ;  /* 0x000000ed00037227 */ /* 0x040fe200078e00ff */
[----:B------:R-:W-:Y:S02]  /*1220*/  IABS R235, R10 ;  /* 0x0000000a00eb7213 */ /* 0x000fe40000000000 */
[----:B------:R1:W-:Y:S01]  /*1230*/  STL [R1+0x1dc4], R11 ;  /* 0x001dc40b01007387 */ /* 0x0003e20000100800 */
[----:B------:R-:W-:Y:S01]  /*1240*/  IMAD.HI.U32 R2, R0, R238, RZ ;  /* 0x000000ee00027227 */ /* 0x000fe200078e00ff */
[----:B------:R-:W-:-:S02]  /*1250*/  IABS R234, R9 ;  /* 0x0000000900ea7213 */ /* 0x000fc40000000000 */
[----:B------:R2:W-:Y:S01]  /*1260*/  STL [R1+0x1dc8], R10 ;  /* 0x001dc80a01007387 */ /* 0x0005e20000100800 */
[----:B------:R-:W-:Y:S02]  /*1270*/  IMAD.MOV R4, RZ, RZ, -R4 ;  /* 0x000000ffff047224 */ /* 0x000fe400078e0a04 */
[----:B------:R-:W-:Y:S01]  /*1280*/  IMAD R240, R125, R5, R240 ;  /* 0x000000057df07224 */ /* 0x000fe200078e02f0 */
[----:B------:R-:W-:Y:S01]  /*1290*/  STL [R1+0x1dd0], R9 ;  /* 0x001dd00901007387 */ /* 0x000fe20000100800 */
[C---:B------:R-:W-:Y:S01]  /*12a0*/  IMAD.HI.U32 R5, R0.reuse, R235, RZ ;  /* 0x000000eb00057227 */ /* 0x040fe200078e00ff */
[C---:B-1----:R-:W-:Y:S02]  /*12b0*/  IADD3 R11, R243.reuse, 0x1b, RZ ;  /* 0x0000001bf30b7810 */ /* 0x042fe40007ffe0ff */
[----:B------:R-:W-:Y:S01]  /*12c0*/  STL [R1+0x1ddc], R15 ;  /* 0x001ddc0f01007387 */ /* 0x000fe20000100800 */
[----:B------:R-:W-:Y:S01]  /*12d0*/  VIADD R13, R243, 0x1a ;  /* 0x0000001af30d7836 */ /* 0x000fe20000000000 */
[----:B------:R-:W-:Y:S01]  /*12e0*/  IABS R230, R11 ;  /* 0x0000000b00e67213 */ /* 0x000fe20000000000 */
[----:B--2---:R-:W-:Y:S01]  /*12f0*/  IMAD.MOV R10, RZ, RZ, -R3 ;  /* 0x000000ffff0a7224 */ /* 0x004fe200078e0a03 */
[----:B------:R1:W-:Y:S01]  /*1300*/  STL [R1+0x1dd4], R14 ;  /* 0x001dd40e01007387 */ /* 0x0003e20000100800 */
[----:B------:R-:W-:Y:S01]  /*1310*/  IMAD.MOV R2, RZ, RZ, -R2 ;  /* 0x000000ffff027224 */ /* 0x000fe200078e0a02 */
[----:B------:R-:W-:Y:S01]  /*1320*/  IABS R231, R13 ;  /* 0x0000000d00e77213 */ /* 0x000fe20000000000 */
[----:B------:R-:W-:Y:S01]  /*1330*/  IMAD R241, R125, R4, R241 ;  /* 0x000000047df17224 */ /* 0x000fe200078e02f1 */
[----:B------:R2:W-:Y:S01]  /*1340*/  STL [R1+0x1de4], R13 ;  /* 0x001de40d01007387 */ /* 0x0005e20000100800 */
[----:B------:R-:W-:-:S03]  /*1350*/  IMAD.HI.U32 R4, R0, R236, RZ ;  /* 0x000000ec00047227 */ /* 0x000fc600078e00ff */
[----:B------:R3:W-:Y:S01]  /*1360*/  STL [R1+0x1dec], R11 ;  /* 0x001dec0b01007387 */ /* 0x0007e20000100800 */
[----:B------:R-:W-:Y:S01]  /*1370*/  IMAD.MOV R12, RZ, RZ, -R5 ;  /* 0x000000ffff0c7224 */ /* 0x000fe200078e0a05 */
[----:B------:R-:W-:Y:S01]  /*1380*/  IADD3 R4, -R4, RZ, RZ ;  /* 0x000000ff04047210 */ /* 0x000fe20007ffe1ff */
[----:B------:R-:W-:Y:S01]  /*1390*/  IMAD R237, R125, R10, R237 ;  /* 0x0000000a7ded7224 */ /* 0x000fe200078e02ed */
[----:B-1----:R-:W-:Y:S01]  /*13a0*/  IADD3 R14, R243, 0x23, RZ ;  /* 0x00000023f30e7810 */ /* 0x002fe20007ffe0ff */
[----:B------:R-:W-:Y:S02]  /*13b0*/  IMAD R238, R125, R2, R238 ;  /* 0x000000027dee7224 */ /* 0x000fe400078e02ee */
[C---:B--2---:R-:W-:Y:S01]  /*13c0*/  VIADD R13, R243.reuse, 0x1d ;  /* 0x0000001df30d7836 */ /* 0x044fe20000000000 */
[----:B------:R-:W-:Y:S01]  /*13d0*/  IABS R222, R14 ;  /* 0x0000000e00de7213 */ /* 0x000fe20000000000 */
[C---:B------:R-:W-:Y:S01]  /*13e0*/  VIADD R10, R243.reuse, 0x20 ;  /* 0x00000020f30a7836 */ /* 0x040fe20000000000 */
[----:B---3--:R-:W-:Y:S01]  /*13f0*/  IADD3 R11, R243, 0x1f, RZ ;  /* 0x0000001ff30b7810 */ /* 0x008fe20007ffe0ff */
[----:B------:R-:W-:Y:S01]  /*1400*/  IMAD.HI.U32 R2, R0, R233, RZ ;  /* 0x000000e900027227 */ /* 0x000fe200078e00ff */
[----:B------:R-:W-:-:S02]  /*1410*/  IABS R228, R13 ;  /* 0x0000000d00e47213 */ /* 0x000fc40000000000 */
[----:B------:R-:W-:Y:S01]  /*1420*/  IABS R225, R10 ;  /* 0x0000000a00e17213 */ /* 0x000fe20000000000 */
[----:B------:R-:W-:Y:S01]  /*1430*/  IMAD.HI.U32 R5, R0, R230, RZ ;  /* 0x000000e600057227 */ /* 0x000fe200078e00ff */
[----:B------:R-:W-:-:S03]  /*1440*/  IABS R226, R11 ;  /* 0x0000000b00e27213 */ /* 0x000fc60000000000 */
[----:B------:R-:W-:Y:S02]  /*1450*/  IMAD R235, R125, R12, R235 ;  /* 0x0000000c7deb7224 */ /* 0x000fe400078e02eb */
[----:B------:R-:W-:-:S04]  /*1460*/  IMAD.HI.U32 R3, R0, R232, RZ ;  /* 0x000000e800037227 */ /* 0x000fc800078e00ff */
[----:B------:R-:W-:Y:S01]  /*1470*/  VIADD R9, R243, 0x1c ;  /* 0x0000001cf3097836 */ /* 0x000fe20000000000 */
[----:B------:R-:W-:Y:S01]  /*1480*/  IADD3 R3, -R3, RZ, RZ ;  /* 0x000000ff03037210 */ /* 0x000fe20007ffe1ff */
[----:B------:R-:W-:Y:S02]  /*1490*/  VIADD R12, R243, 0x1e ;  /* 0x0000001ef30c7836 */ /* 0x000fe40000000000 */
[----:B------:R-:W-:Y:S01]  /*14a0*/  IMAD.HI.U32 R8, R0, R239, RZ ;  /* 0x000000ef00087227 */ /* 0x000fe200078e00ff */
[----:B------:R-:W-:Y:S01]  /*14b0*/  STL [R1+0x1df4], R9 ;  /* 0x001df40901007387 */ /* 0x000fe20000100800 */
[----:B------:R-:W-:Y:S02]  /*14c0*/  IABS R229, R9 ;  /* 0x0000000900e57213 */ /* 0x000fe40000000000 */
[----:B------:R-:W-:Y:S01]  /*14d0*/  IMAD.MOV R2, RZ, RZ, -R2 ;  /* 0x000000ffff027224 */ /* 0x000fe200078e0a02 */
[----:B------:R-:W-:Y:S01]  /*14e0*/  IABS R227, R12 ;  /* 0x0000000c00e37213 */ /* 0x000fe20000000000 */
[----:B------:R-:W-:Y:S01]  /*14f0*/  IMAD.MOV R5, RZ, RZ, -R5 ;  /* 0x000000ffff057224 */ /* 0x000fe200078e0a05 */
[----:B------:R-:W-:Y:S01]  /*1500*/  STL [R1+0x1e00], R13 ;  /* 0x001e000d01007387 */ /* 0x000fe20000100800 */
[----:B------:R-:W-:-:S02]  /*1510*/  IMAD.MOV R8, RZ, RZ, -R8 ;  /* 0x000000ffff087224 */ /* 0x000fc400078e0a08 */
[----:B------:R-:W-:Y:S01]  /*1520*/  IMAD R236, R125, R4, R236 ;  /* 0x000000047dec7224 */ /* 0x000fe200078e02ec */
[----:B------:R1:W-:Y:S01]  /*1530*/  STL [R1+0x1dfc], R12 ;  /* 0x001dfc0c01007387 */ /* 0x0003e20000100800 */
[----:B------:R-:W-:-:S03]  /*1540*/  IMAD.HI.U32 R4, R0, R231, RZ ;  /* 0x000000e700047227 */ /* 0x000fc600078e00ff */
[----:B------:R2:W-:Y:S01]  /*1550*/  STL [R1+0x1e04], R11 ;  /* 0x001e040b01007387 */ /* 0x0005e20000100800 */
[C---:B------:R-:W-:Y:S02]  /*1560*/  IMAD R233, R125.reuse, R2, R233 ;  /* 0x000000027de97224 */ /* 0x040fe400078e02e9 */
[----:B------:R-:W-:Y:S01]  /*1570*/  IMAD R230, R125, R5, R230 ;  /* 0x000000057de67224 */ /* 0x000fe200078e02e6 */
[----:B------:R-:W-:Y:S01]  /*1580*/  STL [R1+0x1e0c], R10 ;  /* 0x001e0c0a01007387 */ /* 0x000fe20000100800 */
[----:B------:R-:W-:-:S04]  /*1590*/  IMAD.HI.U32 R2, R0, R228, RZ ;  /* 0x000000e400027227 */ /* 0x000fc800078e00ff */
[----:B------:R-:W-:Y:S01]  /*15a0*/  IMAD.HI.U32 R5, R0, R225, RZ ;  /* 0x000000e100057227 */ /* 0x000fe200078e00ff */
[----:B------:R-:W-:-:S03]  /*15b0*/  IADD3 R2, -R2, RZ, RZ ;  /* 0x000000ff02027210 */ /* 0x000fc60007ffe1ff */
[----:B------:R-:W-:Y:S01]  /*15c0*/  VIADD R15, R243, 0x22 ;  /* 0x00000022f30f7836 */ /* 0x000fe20000000000 */
[----:B-1----:R-:W-:Y:S01]  /*15d0*/  IADD3 R12, -R5, RZ, RZ ;  /* 0x000000ff050c7210 */ /* 0x002fe20007ffe1ff */
[C---:B------:R-:W-:Y:S02]  /*15e0*/  IMAD R239, R125.reuse, R8, R239 ;  /* 0x000000087def7224 */ /* 0x040fe400078e02ef */
[----:B------:R-:W-:Y:S01]  /*15f0*/  IMAD R232, R125, R3, R232 ;  /* 0x000000037de87224 */ /* 0x000fe200078e02e8 */
[----:B------:R-:W-:Y:S01]  /*1600*/  IABS R223, R15 ;  /* 0x0000000f00df7213 */ /* 0x000fe20000000000 */
[C---:B------:R-:W-:Y:S02]  /*1610*/  VIADD R9, R243.reuse, 0x21 ;  /* 0x00000021f3097836 */ /* 0x040fe40000000000 */
[----:B--2---:R-:W-:Y:S02]  /*1620*/  VIADD R11, R243, 0x25 ;  /* 0x00000025f30b7836 */ /* 0x004fe40000000000 */
[----:B------:R-:W-:Y:S01]  /*1630*/  IMAD.HI.U32 R8, R0, R234, RZ ;  /* 0x000000ea00087227 */ /* 0x000fe200078e00ff */
[----:B------:R1:W-:Y:S01]  /*1640*/  STL [R1+0x1e14], R9 ;  /* 0x001e140901007387 */ /* 0x0003e20000100800 */
[----:B------:R-:W-:-:S02]  /*1650*/  IABS R224, R9 ;  /* 0x0000000900e07213 */ /* 0x000fc40000000000 */
[----:B------:R-:W-:Y:S01]  /*1660*/  IMAD.MOV R4, RZ, RZ, -R4 ;  /* 0x000000ffff047224 */ /* 0x000fe200078e0a04 */
[----:B------:R-:W-:Y:S01]  /*1670*/  IABS R220, R11 ;  /* 0x0000000b00dc7213 */ /* 0x000fe20000000000 */
[C---:B------:R-:W-:Y:S01]  /*1680*/  IMAD.HI.U32 R3, R0.reuse, R227, RZ ;  /* 0x000000e300037227 */ /* 0x040fe200078e00ff */
[----:B------:R-:W-:Y:S03]  /*1690*/  STL [R1+0x1e28], R15 ;  /* 0x001e280f01007387 */ /* 0x000fe60000100800 */
[C---:B------:R-:W-:Y:S01]  /*16a0*/  VIADD R13, R243.reuse, 0x24 ;  /* 0x00000024f30d7836 */ /* 0x040fe20000000000 */
[----:B------:R-:W-:Y:S01]  /*16b0*/  STL [R1+0x1e1c], R14 ;  /* 0x001e1c0e01007387 */ /* 0x000fe20000100800 */
[----:B------:R-:W-:Y:S01]  /*16c0*/  IMAD.MOV R8, RZ, RZ, -R8 ;  /* 0x000000ffff087224 */ /* 0x000fe200078e0a08 */
[----:B-1----:R-:W-:Y:S01]  /*16d0*/  IADD3 R9, R243, 0x26, RZ ;  /* 0x00000026f3097810 */ /* 0x002fe20007ffe0ff */
[----:B------:R-:W-:Y:S01]  /*16e0*/  IMAD R231, R125, R4, R231 ;  /* 0x000000047de77224 */ /* 0x000fe200078e02e7 */
[----:B------:R1:W-:Y:S01]  /*16f0*/  STL [R1+0x1e2c], R13 ;  /* 0x001e2c0d01007387 */ /* 0x0003e20000100800 */
[----:B------:R-:W-:Y:S01]  /*1700*/  IMAD.MOV R10, RZ, RZ, -R3 ;  /* 0x000000ffff0a7224 */ /* 0x000fe200078e0a03 */
[----:B------:R-:W-:Y:S01]  /*1710*/  IABS R221, R13 ;  /* 0x0000000d00dd7213 */ /* 0x000fe20000000000 */
[----:B------:R-:W-:Y:S01]  /*1720*/  IMAD.HI.U32 R4, R0, R226, RZ ;  /* 0x000000e200047227 */ /* 0x000fe200078e00ff */
[----:B------:R-:W-:Y:S01]  /*1730*/  STL [R1+0x1e30], R11 ;  /* 0x001e300b01007387 */ /* 0x000fe20000100800 */
[----:B------:R-:W-:-:S02]  /*1740*/  IABS R219, R9 ;  /* 0x0000000900db7213 */ /* 0x000fc40000000000 */
[C---:B------:R-:W-:Y:S01]  /*1750*/  IMAD R228, R125.reuse, R2, R228 ;  /* 0x000000027de47224 */ /* 0x040fe200078e02e4 */
[----:B------:R-:W-:Y:S01]  /*1760*/  STL [R1+0x1e34], R9 ;  /* 0x001e340901007387 */ /* 0x000fe20000100800 */
[----:B------:R-:W-:Y:S01]  /*1770*/  IMAD R225, R125, R12, R225 ;  /* 0x0000000c7de17224 */ /* 0x000fe200078e02e1 */
[----:B-1----:R-:W-:Y:S01]  /*1780*/  IADD3 R13, R243, 0x27, RZ ;  /* 0x00000027f30d7810 */ /* 0x002fe20007ffe0ff */
[C---:B------:R-:W-:Y:S02]  /*1790*/  IMAD R234, R125.reuse, R8, R234 ;  /* 0x000000087dea7224 */ /* 0x040fe400078e02ea */
[----:B------:R-:W-:Y:S01]  /*17a0*/  IMAD R227, R125, R10, R227 ;  /* 0x0000000a7de37224 */ /* 0x000fe200078e02e3 */
[C---:B------:R-:W-:Y:S01]  /*17b0*/  IADD3 R10, R243.reuse, 0x2a, RZ ;  /* 0x0000002af30a7810 */ /* 0x040fe20007ffe0ff */
[----:B------:R-:W-:Y:S01]  /*17c0*/  IMAD.HI.U32 R2, R0, R223, RZ ;  /* 0x000000df00027227 */ /* 0x000fe200078e00ff */
[----:B------:R-:W-:Y:S01]  /*17d0*/  IABS R218, R13 ;  /* 0x0000000d00da7213 */ /* 0x000fe20000000000 */
[----:B------:R1:W-:Y:S01]  /*17e0*/  STL [R1+0x1e50], R13 ;  /* 0x001e500d01007387 */ /* 0x0003e20000100800 */
[----:B------:R-:W-:Y:S01]  /*17f0*/  IABS R215, R10 ;  /* 0x0000000a00d77213 */ /* 0x000fe20000000000 */
[----:B------:R-:W-:-:S02]  /*1800*/  VIADD R12, R243, 0x28 ;  /* 0x00000028f30c7836 */ /* 0x000fc40000000000 */
[----:B------:R-:W-:-:S03]  /*1810*/  IMAD.HI.U32 R8, R0, R229, RZ ;  /* 0x000000e500087227 */ /* 0x000fc600078e00ff */
[----:B------:R-:W-:Y:S01]  /*1820*/  IABS R217, R12 ;  /* 0x0000000c00d97213 */ /* 0x000fe20000000000 */
[----:B------:R-:W-:Y:S01]  /*1830*/  IMAD.MOV R4, RZ, RZ, -R4 ;  /* 0x000000ffff047224 */ /* 0x000fe200078e0a04 */
[----:B------:R-:W-:Y:S01]  /*1840*/  IADD3 R8, -R8, RZ, RZ ;  /* 0x000000ff08087210 */ /* 0x000fe20007ffe1ff */
[C---:B------:R-:W-:Y:S01]  /*1850*/  IMAD.HI.U32 R3, R0.reuse, R222, RZ ;  /* 0x000000de00037227 */ /* 0x040fe200078e00ff */
[----:B------:R-:W-:Y:S01]  /*1860*/  STL [R1+0x1e3c], R12 ;  /* 0x001e3c0c01007387 */ /* 0x000fe20000100800 */
[----:B-1----:R-:W-:Y:S02]  /*1870*/  IADD3 R13, R243, 0x2e, RZ ;  /* 0x0000002ef30d7810 */ /* 0x002fe40007ffe0ff */
[----:B------:R-:W-:Y:S02]  /*1880*/  IMAD.HI.U32 R5, R0, R220, RZ ;  /* 0x000000dc00057227 */ /* 0x000fe400078e00ff */
[----:B------:R-:W-:Y:S02]  /*1890*/  IABS R211, R13 ;  /* 0x0000000d00d37213 */ /* 0x000fe40000000000 */
[----:B------:R-:W-:-:S02]  /*18a0*/  IMAD.MOV R2, RZ, RZ, -R2 ;  /* 0x000000ffff027224 */ /* 0x000fc400078e0a02 */
[----:B------:R-:W-:Y:S02]  /*18b0*/  VIADD R11, R243, 0x29 ;  /* 0x00000029f30b7836 */ /* 0x000fe40000000000 */
[C---:B------:R-:W-:Y:S02]  /*18c0*/  IMAD R226, R125.reuse, R4, R226 ;  /* 0x000000047de27224 */ /* 0x040fe400078e02e2 */
[----:B------:R-:W-:Y:S01]  /*18d0*/  IMAD.MOV R3, RZ, RZ, -R3 ;  /* 0x000000ffff037224 */ /* 0x000fe200078e0a03 */
[----:B------:R-:W-:Y:S01]  /*18e0*/  STL [R1+0x1e54], R11 ;  /* 0x001e540b01007387 */ /* 0x000fe20000100800 */
[----:B------:R-:W-:Y:S01]  /*18f0*/  IMAD.MOV R5, RZ, RZ, -R5 ;  /* 0x000000ffff057224 */ /* 0x000fe200078e0a05 */
[----:B------:R-:W-:Y:S01]  /*1900*/  IABS R216, R11 ;  /* 0x0000000b00d87213 */ /* 0x000fe20000000000 */
[----:B------:R-:W-:Y:S01]  /*1910*/  IMAD.HI.U32 R4, R0, R221, RZ ;  /* 0x000000dd00047227 */ /* 0x000fe200078e00ff */
[----:B------:R1:W-:Y:S03]  /*1920*/  STL [R1+0x1e58], R10 ;  /* 0x001e580a01007387 */ /* 0x0003e60000100800 */
[----:B------:R-:W-:Y:S01]  /*1930*/  IMAD R223, R125, R2, R223 ;  /* 0x000000027ddf7224 */ /* 0x000fe200078e02df */
[----:B------:R-:W-:Y:S01]  /*1940*/  IADD3 R4, -R4, RZ, RZ ;  /* 0x000000ff04047210 */ /* 0x000fe20007ffe1ff */
[----:B------:R-:W-:-:S02]  /*1950*/  VIADD R15, R243, 0x2c ;  /* 0x0000002cf30f7836 */ /* 0x000fc40000000000 */
[C---:B------:R-:W-:Y:S02]  /*1960*/  IMAD R222, R125.reuse, R3, R222 ;  /* 0x000000037dde7224 */ /* 0x040fe400078e02de */
[----:B------:R-:W-:Y:S01]  /*1970*/  IMAD R220, R125, R5, R220 ;  /* 0x000000057ddc7224 */ /* 0x000fe200078e02dc */
[----:B------:R-:W-:Y:S01]  /*1980*/  IABS R213, R15 ;  /* 0x0000000f00d57213 */ /* 0x000fe20000000000 */
[----:B------:R-:W-:-:S04]  /*1990*/  IMAD.HI.U32 R2, R0, R218, RZ ;  /* 0x000000da00027227 */ /* 0x000fc800078e00ff */
[C---:B------:R-:W-:Y:S02]  /*19a0*/  VIADD R14, R243.reuse, 0x2d ;  /* 0x0000002df30e7836 */ /* 0x040fe40000000000 */
[----:B------:R-:W-:Y:S02]  /*19b0*/  VIADD R9, R243, 0x2b ;  /* 0x0000002bf3097836 */ /* 0x000fe40000000000 */
[C---:B------:R-:W-:Y:S01]  /*19c0*/  IMAD.HI.U32 R3, R0.reuse, R217, RZ ;  /* 0x000000d900037227 */ /* 0x040fe200078e00ff */
[----:B------:R-:W-:Y:S02]  /*19d0*/  IABS R212, R14 ;  /* 0x0000000e00d47213 */ /* 0x000fe40000000000 */
[----:B------:R-:W-:Y:S01]  /*19e0*/  STL [R1+0x1e5c], R9 ;  /* 0x001e5c0901007387 */ /* 0x000fe20000100800 */
[C---:B------:R-:W-:Y:S01]  /*19f0*/  IMAD.HI.U32 R5, R0.reuse, R215, RZ ;  /* 0x000000d700057227 */ /* 0x040fe200078e00ff */
[----:B-1----:R-:W-:Y:S02]  /*1a00*/  IADD3 R10, -R3, RZ, RZ ;  /* 0x000000ff030a7210 */ /* 0x002fe40007ffe1ff */
[----:B------:R1:W-:Y:S01]  /*1a10*/  STL [R1+0x1e70], R15 ;  /* 0x001e700f01007387 */ /* 0x0003e20000100800 */
[----:B------:R-:W-:Y:S01]  /*1a20*/  VIADD R11, R243, 0x2f ;  /* 0x0000002ff30b7836 */ /* 0x000fe20000000000 */
[----:B------:R-:W-:Y:S01]  /*1a30*/  IABS R214, R9 ;  /* 0x0000000900d67213 */ /* 0x000fe20000000000 */
[----:B------:R-:W-:Y:S01]  /*1a40*/  IMAD R229, R125, R8, R229 ;  /* 0x000000087de57224 */ /* 0x000fe200078e02e5 */
[----:B------:R-:W-:Y:S01]  /*1a50*/  STL [R1+0x1e60], R14 ;  /* 0x001e600e01007387 */ /* 0x000fe20000100800 */
[----:B------:R-:W-:Y:S01]  /*1a60*/  IMAD.HI.U32 R8, R0, R224, RZ ;  /* 0x000000e000087227 */ /* 0x000fe200078e00ff */
[----:B------:R-:W-:-:S02]  /*1a70*/  IABS R210, R11 ;  /* 0x0000000b00d27213 */ /* 0x000fc40000000000 */
[----:B------:R2:W-:Y:S01]  /*1a80*/  STL [R1+0x1e78], R13 ;  /* 0x001e780d01007387 */ /* 0x0005e20000100800 */
[----:B------:R-:W-:Y:S01]  /*1a90*/  IMAD.MOV R2, RZ, RZ, -R2 ;  /* 0x000000ffff027224 */ /* 0x000fe200078e0a02 */
[----:B-1----:R-:W-:Y:S01]  /*1aa0*/  IADD3 R15, R243, 0x36, RZ ;  /* 0x00000036f30f7810 */ /* 0x002fe20007ffe0ff */
[----:B------:R-:W-:Y:S01]  /*1ab0*/  IMAD.MOV R12, RZ, RZ, -R5 ;  /* 0x000000ffff0c7224 */ /* 0x000fe200078e0a05 */
[----:B------:R-:W-:Y:S01]  /*1ac0*/  STL [R1+0x1e7c], R11 ;  /* 0x001e7c0b01007387 */ /* 0x000fe20000100800 */
[----:B------:R-:W-:Y:S01]  /*1ad0*/  IMAD.MOV R8, RZ, RZ, -R8 ;  /* 0x000000ffff087224 */ /* 0x000fe200078e0a08 */
[----:B------:R-:W-:Y:S01]  /*1ae0*/  IABS R203, R15 ;  /* 0x0000000f00cb7213 */ /* 0x000fe20000000000 */
[----:B------:R-:W-:Y:S02]  /*1af0*/  IMAD R221, R125, R4, R221 ;  /* 0x000000047ddd7224 */ /* 0x000fe400078e02dd */
[----:B------:R-:W-:-:S04]  /*1b00*/  IMAD.HI.U32 R4, R0, R216, RZ ;  /* 0x000000d800047227 */ /* 0x000fc800078e00ff */
[C---:B------:R-:W-:Y:S02]  /*1b10*/  IMAD R218, R125.reuse, R2, R218 ;  /* 0x000000027dda7224 */ /* 0x040fe400078e02da */
[----:B------:R-:W-:Y:S01]  /*1b20*/  IMAD R215, R125, R12, R215 ;  /* 0x0000000c7dd77224 */ /* 0x000fe200078e02d7 */
[----:B------:R-:W-:Y:S01]  /*1b30*/  IADD3 R12, R243, 0x32, RZ ;  /* 0x00000032f30c7810 */ /* 0x000fe20007ffe0ff */
[----:B------:R-:W-:-:S03]  /*1b40*/  IMAD.HI.U32 R2, R0, R213, RZ ;  /* 0x000000d500027227 */ /* 0x000fc600078e00ff */
[----:B------:R-:W-:Y:S01]  /*1b50*/  IABS R207, R12 ;  /* 0x0000000c00cf7213 */ /* 0x000fe20000000000 */
[----:B------:R-:W-:Y:S01]  /*1b60*/  IMAD.HI.U32 R3, R0, R212, RZ ;  /* 0x000000d400037227 */ /* 0x000fe200078e00ff */
[----:B------:R-:W-:-:S03]  /*1b70*/  IADD3 R2, -R2, RZ, RZ ;  /* 0x000000ff02027210 */ /* 0x000fc60007ffe1ff */
[----:B--2---:R-:W-:Y:S02]  /*1b80*/  VIADD R13, R243, 0x31 ;  /* 0x00000031f30d7836 */ /* 0x004fe40000000000 */
[C---:B------:R-:W-:Y:S02]  /*1b90*/  IMAD R224, R125.reuse, R8, R224 ;  /* 0x000000087de07224 */ /* 0x040fe400078e02e0 */
[----:B------:R-:W-:Y:S01]  /*1ba0*/  IMAD R217, R125, R10, R217 ;  /* 0x0000000a7dd97224 */ /* 0x000fe200078e02d9 */
[----:B------:R-:W-:Y:S01]  /*1bb0*/  IABS R208, R13 ;  /* 0x0000000d00d07213 */ /* 0x000fe20000000000 */
[----:B------:R-:W-:Y:S02]  /*1bc0*/  VIADD R9, R243, 0x30 ;  /* 0x00000030f3097836 */ /* 0x000fe40000000000 */
[----:B------:R-:W-:-:S03]  /*1bd0*/  IMAD.HI.U32 R5, R0, R210, RZ ;  /* 0x000000d200057227 */ /* 0x000fc600078e00ff */
[----:B------:R1:W-:Y:S01]  /*1be0*/  STL [R1+0x1e84], R9 ;  /* 0x001e840901007387 */ /* 0x0003e20000100800 */
[C---:B------:R-:W-:Y:S01]  /*1bf0*/  IMAD.HI.U32 R8, R0.reuse, R219, RZ ;  /* 0x000000db00087227 */ /* 0x040fe200078e00ff */
[----:B------:R-:W-:Y:S02]  /*1c00*/  IADD3 R5, -R5, RZ, RZ ;  /* 0x000000ff05057210 */ /* 0x000fe40007ffe1ff */
[----:B------:R-:W-:Y:S01]  /*1c10*/  STL [R1+0x1e90], R13 ;  /* 0x001e900d01007387 */ /* 0x000fe20000100800 */
[----:B------:R-:W-:Y:S01]  /*1c20*/  IMAD.MOV R4, RZ, RZ, -R4 ;  /* 0x000000ffff047224 */ /* 0x000fe200078e0a04 */
[----:B------:R-:W-:Y:S01]  /*1c30*/  IABS R209, R9 ;  /* 0x0000000900d17213 */ /* 0x000fe20000000000 */
[C---:B------:R-:W-:Y:S01]  /*1c40*/  VIADD R10, R243.reuse, 0x34 ;  /* 0x00000034f30a7836 */ /* 0x040fe20000000000 */
[----:B------:R-:W-:Y:S01]  /*1c50*/  STL [R1+0x1e88], R12 ;  /* 0x001e880c01007387 */ /* 0x000fe20000100800 */
[----:B------:R-:W-:Y:S01]  /*1c60*/  IMAD.MOV R3, RZ, RZ, -R3 ;  /* 0x000000ffff037224 */ /* 0x000fe200078e0a03 */
[C---:B-1----:R-:W-:Y:S01]  /*1c70*/  IADD3 R9, R243.reuse, 0x35, RZ ;  /* 0x00000035f3097810 */ /* 0x042fe20007ffe0ff */
[----:B------:R-:W-:Y:S01]  /*1c80*/  VIADD R11, R243, 0x33 ;  /* 0x00000033f30b7836 */ /* 0x000fe20000000000 */
[----:B------:R-:W-:Y:S01]  /*1c90*/  IABS R205, R10 ;  /* 0x0000000a00cd7213 */ /* 0x000fe20000000000 */
[----:B------:R-:W-:Y:S01]  /*1ca0*/  IMAD.MOV R8, RZ, RZ, -R8 ;  /* 0x000000ffff087224 */ /* 0x000fe200078e0a08 */
[----:B------:R-:W-:Y:S01]  /*1cb0*/  IABS R204, R9 ;  /* 0x0000000900cc7213 */ /* 0x000fe20000000000 */
[----:B------:R-:W-:Y:S01]  /*1cc0*/  IMAD R216, R125, R4, R216 ;  /* 0x000000047dd87224 */ /* 0x000fe200078e02d8 */
[----:B------:R1:W-:Y:S01]  /*1cd0*/  STL [R1+0x1e94], R11 ;  /* 0x001e940b01007387 */ /* 0x0003e20000100800 */
[----:B------:R-:W-:Y:S01]  /*1ce0*/  IMAD.HI.U32 R4, R0, R211, RZ ;  /* 0x000000d300047227 */ /* 0x000fe200078e00ff */
[----:B------:R-:W-:-:S02]  /*1cf0*/  IABS R206, R11 ;  /* 0x0000000b00ce7213 */ /* 0x000fc40000000000 */
[----:B------:R2:W-:Y:S01]  /*1d00*/  STL [R1+0x1e9c], R10 ;  /* 0x001e9c0a01007387 */ /* 0x0005e20000100800 */
[C---:B------:R-:W-:Y:S02]  /*1d10*/  IMAD R212, R125.reuse, R3, R212 ;  /* 0x000000037dd47224 */ /* 0x040fe400078e02d4 */
[----:B------:R-:W-:Y:S01]  /*1d20*/  IMAD R213, R125, R2, R213 ;  /* 0x000000027dd57224 */ /* 0x000fe200078e02d5 */
[----:B------:R-:W-:Y:S01]  /*1d30*/  STL [R1+0x1ea4], R9 ;  /* 0x001ea40901007387 */ /* 0x000fe20000100800 */
[C---:B------:R-:W-:Y:S01]  /*1d40*/  IMAD.HI.U32 R3, R0.reuse, R207, RZ ;  /* 0x000000cf00037227 */ /* 0x040fe200078e00ff */
[----:B-1----:R-:W-:Y:S02]  /*1d50*/  IADD3 R11, R243, 0x39, RZ ;  /* 0x00000039f30b7810 */ /* 0x002fe40007ffe0ff */
[----:B------:R-:W-:Y:S01]  /*1d60*/  STL [R1+0x1eb4], R15 ;  /* 0x001eb40f01007387 */ /* 0x000fe20000100800 */
[----:B------:R-:W-:Y:S01]  /*1d70*/  IMAD R219, R125, R8, R219 ;  /* 0x000000087ddb7224 */ /* 0x000fe200078e02db */
[----:B------:R-:W-:Y:S01]  /*1d80*/  IABS R200, R11 ;  /* 0x0000000b00c87213 */ /* 0x000fe20000000000 */
[----:B------:R-:W-:-:S04]  /*1d90*/  IMAD.HI.U32 R2, R0, R208, RZ ;  /* 0x000000d000027227 */ /* 0x000fc800078e00ff */
[----:B------:R-:W-:Y:S02]  /*1da0*/  VIADD R14, R243, 0x37 ;  /* 0x00000037f30e7836 */ /* 0x000fe40000000000 */
[----:B------:R-:W-:-:S03]  /*1db0*/  IMAD.HI.U32 R8, R0, R214, RZ ;  /* 0x000000d600087227 */ /* 0x000fc600078e00ff */
[----:B------:R-:W-:Y:S01]  /*1dc0*/  IABS R202, R14 ;  /* 0x0000000e00ca7213 */ /* 0x000fe20000000000 */
[----:B------:R-:W-:Y:S01]  /*1dd0*/  IMAD.MOV R4, RZ, RZ, -R4 ;  /* 0x000000ffff047224 */ /* 0x000fe200078e0a04 */
[----:B------:R-:W-:Y:S01]  /*1de0*/  IADD3 R8, -R8, RZ, RZ ;  /* 0x000000ff08087210 */ /* 0x000fe20007ffe1ff */
[----:B------:R-:W-:Y:S01]  /*1df0*/  IMAD R210, R125, R5, R210 ;  /* 0x000000057dd27224 */ /* 0x000fe200078e02d2 */
[----:B------:R1:W-:Y:S01]  /*1e00*/  STL [R1+0x1ea8], R14 ;  /* 0x001ea80e01007387 */ /* 0x0003e20000100800 */
[----:B------:R-:W-:-:S04]  /*1e10*/  IMAD.HI.U32 R5, R0, R205, RZ ;  /* 0x000000cd00057227 */ /* 0x000fc800078e00ff */
[----:B------:R-:W-:Y:S02]  /*1e20*/  VIADD R13, R243, 0x38 ;  /* 0x00000038f30d7836 */ /* 0x000fe40000000000 */
[----:B--2---:R-:W-:Y:S02]  /*1e30*/  IMAD.MOV R10, RZ, RZ, -R3 ;  /* 0x000000ffff0a7224 */ /* 0x004fe400078e0a03 */
[----:B------:R-:W-:Y:S01]  /*1e40*/  IMAD.MOV R2, RZ, RZ, -R2 ;  /* 0x000000ffff027224 */ /* 0x000fe200078e0a02 */
[----:B------:R2:W-:Y:S01]  /*1e50*/  STL [R1+0x1eb8], R13 ;  /* 0x001eb80d01007387 */ /* 0x0005e20000100800 */
[----:B------:R-:W-:Y:S01]  /*1e60*/  IMAD R211, R125, R4, R211 ;  /* 0x000000047dd37224 */ /* 0x000fe200078e02d3 */
[----:B------:R-:W-:Y:S01]  /*1e70*/  IABS R201, R13 ;  /* 0x0000000d00c97213 */ /* 0x000fe20000000000 */
[----:B------:R-:W-:Y:S01]  /*1e80*/  IMAD.HI.U32 R4, R0, R206, RZ ;  /* 0x000000ce00047227 */ /* 0x000fe200078e00ff */
[----:B------:R3:W-:Y:S01]  /*1e90*/  STL [R1+0x1ebc], R11 ;  /* 0x001ebc0b01007387 */ /* 0x0007e20000100800 */
[----:B-1----:R-:W-:-:S02]  /*1ea0*/  IADD3 R14, R243, 0x41, RZ ;  /* 0x00000041f30e7810 */ /* 0x002fc40007ffe0ff */
[----:B------:R-:W-:Y:S01]  /*1eb0*/  IMAD.MOV R12, RZ, RZ, -R5 ;  /* 0x000000ffff0c7224 */ /* 0x000fe200078e0a05 */
[----:B------:R-:W-:Y:S01]  /*1ec0*/  IADD3 R4, -R4, RZ, RZ ;  /* 0x000000ff04047210 */ /* 0x000fe20007ffe1ff */
[C---:B------:R-:W-:Y:S01]  /*1ed0*/  IMAD R207, R125.reuse, R10, R207 ;  /* 0x0000000a7dcf7224 */ /* 0x040fe200078e02cf */
[----:B------:R-:W-:Y:S01]  /*1ee0*/  IABS R192, R14 ;  /* 0x0000000e00c07213 */ /* 0x000fe20000000000 */
[----:B------:R-:W-:Y:S02]  /*1ef0*/  IMAD R208, R125, R2, R208 ;  /* 0x000000027dd07224 */ /* 0x000fe400078e02d0 */
[C---:B--2---:R-:W-:Y:S01]  /*1f00*/  VIADD R13, R243.reuse, 0x3b ;  /* 0x0000003bf30d7836 */ /* 0x044fe20000000000 */
[C---:B---3--:R-:W-:Y:S01]  /*1f10*/  IADD3 R11, R243.reuse, 0x3d, RZ ;  /* 0x0000003df30b7810 */ /* 0x048fe20007ffe0ff */
[----:B------:R-:W-:Y:S02]  /*1f20*/  VIADD R10, R243, 0x3e ;  /* 0x0000003ef30a7836 */ /* 0x000fe40000000000 */
[----:B------:R-:W-:Y:S01]  /*1f30*/  IMAD.HI.U32 R2, R0, R203, RZ ;  /* 0x000000cb00027227 */ /* 0x000fe200078e00ff */
[----:B------:R-:W-:-:S02]  /*1f40*/  IABS R198, R13 ;  /* 0x0000000d00c67213 */ /* 0x000fc40000000000 */
[----:B------:R-:W-:Y:S01]  /*1f50*/  IABS R195, R10 ;  /* 0x0000000a00c37213 */ /* 0x000fe20000000000 */
[----:B------:R-:W-:Y:S01]  /*1f60*/  IMAD.HI.U32 R5, R0, R200, RZ ;  /* 0x000000c800057227 */ /* 0x000fe200078e00ff */
[----:B------:R-:W-:-:S03]  /*1f70*/  IABS R196, R11 ;  /* 0x0000000b00c47213 */ /* 0x000fc60000000000 */
[----:B------:R-:W-:Y:S02]  /*1f80*/  IMAD R205, R125, R12, R205 ;  /* 0x0000000c7dcd7224 */ /* 0x000fe400078e02cd */
[----:B------:R-:W-:-:S04]  /*1f90*/  IMAD.HI.U32 R3, R0, R202, RZ ;  /* 0x000000ca00037227 */ /* 0x000fc800078e00ff */
[----:B------:R-:W-:Y:S01]  /*1fa0*/  IMAD R214, R125, R8, R214 ;  /* 0x000000087dd67224 */ /* 0x000fe200078e02d6 */
[----:B------:R-:W-:Y:S01]  /*1fb0*/  IADD3 R3, -R3, RZ, RZ ;  /* 0x000000ff03037210 */ /* 0x000fe20007ffe1ff */
[C---:B------:R-:W-:Y:S02]  /*1fc0*/  VIADD R9, R243.reuse, 0x3a ;  /* 0x0000003af3097836 */ /* 0x040fe40000000000 */
        /* <DEDUP_REMOVED lines=260> */
[----:B------:R-:W-:Y:S02]  /*3010*/  VIADD R9, R243, 0x67 ;  /* 0x00000067f3097836 */ /* 0x000fe40000000000 */
[----:B------:R-:W-:-:S03]  /*3020*/  IMAD.HI.U32 R2, R0, R158, RZ ;  /* 0x0000009e00027227 */ /* 0x000fc600078e00ff */
[----:B------:R-:W-:Y:S01]  /*3030*/  STL [R1+0x200c], R9 ;  /* 0x00200c0901007387 */ /* 0x000fe20000100800 */
[C---:B------:R-:W-:Y:S01]  /*3040*/  IMAD.HI.U32 R3, R0.reuse, R157, RZ ;  /* 0x0000009d00037227 */ /* 0x040fe200078e00ff */
[----:B------:R-:W-:Y:S02]  /*3050*/  IABS R154, R9 ;  /* 0x00000009009a7213 */ /* 0x000fe40000000000 */
[----:B------:R2:W-:Y:S01]  /*3060*/  STL [R1+0x2040], R15 ;  /* 0x0020400f01007387 */ /* 0x0005e20000100800 */
[----:B------:R-:W-:Y:S01]  /*3070*/  IMAD.HI.U32 R5, R0, R155, RZ ;  /* 0x0000009b00057227 */ /* 0x000fe200078e00ff */
[----:B-1----:R-:W-:-:S03]  /*3080*/  IADD3 R10, -R3, RZ, RZ ;  /* 0x000000ff030a7210 */ /* 0x002fc60007ffe1ff */
[----:B------:R-:W-:Y:S02]  /*3090*/  VIADD R11, R243, 0x6b ;  /* 0x0000006bf30b7836 */ /* 0x000fe40000000000 */
[----:B------:R-:W-:Y:S02]  /*30a0*/  IMAD R169, R125, R8, R169 ;  /* 0x000000087da97224 */ /* 0x000fe400078e02a9 */
[C---:B------:R-:W-:Y:S01]  /*30b0*/  VIADD R14, R243.reuse, 0x69 ;  /* 0x00000069f30e7836 */ /* 0x040fe20000000000 */
[----:B------:R-:W-:Y:S01]  /*30c0*/  IABS R150, R11 ;  /* 0x0000000b00967213 */ /* 0x000fe20000000000 */
[----:B------:R-:W-:Y:S01]  /*30d0*/  IMAD.HI.U32 R8, R0, R164, RZ ;  /* 0x000000a400087227 */ /* 0x000fe200078e00ff */
[----:B--2---:R-:W-:Y:S02]  /*30e0*/  IADD3 R15, R243, 0x72, RZ ;  /* 0x00000072f30f7810 */ /* 0x004fe40007ffe0ff */
[----:B------:R-:W-:Y:S01]  /*30f0*/  STL [R1+0x2014], R14 ;  /* 0x0020140e01007387 */ /* 0x000fe20000100800 */
[----:B------:R-:W-:Y:S01]  /*3100*/  IMAD.MOV R2, RZ, RZ, -R2 ;  /* 0x000000ffff027224 */ /* 0x000fe200078e0a02 */
[----:B------:R-:W-:Y:S01]  /*3110*/  IABS R152, R14 ;  /* 0x0000000e00987213 */ /* 0x000fe20000000000 */
[----:B------:R-:W-:Y:S01]  /*3120*/  IMAD.MOV R12, RZ, RZ, -R5 ;  /* 0x000000ffff0c7224 */ /* 0x000fe200078e0a05 */
[----:B------:R1:W-:Y:S01]  /*3130*/  STL [R1+0x2044], R13 ;  /* 0x0020440d01007387 */ /* 0x0003e20000100800 */
[----:B------:R-:W-:Y:S01]  /*3140*/  IMAD.MOV R8, RZ, RZ, -R8 ;  /* 0x000000ffff087224 */ /* 0x000fe200078e0a08 */
[----:B------:R-:W-:Y:S01]  /*3150*/  IABS R143, R15 ;  /* 0x0000000f008f7213 */ /* 0x000fe20000000000 */
[----:B------:R-:W-:Y:S01]  /*3160*/  IMAD R161, R125, R4, R161 ;  /* 0x000000047da17224 */ /* 0x000fe200078e02a1 */
[----:B------:R-:W-:Y:S01]  /*3170*/  STL [R1+0x204c], R11 ;  /* 0x00204c0b01007387 */ /* 0x000fe20000100800 */
[----:B------:R-:W-:-:S02]  /*3180*/  VIADD R9, R243, 0x6c ;  /* 0x0000006cf3097836 */ /* 0x000fc40000000000 */
[----:B------:R-:W-:-:S03]  /*3190*/  IMAD.HI.U32 R4, R0, R156, RZ ;  /* 0x0000009c00047227 */ /* 0x000fc600078e00ff */
[----:B------:R2:W-:Y:S01]  /*31a0*/  STL [R1+0x205c], R9 ;  /* 0x00205c0901007387 */ /* 0x0005e20000100800 */
[C---:B------:R-:W-:Y:S01]  /*31b0*/  IMAD R158, R125.reuse, R2, R158 ;  /* 0x000000027d9e7224 */ /* 0x040fe200078e029e */
[----:B------:R-:W-:Y:S01]  /*31c0*/  IABS R149, R9 ;  /* 0x0000000900957213 */ /* 0x000fe20000000000 */
[----:B------:R-:W-:Y:S01]  /*31d0*/  IMAD R155, R125, R12, R155 ;  /* 0x0000000c7d9b7224 */ /* 0x000fe200078e029b */
[----:B------:R-:W-:Y:S01]  /*31e0*/  IADD3 R12, R243, 0x6e, RZ ;  /* 0x0000006ef30c7810 */ /* 0x000fe20007ffe0ff */
[----:B------:R-:W-:-:S03]  /*31f0*/  IMAD.HI.U32 R2, R0, R153, RZ ;  /* 0x0000009900027227 */ /* 0x000fc600078e00ff */
[----:B------:R-:W-:Y:S01]  /*3200*/  IABS R147, R12 ;  /* 0x0000000c00937213 */ /* 0x000fe20000000000 */
[C---:B-1----:R-:W-:Y:S01]  /*3210*/  VIADD R13, R243.reuse, 0x6d ;  /* 0x0000006df30d7836 */ /* 0x042fe20000000000 */
[----:B--2---:R-:W-:Y:S01]  /*3220*/  IADD3 R9, R243, 0x71, RZ ;  /* 0x00000071f3097810 */ /* 0x004fe20007ffe0ff */
[C---:B------:R-:W-:Y:S01]  /*3230*/  IMAD R164, R125.reuse, R8, R164 ;  /* 0x000000087da47224 */ /* 0x040fe200078e02a4 */
[----:B------:R-:W-:Y:S01]  /*3240*/  IADD3 R2, -R2, RZ, RZ ;  /* 0x000000ff02027210 */ /* 0x000fe20007ffe1ff */
[----:B------:R-:W-:Y:S01]  /*3250*/  IMAD R157, R125, R10, R157 ;  /* 0x0000000a7d9d7224 */ /* 0x000fe200078e029d */
[----:B------:R-:W-:Y:S01]  /*3260*/  STL [R1+0x2080], R13 ;  /* 0x0020800d01007387 */ /* 0x000fe20000100800 */
[C---:B------:R-:W-:Y:S01]  /*3270*/  IMAD.HI.U32 R5, R0.reuse, R150, RZ ;  /* 0x0000009600057227 */ /* 0x040fe200078e00ff */
[----:B------:R-:W-:Y:S02]  /*3280*/  IABS R148, R13 ;  /* 0x0000000d00947213 */ /* 0x000fe40000000000 */
[----:B------:R-:W-:Y:S01]  /*3290*/  STL [R1+0x2064], R12 ;  /* 0x0020640c01007387 */ /* 0x000fe20000100800 */
[----:B------:R-:W-:Y:S01]  /*32a0*/  VIADD R11, R243, 0x6f ;  /* 0x0000006ff30b7836 */ /* 0x000fe20000000000 */
[----:B------:R-:W-:Y:S01]  /*32b0*/  IADD3 R5, -R5, RZ, RZ ;  /* 0x000000ff05057210 */ /* 0x000fe20007ffe1ff */
[----:B------:R-:W-:Y:S01]  /*32c0*/  IMAD.HI.U32 R8, R0, R159, RZ ;  /* 0x0000009f00087227 */ /* 0x000fe200078e00ff */
[----:B------:R-:W-:-:S02]  /*32d0*/  IABS R144, R9 ;  /* 0x0000000900907213 */ /* 0x000fc40000000000 */
[----:B------:R1:W-:Y:S01]  /*32e0*/  STL [R1+0x208c], R11 ;  /* 0x00208c0b01007387 */ /* 0x0003e20000100800 */
[----:B------:R-:W-:Y:S01]  /*32f0*/  IMAD.MOV R4, RZ, RZ, -R4 ;  /* 0x000000ffff047224 */ /* 0x000fe200078e0a04 */
[----:B------:R-:W-:Y:S01]  /*3300*/  IABS R146, R11 ;  /* 0x0000000b00927213 */ /* 0x000fe20000000000 */
[----:B------:R-:W-:Y:S02]  /*3310*/  VIADD R10, R243, 0x70 ;  /* 0x00000070f30a7836 */ /* 0x000fe40000000000 */
[----:B------:R-:W-:-:S03]  /*3320*/  IMAD.HI.U32 R3, R0, R152, RZ ;  /* 0x0000009800037227 */ /* 0x000fc600078e00ff */
[----:B------:R-:W-:Y:S01]  /*3330*/  STL [R1+0x2094], R10 ;  /* 0x0020940a01007387 */ /* 0x000fe20000100800 */
[----:B------:R-:W-:Y:S01]  /*3340*/  IMAD.MOV R8, RZ, RZ, -R8 ;  /* 0x000000ffff087224 */ /* 0x000fe200078e0a08 */
[----:B------:R-:W-:Y:S01]  /*3350*/  IABS R145, R10 ;  /* 0x0000000a00917213 */ /* 0x000fe20000000000 */
[----:B------:R-:W-:Y:S01]  /*3360*/  IMAD R156, R125, R4, R156 ;  /* 0x000000047d9c7224 */ /* 0x000fe200078e029c */
[----:B------:R2:W-:Y:S01]  /*3370*/  STL [R1+0x209c], R9 ;  /* 0x00209c0901007387 */ /* 0x0005e20000100800 */
[----:B------:R-:W-:Y:S01]  /*3380*/  IMAD.HI.U32 R4, R0, R151, RZ ;  /* 0x0000009700047227 */ /* 0x000fe200078e00ff */
[----:B-1----:R-:W-:Y:S02]  /*3390*/  IADD3 R11, R243, 0x75, RZ ;  /* 0x00000075f30b7810 */ /* 0x002fe40007ffe0ff */
[----:B------:R-:W-:Y:S01]  /*33a0*/  STL [R1+0x20c4], R15 ;  /* 0x0020c40f01007387 */ /* 0x000fe20000100800 */
[----:B------:R-:W-:Y:S01]  /*33b0*/  IMAD.MOV R3, RZ, RZ, -R3 ;  /* 0x000000ffff037224 */ /* 0x000fe200078e0a03 */
[----:B------:R-:W-:Y:S01]  /*33c0*/  IABS R140, R11 ;  /* 0x0000000b008c7213 */ /* 0x000fe20000000000 */
[----:B------:R-:W-:-:S02]  /*33d0*/  IMAD R153, R125, R2, R153 ;  /* 0x000000027d997224 */ /* 0x000fc400078e0299 */
[----:B------:R-:W-:Y:S02]  /*33e0*/  IMAD R159, R125, R8, R159 ;  /* 0x000000087d9f7224 */ /* 0x000fe400078e029f */
[----:B--2---:R-:W-:Y:S02]  /*33f0*/  VIADD R9, R243, 0x76 ;  /* 0x00000076f3097836 */ /* 0x004fe40000000000 */
[----:B------:R-:W-:-:S03]  /*3400*/  IMAD.HI.U32 R2, R0, R148, RZ ;  /* 0x0000009400027227 */ /* 0x000fc600078e00ff */
[----:B------:R-:W-:Y:S01]  /*3410*/  IABS R139, R9 ;  /* 0x00000009008b7213 */ /* 0x000fe20000000000 */
[----:B------:R-:W-:-:S04]  /*3420*/  IMAD.HI.U32 R8, R0, R154, RZ ;  /* 0x0000009a00087227 */ /* 0x000fc800078e00ff */
[----:B------:R-:W-:Y:S01]  /*3430*/  IMAD.MOV R4, RZ, RZ, -R4 ;  /* 0x000000ffff047224 */ /* 0x000fe200078e0a04 */
[----:B------:R-:W-:Y:S01]  /*3440*/  IADD3 R8, -R8, RZ, RZ ;  /* 0x000000ff08087210 */ /* 0x000fe20007ffe1ff */
[----:B------:R-:W-:Y:S02]  /*3450*/  IMAD R150, R125, R5, R150 ;  /* 0x000000057d967224 */ /* 0x000fe400078e0296 */
[----:B------:R-:W-:Y:S02]  /*3460*/  VIADD R14, R243, 0x73 ;  /* 0x00000073f30e7836 */ /* 0x000fe40000000000 */
[----:B------:R-:W-:-:S03]  /*3470*/  IMAD.HI.U32 R5, R0, R145, RZ ;  /* 0x0000009100057227 */ /* 0x000fc600078e00ff */
[----:B------:R-:W-:Y:S01]  /*3480*/  STL [R1+0x20a4], R14 ;  /* 0x0020a40e01007387 */ /* 0x000fe20000100800 */
[----:B------:R-:W-:Y:S01]  /*3490*/  VIADD R13, R243, 0x74 ;  /* 0x00000074f30d7836 */ /* 0x000fe20000000000 */
[----:B------:R-:W-:Y:S01]  /*34a0*/  IABS R142, R14 ;  /* 0x0000000e008e7213 */ /* 0x000fe20000000000 */
[C---:B------:R-:W-:Y:S02]  /*34b0*/  IMAD R152, R125.reuse, R3, R152 ;  /* 0x000000037d987224 */ /* 0x040fe400078e0298 */
[----:B------:R-:W-:Y:S01]  /*34c0*/  IMAD.HI.U32 R3, R0, R147, RZ ;  /* 0x0000009300037227 */ /* 0x000fe200078e00ff */
[----:B------:R-:W-:Y:S01]  /*34d0*/  STL [R1+0x20d0], R13 ;  /* 0x0020d00d01007387 */ /* 0x000fe20000100800 */
[----:B------:R-:W-:Y:S02]  /*34e0*/  IABS R141, R13 ;  /* 0x0000000d008d7213 */ /* 0x000fe40000000000 */
[----:B------:R-:W-:Y:S01]  /*34f0*/  IMAD.MOV R2, RZ, RZ, -R2 ;  /* 0x000000ffff027224 */ /* 0x000fe200078e0a02 */
[----:B------:R1:W-:Y:S01]  /*3500*/  STL [R1+0x20d4], R11 ;  /* 0x0020d40b01007387 */ /* 0x0003e20000100800 */
[----:B------:R-:W-:-:S02]  /*3510*/  IMAD R151, R125, R4, R151 ;  /* 0x000000047d977224 */ /* 0x000fc400078e0297 */
[----:B------:R-:W-:Y:S01]  /*3520*/  IMAD.HI.U32 R4, R0, R146, RZ ;  /* 0x0000009200047227 */ /* 0x000fe200078e00ff */
[----:B------:R2:W-:Y:S03]  /*3530*/  STL [R1+0x20e4], R9 ;  /* 0x0020e40901007387 */ /* 0x0005e60000100800 */
[----:B------:R-:W-:Y:S01]  /*3540*/  IMAD.MOV R12, RZ, RZ, -R5 ;  /* 0x000000ffff0c7224 */ /* 0x000fe200078e0a05 */
[----:B------:R-:W-:Y:S01]  /*3550*/  IADD3 R4, -R4, RZ, RZ ;  /* 0x000000ff04047210 */ /* 0x000fe20007ffe1ff */
[----:B------:R-:W-:Y:S01]  /*3560*/  IMAD.MOV R10, RZ, RZ, -R3 ;  /* 0x000000ffff0a7224 */ /* 0x000fe200078e0a03 */
[----:B-1----:R-:W-:Y:S01]  /*3570*/  IADD3 R11, R243, 0x79, RZ ;  /* 0x00000079f30b7810 */ /* 0x002fe20007ffe0ff */
[----:B------:R-:W-:Y:S02]  /*3580*/  IMAD R148, R125, R2, R148 ;  /* 0x000000027d947224 */ /* 0x000fe400078e0294 */
[----:B------:R-:W-:Y:S01]  /*3590*/  IMAD.HI.U32 R2, R0, R139, RZ ;  /* 0x0000008b00027227 */ /* 0x000fe200078e00ff */
[----:B------:R-:W-:-:S03]  /*35a0*/  IABS R136, R11 ;  /* 0x0000000b00887213 */ /* 0x000fc60000000000 */
[----:B------:R-:W-:Y:S01]  /*35b0*/  IMAD R145, R125, R12, R145 ;  /* 0x0000000c7d917224 */ /* 0x000fe200078e0291 */
[----:B------:R-:W-:Y:S01]  /*35c0*/  IADD3 R2, -R2, RZ, RZ ;  /* 0x000000ff02027210 */ /* 0x000fe20007ffe1ff */
[C---:B------:R-:W-:Y:S02]  /*35d0*/  VIADD R13, R243.reuse, 0x77 ;  /* 0x00000077f30d7836 */ /* 0x040fe40000000000 */
[----:B--2---:R-:W-:Y:S02]  /*35e0*/  VIADD R9, R243, 0x7b ;  /* 0x0000007bf3097836 */ /* 0x004fe40000000000 */
[----:B------:R-:W-:Y:S01]  /*35f0*/  IMAD R154, R125, R8, R154 ;  /* 0x000000087d9a7224 */ /* 0x000fe200078e029a */
[----:B------:R-:W-:Y:S01]  /*3600*/  STL [R1+0x2100], R13 ;  /* 0x0021000d01007387 */ /* 0x000fe20000100800 */
[----:B------:R-:W-:Y:S01]  /*3610*/  VIADD R12, R243, 0x78 ;  /* 0x00000078f30c7836 */ /* 0x000fe20000000000 */
[----:B------:R-:W-:Y:S01]  /*3620*/  IABS R134, R9 ;  /* 0x0000000900867213 */ /* 0x000fe20000000000 */
[----:B------:R-:W-:Y:S01]  /*3630*/  IMAD.HI.U32 R8, R0, R149, RZ ;  /* 0x0000009500087227 */ /* 0x000fe200078e00ff */
[----:B------:R-:W-:-:S02]  /*3640*/  IABS R138, R13 ;  /* 0x0000000d008a7213 */ /* 0x000fc40000000000 */
[----:B------:R1:W-:Y:S01]  /*3650*/  STL [R1+0x20f4], R12 ;  /* 0x0020f40c01007387 */ /* 0x0003e20000100800 */
[----:B------:R-:W-:Y:S01]  /*3660*/  IMAD R147, R125, R10, R147 ;  /* 0x0000000a7d937224 */ /* 0x000fe200078e0293 */
[----:B------:R-:W-:Y:S01]  /*3670*/  IABS R137, R12 ;  /* 0x0000000c00897213 */ /* 0x000fe20000000000 */
[----:B------:R-:W-:Y:S01]  /*3680*/  VIADD R10, R243, 0x7a ;  /* 0x0000007af30a7836 */ /* 0x000fe20000000000 */
[----:B------:R-:W-:Y:S01]  /*3690*/  STL [R1+0x210c], R11 ;  /* 0x00210c0b01007387 */ /* 0x000fe20000100800 */
[----:B------:R-:W-:Y:S02]  /*36a0*/  IMAD.MOV R8, RZ, RZ, -R8 ;  /* 0x000000ffff087224 */ /* 0x000fe400078e0a08 */
[----:B------:R-:W-:Y:S01]  /*36b0*/  IMAD R146, R125, R4, R146 ;  /* 0x000000047d927224 */ /* 0x000fe200078e0292 */
[----:B------:R-:W-:Y:S01]  /*36c0*/  STL [R1+0x2114], R10 ;  /* 0x0021140a01007387 */ /* 0x000fe20000100800 */
[----:B------:R-:W-:Y:S01]  /*36d0*/  IMAD.HI.U32 R4, R0, R141, RZ ;  /* 0x0000008d00047227 */ /* 0x000fe200078e00ff */
[----:B-1----:R-:W-:-:S02]  /*36e0*/  IADD3 R12, R243, 0x7d, RZ ;  /* 0x0000007df30c7810 */ /* 0x002fc40007ffe0ff */
[----:B------:R1:W-:Y:S01]  /*36f0*/  STL [R1+0x2118], R9 ;  /* 0x0021180901007387 */ /* 0x0003e20000100800 */
[----:B------:R-:W-:Y:S01]  /*3700*/  VIADD R13, R243, 0x7c ;  /* 0x0000007cf30d7836 */ /* 0x000fe20000000000 */
[----:B------:R-:W-:Y:S01]  /*3710*/  IABS R135, R10 ;  /* 0x0000000a00877213 */ /* 0x000fe20000000000 */
[C---:B------:R-:W-:Y:S01]  /*3720*/  IMAD R139, R125.reuse, R2, R139 ;  /* 0x000000027d8b7224 */ /* 0x040fe200078e028b */
[----:B------:R-:W-:Y:S01]  /*3730*/  IABS R132, R12 ;  /* 0x0000000c00847213 */ /* 0x000fe20000000000 */
[----:B------:R-:W-:Y:S01]  /*3740*/  IMAD R149, R125, R8, R149 ;  /* 0x000000087d957224 */ /* 0x000fe200078e0295 */
[----:B------:R2:W-:Y:S01]  /*3750*/  STL [R1+0x20f0], R13 ;  /* 0x0020f00d01007387 */ /* 0x0005e20000100800 */
[C---:B------:R-:W-:Y:S01]  /*3760*/  IMAD.HI.U32 R2, R0.reuse, R134, RZ ;  /* 0x0000008600027227 */ /* 0x040fe200078e00ff */
[----:B------:R-:W-:Y:S02]  /*3770*/  IABS R133, R13 ;  /* 0x0000000d00857213 */ /* 0x000fe40000000000 */
[C---:B-1----:R-:W-:Y:S01]  /*3780*/  IADD3 R9, R243.reuse, 0x80, RZ ;  /* 0x00000080f3097810 */ /* 0x042fe20007ffe0ff */
[----:B------:R-:W-:Y:S01]  /*3790*/  VIADD R11, R243, 0x7e ;  /* 0x0000007ef30b7836 */ /* 0x000fe20000000000 */
[----:B------:R-:W-:Y:S01]  /*37a0*/  STL [R1+0x20ec], R12 ;  /* 0x0020ec0c01007387 */ /* 0x000fe20000100800 */
[----:B------:R-:W-:Y:S01]  /*37b0*/  IMAD.HI.U32 R8, R0, R144, RZ ;  /* 0x0000009000087227 */ /* 0x000fe200078e00ff */
[----:B------:R-:W-:-:S02]  /*37c0*/  IABS R129, R9 ;  /* 0x0000000900817213 */ /* 0x000fc40000000000 */
[----:B------:R-:W-:Y:S01]  /*37d0*/  STL [R1+0x20fc], R11 ;  /* 0x0020fc0b01007387 */ /* 0x000fe20000100800 */
[----:B------:R-:W-:Y:S01]  /*37e0*/  IMAD.MOV R4, RZ, RZ, -R4 ;  /* 0x000000ffff047224 */ /* 0x000fe200078e0a04 */
[C---:B--2---:R-:W-:Y:S01]  /*37f0*/  IADD3 R13, R243.reuse, 0x81, RZ ;  /* 0x00000081f30d7810 */ /* 0x044fe20007ffe0ff */
[----:B------:R-:W-:Y:S01]  /*3800*/  VIADD R10, R243, 0x7f ;  /* 0x0000007ff30a7836 */ /* 0x000fe20000000000 */
[----:B------:R-:W-:Y:S01]  /*3810*/  IABS R131, R11 ;  /* 0x0000000b00837213 */ /* 0x000fe20000000000 */
[----:B------:R-:W-:Y:S01]  /*3820*/  IMAD.HI.U32 R3, R0, R140, RZ ;  /* 0x0000008c00037227 */ /* 0x000fe200078e00ff */
[----:B------:R-:W-:Y:S02]  /*3830*/  IABS R128, R13 ;  /* 0x0000000d00807213 */ /* 0x000fe40000000000 */
[----:B------:R1:W-:Y:S01]  /*3840*/  STL [R1+0x2108], R10 ;  /* 0x0021080a01007387 */ /* 0x0003e20000100800 */
[----:B------:R-:W-:Y:S01]  /*3850*/  IMAD.MOV R2, RZ, RZ, -R2 ;  /* 0x000000ffff027224 */ /* 0x000fe200078e0a02 */
[----:B------:R-:W-:Y:S01]  /*3860*/  IABS R130, R10 ;  /* 0x0000000a00827213 */ /* 0x000fe20000000000 */
[----:B------:R-:W-:Y:S01]  /*3870*/  IMAD.MOV R8, RZ, RZ, -R8 ;  /* 0x000000ffff087224 */ /* 0x000fe200078e0a08 */
[----:B------:R2:W-:Y:S01]  /*3880*/  STL [R1+0x2110], R9 ;  /* 0x0021100901007387 */ /* 0x0005e20000100800 */
[----:B------:R-:W-:-:S02]  /*3890*/  IMAD R141, R125, R4, R141 ;  /* 0x000000047d8d7224 */ /* 0x000fc400078e028d */
[----:B------:R-:W-:Y:S01]  /*38a0*/  IMAD.HI.U32 R4, R0, R136, RZ ;  /* 0x0000008800047227 */ /* 0x000fe200078e00ff */
[----:B------:R-:W-:Y:S01]  /*38b0*/  STL [R1+0x20e0], R13 ;  /* 0x0020e00d01007387 */ /* 0x000fe20000100800 */
[----:B-1----:R-:W-:Y:S02]  /*38c0*/  IADD3 R10, R243, 0x84, RZ ;  /* 0x00000084f30a7810 */ /* 0x002fe40007ffe0ff */
[----:B------:R-:W-:Y:S02]  /*38d0*/  IMAD.MOV R3, RZ, RZ, -R3 ;  /* 0x000000ffff037224 */ /* 0x000fe400078e0a03 */
[----:B------:R-:W-:Y:S01]  /*38e0*/  IMAD R134, R125, R2, R134 ;  /* 0x000000027d867224 */ /* 0x000fe200078e0286 */
[----:B------:R-:W-:Y:S01]  /*38f0*/  IABS R123, R10 ;  /* 0x0000000a007b7213 */ /* 0x000fe20000000000 */
[----:B--2---:R-:W-:Y:S02]  /*3900*/  VIADD R9, R243, 0x85 ;  /* 0x00000085f3097836 */ /* 0x004fe40000000000 */
[----:B------:R-:W-:-:S02]  /*3910*/  IMAD R144, R125, R8, R144 ;  /* 0x000000087d907224 */ /* 0x000fc400078e0290 */
[----:B------:R-:W-:Y:S01]  /*3920*/  IMAD.HI.U32 R2, R0, R129, RZ ;  /* 0x0000008100027227 */ /* 0x000fe200078e00ff */
[----:B------:R-:W-:-:S03]  /*3930*/  IABS R122, R9 ;  /* 0x00000009007a7213 */ /* 0x000fc60000000000 */
[----:B------:R-:W-:-:S04]  /*3940*/  IMAD.HI.U32 R8, R0, R143, RZ ;  /* 0x0000008f00087227 */ /* 0x000fc800078e00ff */
[----:B------:R-:W-:Y:S02]  /*3950*/  IMAD.MOV R4, RZ, RZ, -R4 ;  /* 0x000000ffff047224 */ /* 0x000fe400078e0a04 */
[----:B------:R-:W-:Y:S02]  /*3960*/  VIADD R12, R243, 0x82 ;  /* 0x00000082f30c7836 */ /* 0x000fe40000000000 */
[----:B------:R-:W-:Y:S02]  /*3970*/  IMAD R140, R125, R3, R140 ;  /* 0x000000037d8c7224 */ /* 0x000fe400078e028c */
[----:B------:R-:W-:Y:S01]  /*3980*/  VIADD R11, R243, 0x83 ;  /* 0x00000083f30b7836 */ /* 0x000fe20000000000 */
[----:B------:R-:W-:Y:S01]  /*3990*/  STL [R1+0x20dc], R12 ;  /* 0x0020dc0c01007387 */ /* 0x000fe20000100800 */
[C---:B------:R-:W-:Y:S01]  /*39a0*/  IMAD.HI.U32 R3, R0.reuse, R135, RZ ;  /* 0x0000008700037227 */ /* 0x040fe200078e00ff */
[----:B------:R-:W-:Y:S02]  /*39b0*/  IABS R127, R12 ;  /* 0x0000000c007f7213 */ /* 0x000fe40000000000 */
[----:B------:R1:W-:Y:S01]  /*39c0*/  STL [R1+0x20e8], R11 ;  /* 0x0020e80b01007387 */ /* 0x0003e20000100800 */
[----:B------:R-:W-:Y:S01]  /*39d0*/  IMAD.MOV R2, RZ, RZ, -R2 ;  /* 0x000000ffff027224 */ /* 0x000fe200078e0a02 */
[----:B------:R-:W-:Y:S01]  /*39e0*/  IADD3 R3, -R3, RZ, RZ ;  /* 0x000000ff03037210 */ /* 0x000fe20007ffe1ff */
[----:B------:R-:W-:Y:S01]  /*39f0*/  IMAD.MOV R8, RZ, RZ, -R8 ;  /* 0x000000ffff087224 */ /* 0x000fe200078e0a08 */
[----:B------:R-:W-:Y:S01]  /*3a00*/  STL [R1+0x20f8], R10 ;  /* 0x0020f80a01007387 */ /* 0x000fe20000100800 */
[----:B------:R-:W-:Y:S01]  /*3a10*/  IMAD R136, R125, R4, R136 ;  /* 0x000000047d887224 */ /* 0x000fe200078e0288 */
[----:B------:R-:W-:Y:S01]  /*3a20*/  IABS R126, R11 ;  /* 0x0000000b007e7213 */ /* 0x000fe20000000000 */
[----:B------:R-:W-:Y:S01]  /*3a30*/  IMAD.HI.U32 R4, R0, R131, RZ ;  /* 0x0000008300047227 */ /* 0x000fe200078e00ff */
[----:B------:R2:W-:Y:S01]  /*3a40*/  STL [R1+0x2104], R9 ;  /* 0x0021040901007387 */ /* 0x0005e20000100800 */
[----:B-1----:R-:W-:-:S02]  /*3a50*/  IADD3 R11, R243, 0x88, RZ ;  /* 0x00000088f30b7810 */ /* 0x002fc40007ffe0ff */
[C---:B------:R-:W-:Y:S01]  /*3a60*/  IMAD R129, R125.reuse, R2, R129 ;  /* 0x000000027d817224 */ /* 0x040fe200078e0281 */
[----:B------:R-:W-:Y:S01]  /*3a70*/  IADD3 R4, -R4, RZ, RZ ;  /* 0x000000ff04047210 */ /* 0x000fe20007ffe1ff */
[----:B------:R-:W-:Y:S01]  /*3a80*/  IMAD R143, R125, R8, R143 ;  /* 0x000000087d8f7224 */ /* 0x000fe200078e028f */
[----:B------:R-:W-:Y:S01]  /*3a90*/  IABS R119, R11 ;  /* 0x0000000b00777213 */ /* 0x000fe20000000000 */
[----:B------:R-:W-:-:S04]  /*3aa0*/  IMAD.HI.U32 R2, R0, R122, RZ ;  /* 0x0000007a00027227 */ /* 0x000fc800078e00ff */
[----:B------:R-:W-:Y:S01]  /*3ab0*/  IMAD.HI.U32 R8, R0, R138, RZ ;  /* 0x0000008a00087227 */ /* 0x000fe200078e00ff */
[----:B------:R-:W-:-:S03]  /*3ac0*/  IADD3 R2, -R2, RZ, RZ ;  /* 0x000000ff02027210 */ /* 0x000fc60007ffe1ff */
[C---:B------:R-:W-:Y:S01]  /*3ad0*/  VIADD R13, R243.reuse, 0x86 ;  /* 0x00000086f30d7836 */ /* 0x040fe20000000000 */
[----:B------:R-:W-:Y:S01]  /*3ae0*/  IADD3 R8, -R8, RZ, RZ ;  /* 0x000000ff08087210 */ /* 0x000fe20007ffe1ff */
[C---:B--2---:R-:W-:Y:S02]  /*3af0*/  VIADD R9, R243.reuse, 0x8a ;  /* 0x0000008af3097836 */ /* 0x044fe40000000000 */
[----:B------:R-:W-:Y:S01]  /*3b00*/  VIADD R12, R243, 0x87 ;  /* 0x00000087f30c7836 */ /* 0x000fe20000000000 */
[----:B------:R-:W-:Y:S01]  /*3b10*/  STL [R1+0x20c0], R13 ;  /* 0x0020c00d01007387 */ /* 0x000fe20000100800 */
[C---:B------:R-:W-:Y:S01]  /*3b20*/  IMAD.HI.U32 R5, R0.reuse, R142, RZ ;  /* 0x0000008e00057227 */ /* 0x040fe200078e00ff */
[----:B------:R-:W-:Y:S02]  /*3b30*/  IABS R117, R9 ;  /* 0x0000000900757213 */ /* 0x000fe40000000000 */
[----:B------:R1:W-:Y:S01]  /*3b40*/  STL [R1+0x20bc], R12 ;  /* 0x0020bc0c01007387 */ /* 0x0003e20000100800 */
[----:B------:R-:W-:Y:S01]  /*3b50*/  IMAD R135, R125, R3, R135 ;  /* 0x000000037d877224 */ /* 0x000fe200078e0287 */
[----:B------:R-:W-:Y:S01]  /*3b60*/  IABS R121, R13 ;  /* 0x0000000d00797213 */ /* 0x000fe20000000000 */
[----:B------:R-:W-:Y:S01]  /*3b70*/  VIADD R10, R243, 0x89 ;  /* 0x00000089f30a7836 */ /* 0x000fe20000000000 */
[----:B------:R-:W-:Y:S01]  /*3b80*/  STL [R1+0x20c8], R11 ;  /* 0x0020c80b01007387 */ /* 0x000fe20000100800 */
[----:B------:R-:W-:Y:S01]  /*3b90*/  IMAD.HI.U32 R3, R0, R130, RZ ;  /* 0x0000008200037227 */ /* 0x000fe200078e00ff */
[----:B------:R-:W-:-:S02]  /*3ba0*/  IADD3 R5, -R5, RZ, RZ ;  /* 0x000000ff05057210 */ /* 0x000fc40007ffe1ff */
[----:B------:R-:W-:Y:S01]  /*3bb0*/  IABS R120, R12 ;  /* 0x0000000c00787213 */ /* 0x000fe20000000000 */
[----:B------:R-:W-:Y:S01]  /*3bc0*/  IMAD R131, R125, R4, R131 ;  /* 0x000000047d837224 */ /* 0x000fe200078e0283 */
[----:B------:R-:W-:Y:S01]  /*3bd0*/  STL [R1+0x20cc], R10 ;  /* 0x0020cc0a01007387 */ /* 0x000fe20000100800 */
[----:B------:R-:W-:Y:S01]  /*3be0*/  IMAD.HI.U32 R4, R0, R126, RZ ;  /* 0x0000007e00047227 */ /* 0x000fe200078e00ff */
[C---:B-1----:R-:W-:Y:S02]  /*3bf0*/  IADD3 R12, R243.reuse, 0x8c, RZ ;  /* 0x0000008cf30c7810 */ /* 0x042fe40007ffe0ff */
[----:B------:R1:W-:Y:S01]  /*3c00*/  STL [R1+0x20d8], R9 ;  /* 0x0020d80901007387 */ /* 0x0003e20000100800 */
[----:B------:R-:W-:Y:S01]  /*3c10*/  IMAD.MOV R3, RZ, RZ, -R3 ;  /* 0x000000ffff037224 */ /* 0x000fe200078e0a03 */
[----:B------:R-:W-:Y:S01]  /*3c20*/  IABS R118, R10 ;  /* 0x0000000a00767213 */ /* 0x000fe20000000000 */
[----:B------:R-:W-:Y:S01]  /*3c30*/  VIADD R13, R243, 0x8b ;  /* 0x0000008bf30d7836 */ /* 0x000fe20000000000 */
[----:B------:R-:W-:Y:S01]  /*3c40*/  IABS R115, R12 ;  /* 0x0000000c00737213 */ /* 0x000fe20000000000 */
[----:B------:R-:W-:-:S02]  /*3c50*/  IMAD R122, R125, R2, R122 ;  /* 0x000000027d7a7224 */ /* 0x000fc400078e027a */
[----:B------:R-:W-:Y:S01]  /*3c60*/  IMAD R138, R125, R8, R138 ;  /* 0x000000087d8a7224 */ /* 0x000fe200078e028a */
[----:B------:R2:W-:Y:S01]  /*3c70*/  STL [R1+0x20ac], R13 ;  /* 0x0020ac0d01007387 */ /* 0x0005e20000100800 */
[C---:B------:R-:W-:Y:S01]  /*3c80*/  IMAD.HI.U32 R2, R0.reuse, R117, RZ ;  /* 0x0000007500027227 */ /* 0x040fe200078e00ff */
[C---:B-1----:R-:W-:Y:S02]  /*3c90*/  IADD3 R9, R243.reuse, 0x8f, RZ ;  /* 0x0000008ff3097810 */ /* 0x042fe40007ffe0ff */
[----:B------:R-:W-:Y:S01]  /*3ca0*/  STL [R1+0x20a8], R12 ;  /* 0x0020a80c01007387 */ /* 0x000fe20000100800 */
[C---:B------:R-:W-:Y:S01]  /*3cb0*/  VIADD R11, R243.reuse, 0x8d ;  /* 0x0000008df30b7836 */ /* 0x040fe20000000000 */
[----:B------:R-:W-:Y:S01]  /*3cc0*/  IABS R112, R9 ;  /* 0x0000000900707213 */ /* 0x000fe20000000000 */
[C---:B------:R-:W-:Y:S01]  /*3cd0*/  IMAD.HI.U32 R8, R0.reuse, R133, RZ ;  /* 0x0000008500087227 */ /* 0x040fe200078e00ff */
[----:B------:R-:W-:Y:S02]  /*3ce0*/  IABS R116, R13 ;  /* 0x0000000d00747213 */ /* 0x000fe40000000000 */
[----:B------:R-:W-:Y:S01]  /*3cf0*/  STL [R1+0x20b0], R11 ;  /* 0x0020b00b01007387 */ /* 0x000fe20000100800 */
[----:B------:R-:W-:Y:S01]  /*3d00*/  IMAD.MOV R4, RZ, RZ, -R4 ;  /* 0x000000ffff047224 */ /* 0x000fe200078e0a04 */
[C---:B--2---:R-:W-:Y:S01]  /*3d10*/  IADD3 R13, R243.reuse, 0x90, RZ ;  /* 0x00000090f30d7810 */ /* 0x044fe20007ffe0ff */
[----:B------:R-:W-:Y:S01]  /*3d20*/  VIADD R10, R243, 0x8e ;  /* 0x0000008ef30a7836 */ /* 0x000fe20000000000 */
[----:B------:R-:W-:Y:S01]  /*3d30*/  IABS R114, R11 ;  /* 0x0000000b00727213 */ /* 0x000fe20000000000 */
[C---:B------:R-:W-:Y:S01]  /*3d40*/  IMAD R130, R125.reuse, R3, R130 ;  /* 0x000000037d827224 */ /* 0x040fe200078e0282 */
[----:B------:R-:W-:Y:S01]  /*3d50*/  IABS R111, R13 ;  /* 0x0000000d006f7213 */ /* 0x000fe20000000000 */
[----:B------:R-:W-:Y:S01]  /*3d60*/  IMAD R142, R125, R5, R142 ;  /* 0x000000057d8e7224 */ /* 0x000fe200078e028e */
[----:B------:R1:W-:Y:S01]  /*3d70*/  STL [R1+0x20b4], R10 ;  /* 0x0020b40a01007387 */ /* 0x0003e20000100800 */
[----:B------:R-:W-:Y:S01]  /*3d80*/  IMAD.HI.U32 R3, R0, R123, RZ ;  /* 0x0000007b00037227 */ /* 0x000fe200078e00ff */
[----:B------:R-:W-:-:S02]  /*3d90*/  IABS R113, R10 ;  /* 0x0000000a00717213 */ /* 0x000fc40000000000 */
[----:B------:R2:W-:Y:S01]  /*3da0*/  STL [R1+0x20b8], R9 ;  /* 0x0020b80901007387 */ /* 0x0005e20000100800 */
[----:B------:R-:W-:-:S03]  /*3db0*/  IMAD.HI.U32 R5, R0, R137, RZ ;  /* 0x0000008900057227 */ /* 0x000fc600078e00ff */
[----:B------:R-:W-:Y:S01]  /*3dc0*/  STL [R1+0x2088], R13 ;  /* 0x0020880d01007387 */ /* 0x000fe20000100800 */
[----:B------:R-:W-:Y:S01]  /*3dd0*/  IMAD.MOV R2, RZ, RZ, -R2 ;  /* 0x000000ffff027224 */ /* 0x000fe200078e0a02 */
[----:B-1----:R-:W-:Y:S01]  /*3de0*/  IADD3 R10, R243, 0x93, RZ ;  /* 0x00000093f30a7810 */ /* 0x002fe20007ffe0ff */
[----:B------:R-:W-:Y:S02]  /*3df0*/  IMAD.MOV R8, RZ, RZ, -R8 ;  /* 0x000000ffff087224 */ /* 0x000fe400078e0a08 */
[----:B------:R-:W-:Y:S01]  /*3e00*/  IMAD R126, R125, R4, R126 ;  /* 0x000000047d7e7224 */ /* 0x000fe200078e027e */
[----:B------:R-:W-:Y:S01]  /*3e10*/  IABS R108, R10 ;  /* 0x0000000a006c7213 */ /* 0x000fe20000000000 */
[----:B------:R-:W-:-:S04]  /*3e20*/  IMAD.HI.U32 R4, R0, R119, RZ ;  /* 0x0000007700047227 */ /* 0x000fc800078e00ff */
[----:B------:R-:W-:Y:S02]  /*3e30*/  IMAD.MOV R3, RZ, RZ, -R3 ;  /* 0x000000ffff037224 */ /* 0x000fe400078e0a03 */
[----:B------:R-:W-:Y:S02]  /*3e40*/  IMAD.MOV R5, RZ, RZ, -R5 ;  /* 0x000000ffff057224 */ /* 0x000fe400078e0a05 */
[----:B------:R-:W-:Y:S02]  /*3e50*/  IMAD R117, R125, R2, R117 ;  /* 0x000000027d757224 */ /* 0x000fe400078e0275 */
[----:B--2---:R-:W-:Y:S02]  /*3e60*/  VIADD R9, R243, 0x94 ;  /* 0x00000094f3097836 */ /* 0x004fe40000000000 */
[----:B------:R-:W-:Y:S02]  /*3e70*/  IMAD R133, R125, R8, R133 ;  /* 0x000000087d857224 */ /* 0x000fe400078e0285 */
        /* <DEDUP_REMOVED lines=8> */
[----:B------:R-:W-:Y:S01]  /*3f00*/  IMAD R137, R125, R5, R137 ;  /* 0x000000057d897224 */ /* 0x000fe200078e0289 */
[----:B------:R-:W-:Y:S01]  /*3f10*/  IABS R110, R12 ;  /* 0x0000000c006e7213 */ /* 0x000fe20000000000 */
[----:B------:R-:W-:Y:S01]  /*3f20*/  IMAD.HI.U32 R3, R0, R118, RZ ;  /* 0x0000007600037227 */ /* 0x000fe200078e00ff */
[----:B------:R1:W-:Y:S01]  /*3f30*/  STL [R1+0x2090], R11 ;  /* 0x0020900b01007387 */ /* 0x0003e20000100800 */
[----:B------:R-:W-:-:S02]  /*3f40*/  IABS R109, R11 ;  /* 0x0000000b006d7213 */ /* 0x000fc40000000000 */
[C---:B------:R-:W-:Y:S01]  /*3f50*/  IMAD.HI.U32 R5, R0.reuse, R132, RZ ;  /* 0x0000008400057227 */ /* 0x040fe200078e00ff */
[----:B------:R-:W-:Y:S01]  /*3f60*/  IADD3 R3, -R3, RZ, RZ ;  /* 0x000000ff03037210 */ /* 0x000fe20007ffe1ff */
[----:B------:R-:W-:Y:S02]  /*3f70*/  STL [R1+0x2098], R10 ;  /* 0x0020980a01007387 */ /* 0x000fe40000100800 */
[----:B------:R-:W-:Y:S02]  /*3f80*/  IMAD.MOV R2, RZ, RZ, -R2 ;  /* 0x000000ffff027224 */ /* 0x000fe400078e0a02 */
[----:B------:R-:W-:Y:S01]  /*3f90*/  IMAD.MOV R8, RZ, RZ, -R8 ;  /* 0x000000ffff087224 */ /* 0x000fe200078e0a08 */
[----:B------:R2:W-:Y:S01]  /*3fa0*/  STL [R1+0x20a0], R9 ;  /* 0x0020a00901007387 */ /* 0x0005e20000100800 */
[----:B------:R-:W-:Y:S01]  /*3fb0*/  IMAD R119, R125, R4, R119 ;  /* 0x000000047d777224 */ /* 0x000fe200078e0277 */
[----:B-1----:R-:W-:Y:S01]  /*3fc0*/  IADD3 R11, R243, 0x97, RZ ;  /* 0x00000097f30b7810 */ /* 0x002fe20007ffe0ff */
[----:B------:R-:W-:-:S03]  /*3fd0*/  IMAD.HI.U32 R4, R0, R114, RZ ;  /* 0x0000007200047227 */ /* 0x000fc600078e00ff */
[----:B------:R-:W-:Y:S01]  /*3fe0*/  IABS R104, R11 ;  /* 0x0000000b00687213 */ /* 0x000fe20000000000 */
[----:B------:R-:W-:Y:S01]  /*3ff0*/  IMAD.MOV R5, RZ, RZ, -R5 ;  /* 0x000000ffff057224 */ /* 0x000fe200078e0a05 */
[----:B------:R-:W-:Y:S01]  /*4000*/  IADD3 R4, -R4, RZ, RZ ;  /* 0x000000ff04047210 */ /* 0x000fe20007ffe1ff */
[C---:B------:R-:W-:Y:S02]  /*4010*/  IMAD R112, R125.reuse, R2, R112 ;  /* 0x000000027d707224 */ /* 0x040fe400078e0270 */
[----:B------:R-:W-:Y:S02]  /*4020*/  IMAD R128, R125, R8, R128 ;  /* 0x000000087d807224 */ /* 0x000fe400078e0280 */
        /* <DEDUP_REMOVED lines=8> */
[----:B------:R-:W-:Y:S01]  /*40b0*/  IMAD R132, R125, R5, R132 ;  /* 0x000000057d847224 */ /* 0x000fe200078e0284 */
[----:B------:R-:W-:Y:S01]  /*40c0*/  IABS R102, R9 ;  /* 0x0000000900667213 */ /* 0x000fe20000000000 */
[----:B------:R-:W-:Y:S01]  /*40d0*/  IMAD.HI.U32 R5, R0, R127, RZ ;  /* 0x0000007f00057227 */ /* 0x000fe200078e00ff */
[----:B------:R1:W-:Y:S01]  /*40e0*/  STL [R1+0x206c], R12 ;  /* 0x00206c0c01007387 */ /* 0x0003e20000100800 */
[----:B------:R-:W-:-:S02]  /*40f0*/  IABS R106, R13 ;  /* 0x0000000d006a7213 */ /* 0x000fc40000000000 */
[----:B------:R-:W-:Y:S01]  /*4100*/  IMAD R118, R125, R3, R118 ;  /* 0x000000037d767224 */ /* 0x000fe200078e0276 */
[----:B------:R-:W-:Y:S01]  /*4110*/  STL [R1+0x2074], R11 ;  /* 0x0020740b01007387 */ /* 0x000fe20000100800 */
[----:B------:R-:W-:Y:S01]  /*4120*/  VIADD R10, R243, 0x98 ;  /* 0x00000098f30a7836 */ /* 0x000fe20000000000 */
[----:B------:R-:W-:Y:S01]  /*4130*/  IADD3 R5, -R5, RZ, RZ ;  /* 0x000000ff05057210 */ /* 0x000fe20007ffe1ff */
[C---:B------:R-:W-:Y:S01]  /*4140*/  IMAD.HI.U32 R3, R0.reuse, R113, RZ ;  /* 0x0000007100037227 */ /* 0x040fe200078e00ff */
[----:B------:R-:W-:Y:S02]  /*4150*/  IABS R105, R12 ;  /* 0x0000000c00697213 */ /* 0x000fe40000000000 */
[----:B------:R-:W-:Y:S01]  /*4160*/  STL [R1+0x2078], R10 ;  /* 0x0020780a01007387 */ /* 0x000fe20000100800 */
[----:B------:R-:W-:Y:S01]  /*4170*/  IMAD R114, R125, R4, R114 ;  /* 0x000000047d727224 */ /* 0x000fe200078e0272 */
[----:B-1----:R-:W-:Y:S01]  /*4180*/  IADD3 R12, R243, 0x9b, RZ ;  /* 0x0000009bf30c7810 */ /* 0x002fe20007ffe0ff */
[----:B------:R-:W-:Y:S01]  /*4190*/  IMAD.HI.U32 R4, R0, R109, RZ ;  /* 0x0000006d00047227 */ /* 0x000fe200078e00ff */
[----:B------:R1:W-:Y:S01]  /*41a0*/  STL [R1+0x207c], R9 ;  /* 0x00207c0901007387 */ /* 0x0003e20000100800 */
[----:B------:R-:W-:-:S02]  /*41b0*/  IABS R103, R10 ;  /* 0x0000000a00677213 */ /* 0x000fc40000000000 */
[----:B------:R-:W-:Y:S01]  /*41c0*/  IMAD.MOV R3, RZ, RZ, -R3 ;  /* 0x000000ffff037224 */ /* 0x000fe200078e0a03 */
[----:B------:R-:W-:Y:S01]  /*41d0*/  IABS R100, R12 ;  /* 0x0000000c00647213 */ /* 0x000fe20000000000 */
[----:B------:R-:W-:Y:S02]  /*41e0*/  VIADD R13, R243, 0x9a ;  /* 0x0000009af30d7836 */ /* 0x000fe40000000000 */
[C---:B------:R-:W-:Y:S02]  /*41f0*/  IMAD R107, R125.reuse, R2, R107 ;  /* 0x000000027d6b7224 */ /* 0x040fe400078e026b */
[----:B------:R-:W-:Y:S01]  /*4200*/  IMAD R121, R125, R8, R121 ;  /* 0x000000087d797224 */ /* 0x000fe200078e0279 */
[----:B-1----:R-:W-:Y:S01]  /*4210*/  IADD3 R9, R243, 0x9e, RZ ;  /* 0x0000009ef3097810 */ /* 0x002fe20007ffe0ff */
[----:B------:R-:W-:Y:S01]  /*4220*/  IMAD.HI.U32 R2, R0, R102, RZ ;  /* 0x0000006600027227 */ /* 0x000fe200078e00ff */
[----:B------:R1:W-:Y:S01]  /*4230*/  STL [R1+0x2054], R13 ;  /* 0x0020540d01007387 */ /* 0x0003e20000100800 */
[----:B------:R-:W-:-:S02]  /*4240*/  IABS R101, R13 ;  /* 0x0000000d00657213 */ /* 0x000fc40000000000 */
[C---:B------:R-:W-:Y:S01]  /*4250*/  VIADD R11, R243.reuse, 0x9c ;  /* 0x0000009cf30b7836 */ /* 0x040fe20000000000 */
[----:B------:R-:W-:Y:S01]  /*4260*/  STL [R1+0x2050], R12 ;  /* 0x0020500c01007387 */ /* 0x000fe20000100800 */
[C---:B------:R-:W-:Y:S01]  /*4270*/  IMAD.HI.U32 R8, R0.reuse, R116, RZ ;  /* 0x0000007400087227 */ /* 0x040fe200078e00ff */
[----:B------:R-:W-:Y:S02]  /*4280*/  IABS R97, R9 ;  /* 0x0000000900617213 */ /* 0x000fe40000000000 */
[----:B------:R-:W-:Y:S01]  /*4290*/  STL [R1+0x2058], R11 ;  /* 0x0020580b01007387 */ /* 0x000fe20000100800 */
[----:B------:R-:W-:Y:S01]  /*42a0*/  IMAD.MOV R4, RZ, RZ, -R4 ;  /* 0x000000ffff047224 */ /* 0x000fe200078e0a04 */
[C---:B-1----:R-:W-:Y:S01]  /*42b0*/  IADD3 R13, R243.reuse, 0x9f, RZ ;  /* 0x0000009ff30d7810 */ /* 0x042fe20007ffe0ff */
        /* <DEDUP_REMOVED lines=412> */
[----:B--2---:R-:W-:Y:S01]  /*5c80*/  VIADD R9, R243, 0xe4 ;  /* 0x000000e4f3097836 */ /* 0x004fe20000000000 */
[----:B------:R-:W-:Y:S01]  /*5c90*/  IADD3 R8, -R8, RZ, RZ ;  /* 0x000000ff08087210 */ /* 0x000fe20007ffe1ff */
[----:B------:R-:W-:Y:S02]  /*5ca0*/  IMAD R55, R125, R5, R55 ;  /* 0x000000057d377224 */ /* 0x000fe400078e0237 */
[----:B------:R-:W-:Y:S01]  /*5cb0*/  IMAD.HI.U32 R5, R0, R50, RZ ;  /* 0x0000003200057227 */ /* 0x000fe200078e00ff */
[----:B------:R-:W-:-:S03]  /*5cc0*/  IABS R27, R9 ;  /* 0x00000009001b7213 */ /* 0x000fc60000000000 */
[----:B------:R-:W-:Y:S01]  /*5cd0*/  IMAD R43, R125, R3, R43 ;  /* 0x000000037d2b7224 */ /* 0x000fe200078e022b */
[----:B------:R-:W-:Y:S01]  /*5ce0*/  IADD3 R5, -R5, RZ, RZ ;  /* 0x000000ff05057210 */ /* 0x000fe20007ffe1ff */
[----:B------:R-:W-:-:S04]  /*5cf0*/  IMAD.HI.U32 R3, R0, R38, RZ ;  /* 0x0000002600037227 */ /* 0x000fc800078e00ff */
[----:B------:R-:W-:Y:S02]  /*5d00*/  IMAD R39, R125, R4, R39 ;  /* 0x000000047d277224 */ /* 0x000fe400078e0227 */
[----:B------:R-:W-:Y:S02]  /*5d10*/  VIADD R13, R243, 0xe0 ;  /* 0x000000e0f30d7836 */ /* 0x000fe40000000000 */
[----:B------:R-:W-:-:S03]  /*5d20*/  IMAD.HI.U32 R4, R0, R34, RZ ;  /* 0x0000002200047227 */ /* 0x000fc600078e00ff */
[----:B------:R-:W-:Y:S01]  /*5d30*/  STL [R1+0x1e24], R13 ;  /* 0x001e240d01007387 */ /* 0x000fe20000100800 */
[----:B------:R-:W-:Y:S01]  /*5d40*/  VIADD R12, R243, 0xe1 ;  /* 0x000000e1f30c7836 */ /* 0x000fe20000000000 */
[----:B------:R-:W-:Y:S01]  /*5d50*/  IABS R31, R13 ;  /* 0x0000000d001f7213 */ /* 0x000fe20000000000 */
[----:B------:R-:W-:Y:S02]  /*5d60*/  IMAD.MOV R3, RZ, RZ, -R3 ;  /* 0x000000ffff037224 */ /* 0x000fe400078e0a03 */
[----:B------:R-:W-:Y:S01]  /*5d70*/  IMAD R32, R125, R2, R32 ;  /* 0x000000027d207224 */ /* 0x000fe200078e0220 */
[----:B------:R-:W-:Y:S01]  /*5d80*/  STL [R1+0x1e20], R12 ;  /* 0x001e200c01007387 */ /* 0x000fe20000100800 */
[----:B------:R-:W-:Y:S01]  /*5d90*/  VIADD R10, R243, 0xe3 ;  /* 0x000000e3f30a7836 */ /* 0x000fe20000000000 */
[----:B------:R-:W-:Y:S01]  /*5da0*/  IABS R30, R12 ;  /* 0x0000000c001e7213 */ /* 0x000fe20000000000 */
[----:B------:R-:W-:Y:S01]  /*5db0*/  IMAD R46, R125, R8, R46 ;  /* 0x000000087d2e7224 */ /* 0x000fe200078e022e */
[----:B------:R1:W-:Y:S01]  /*5dc0*/  STL [R1+0x1e18], R11 ;  /* 0x001e180b01007387 */ /* 0x0003e20000100800 */
[----:B------:R-:W-:Y:S01]  /*5dd0*/  IMAD.HI.U32 R2, R0, R27, RZ ;  /* 0x0000001b00027227 */ /* 0x000fe200078e00ff */
[----:B------:R-:W-:-:S02]  /*5de0*/  IABS R28, R10 ;  /* 0x0000000a001c7213 */ /* 0x000fc40000000000 */
[----:B------:R2:W-:Y:S01]  /*5df0*/  STL [R1+0x1e10], R10 ;  /* 0x001e100a01007387 */ /* 0x0005e20000100800 */
[----:B------:R-:W-:-:S03]  /*5e00*/  IMAD.HI.U32 R8, R0, R41, RZ ;  /* 0x0000002900087227 */ /* 0x000fc600078e00ff */
[----:B------:R3:W-:Y:S01]  /*5e10*/  STL [R1+0x1e08], R9 ;  /* 0x001e080901007387 */ /* 0x0007e20000100800 */
[----:B------:R-:W-:Y:S01]  /*5e20*/  IMAD.MOV R4, RZ, RZ, -R4 ;  /* 0x000000ffff047224 */ /* 0x000fe200078e0a04 */
[----:B-1----:R-:W-:Y:S01]  /*5e30*/  IADD3 R11, R243, 0xe6, RZ ;  /* 0x000000e6f30b7810 */ /* 0x002fe20007ffe0ff */
[C---:B------:R-:W-:Y:S02]  /*5e40*/  IMAD R38, R125.reuse, R3, R38 ;  /* 0x000000037d267224 */ /* 0x040fe400078e0226 */
[----:B------:R-:W-:Y:S01]  /*5e50*/  IMAD R50, R125, R5, R50 ;  /* 0x000000057d327224 */ /* 0x000fe200078e0232 */
[----:B------:R-:W-:Y:S01]  /*5e60*/  IABS R25, R11 ;  /* 0x0000000b00197213 */ /* 0x000fe20000000000 */
[----:B------:R-:W-:-:S04]  /*5e70*/  IMAD.HI.U32 R3, R0, R33, RZ ;  /* 0x0000002100037227 */ /* 0x000fc800078e00ff */
[----:B------:R-:W-:-:S04]  /*5e80*/  IMAD.HI.U32 R5, R0, R45, RZ ;  /* 0x0000002d00057227 */ /* 0x000fc800078e00ff */
[----:B------:R-:W-:Y:S02]  /*5e90*/  IMAD.MOV R2, RZ, RZ, -R2 ;  /* 0x000000ffff027224 */ /* 0x000fe400078e0a02 */
[----:B------:R-:W-:Y:S02]  /*5ea0*/  IMAD.MOV R8, RZ, RZ, -R8 ;  /* 0x000000ffff087224 */ /* 0x000fe400078e0a08 */
[----:B------:R-:W-:Y:S02]  /*5eb0*/  IMAD R34, R125, R4, R34 ;  /* 0x000000047d227224 */ /* 0x000fe400078e0222 */
[----:B--2---:R-:W-:Y:S02]  /*5ec0*/  VIADD R10, R243, 0xe7 ;  /* 0x000000e7f30a7836 */ /* 0x004fe40000000000 */
[----:B------:R-:W-:-:S03]  /*5ed0*/  IMAD.HI.U32 R4, R0, R29, RZ ;  /* 0x0000001d00047227 */ /* 0x000fc600078e00ff */
[----:B------:R-:W-:Y:S01]  /*5ee0*/  IABS R24, R10 ;  /* 0x0000000a00187213 */ /* 0x000fe20000000000 */
[----:B------:R-:W-:Y:S02]  /*5ef0*/  IMAD.MOV R3, RZ, RZ, -R3 ;  /* 0x000000ffff037224 */ /* 0x000fe400078e0a03 */
[----:B------:R-:W-:Y:S02]  /*5f00*/  IMAD.MOV R5, RZ, RZ, -R5 ;  /* 0x000000ffff057224 */ /* 0x000fe400078e0a05 */
[----:B------:R-:W-:Y:S01]  /*5f10*/  IMAD R27, R125, R2, R27 ;  /* 0x000000027d1b7224 */ /* 0x000fe200078e021b */
[C---:B------:R-:W-:Y:S01]  /*5f20*/  IADD3 R2, R243.reuse, 0xe9, RZ ;  /* 0x000000e9f3027810 */ /* 0x040fe20007ffe0ff */
[----:B------:R-:W-:Y:S02]  /*5f30*/  VIADD R12, R243, 0xe5 ;  /* 0x000000e5f30c7836 */ /* 0x000fe40000000000 */
[----:B------:R-:W-:Y:S01]  /*5f40*/  IMAD R41, R125, R8, R41 ;  /* 0x000000087d297224 */ /* 0x000fe200078e0229 */
[----:B------:R-:W-:Y:S01]  /*5f50*/  IABS R22, R2 ;  /* 0x0000000200167213 */ /* 0x000fe20000000000 */
[----:B------:R-:W-:Y:S01]  /*5f60*/  IMAD.HI.U32 R8, R0, R36, RZ ;  /* 0x0000002400087227 */ /* 0x000fe200078e00ff */
[----:B------:R-:W-:Y:S01]  /*5f70*/  STL [R1+0x1df8], R12 ;  /* 0x001df80c01007387 */ /* 0x000fe20000100800 */
[----:B------:R-:W-:-:S02]  /*5f80*/  IABS R26, R12 ;  /* 0x0000000c001a7213 */ /* 0x000fc40000000000 */
[----:B------:R-:W-:Y:S01]  /*5f90*/  IMAD.MOV R4, RZ, RZ, -R4 ;  /* 0x000000ffff047224 */ /* 0x000fe200078e0a04 */
[----:B------:R-:W-:Y:S01]  /*5fa0*/  STL [R1+0x1df0], R11 ;  /* 0x001df00b01007387 */ /* 0x000fe20000100800 */
[----:B------:R-:W-:Y:S02]  /*5fb0*/  IMAD R33, R125, R3, R33 ;  /* 0x000000037d217224 */ /* 0x000fe400078e0221 */
[----:B---3--:R-:W-:Y:S01]  /*5fc0*/  VIADD R9, R243, 0xe8 ;  /* 0x000000e8f3097836 */ /* 0x008fe20000000000 */
[----:B------:R1:W-:Y:S01]  /*5fd0*/  STL [R1+0x1de8], R10 ;  /* 0x001de80a01007387 */ /* 0x0003e20000100800 */
[----:B------:R-:W-:Y:S02]  /*5fe0*/  IMAD R45, R125, R5, R45 ;  /* 0x000000057d2d7224 */ /* 0x000fe400078e022d */
[----:B------:R-:W-:Y:S01]  /*5ff0*/  IMAD.HI.U32 R3, R0, R28, RZ ;  /* 0x0000001c00037227 */ /* 0x000fe200078e00ff */
[----:B------:R-:W-:Y:S01]  /*6000*/  STL [R1+0x1de0], R9 ;  /* 0x001de00901007387 */ /* 0x000fe20000100800 */
[----:B------:R-:W-:-:S02]  /*6010*/  IABS R23, R9 ;  /* 0x0000000900177213 */ /* 0x000fc40000000000 */
[C---:B------:R-:W-:Y:S01]  /*6020*/  IMAD.HI.U32 R5, R0.reuse, R40, RZ ;  /* 0x0000002800057227 */ /* 0x040fe200078e00ff */
[----:B------:R-:W-:Y:S01]  /*6030*/  IADD3 R3, -R3, RZ, RZ ;  /* 0x000000ff03037210 */ /* 0x000fe20007ffe1ff */
[----:B------:R2:W-:Y:S01]  /*6040*/  STL [R1+0x1dd8], R2 ;  /* 0x001dd80201007387 */ /* 0x0005e20000100800 */
[----:B-1----:R-:W-:Y:S01]  /*6050*/  IADD3 R10, R243, 0xea, RZ ;  /* 0x000000eaf30a7810 */ /* 0x002fe20007ffe0ff */
[----:B------:R-:W-:Y:S02]  /*6060*/  IMAD.MOV R8, RZ, RZ, -R8 ;  /* 0x000000ffff087224 */ /* 0x000fe400078e0a08 */
[C---:B------:R-:W-:Y:S01]  /*6070*/  IMAD R29, R125.reuse, R4, R29 ;  /* 0x000000047d1d7224 */ /* 0x040fe200078e021d */
[----:B------:R-:W-:Y:S01]  /*6080*/  IABS R21, R10 ;  /* 0x0000000a00157213 */ /* 0x000fe20000000000 */
[----:B------:R-:W-:Y:S01]  /*6090*/  IMAD.HI.U32 R4, R0, R24, RZ ;  /* 0x0000001800047227 */ /* 0x000fe200078e00ff */
[----:B------:R1:W-:Y:S03]  /*60a0*/  STL [R1+0x1dcc], R10 ;  /* 0x001dcc0a01007387 */ /* 0x0003e60000100800 */
[----:B------:R-:W-:Y:S01]  /*60b0*/  IMAD.MOV R5, RZ, RZ, -R5 ;  /* 0x000000ffff057224 */ /* 0x000fe200078e0a05 */
[----:B------:R-:W-:Y:S01]  /*60c0*/  IADD3 R4, -R4, RZ, RZ ;  /* 0x000000ff04047210 */ /* 0x000fe20007ffe1ff */
[----:B------:R-:W-:-:S02]  /*60d0*/  IMAD R36, R125, R8, R36 ;  /* 0x000000087d247224 */ /* 0x000fc400078e0224 */
[----:B--2---:R-:W-:Y:S01]  /*60e0*/  IMAD.HI.U32 R2, R0, R22, RZ ;  /* 0x0000001600027227 */ /* 0x004fe200078e00ff */
[----:B-1----:R-:W-:-:S03]  /*60f0*/  IADD3 R10, R243, 0xf4, RZ ;  /* 0x000000f4f30a7810 */ /* 0x002fc60007ffe0ff */
[----:B------:R-:W-:Y:S01]  /*6100*/  IMAD.HI.U32 R8, R0, R31, RZ ;  /* 0x0000001f00087227 */ /* 0x000fe200078e00ff */
[----:B------:R-:W-:-:S03]  /*6110*/  IABS R11, R10 ;  /* 0x0000000a000b7213 */ /* 0x000fc60000000000 */
[----:B------:R-:W-:Y:S01]  /*6120*/  IMAD R40, R125, R5, R40 ;  /* 0x000000057d287224 */ /* 0x000fe200078e0228 */
[----:B------:R-:W-:Y:S01]  /*6130*/  IADD3 R8, -R8, RZ, RZ ;  /* 0x000000ff08087210 */ /* 0x000fe20007ffe1ff */
[----:B------:R-:W-:-:S04]  /*6140*/  IMAD.HI.U32 R5, R0, R35, RZ ;  /* 0x0000002300057227 */ /* 0x000fc800078e00ff */
[----:B------:R-:W-:Y:S01]  /*6150*/  IMAD R28, R125, R3, R28 ;  /* 0x000000037d1c7224 */ /* 0x000fe200078e021c */
[----:B------:R-:W-:Y:S01]  /*6160*/  IADD3 R5, -R5, RZ, RZ ;  /* 0x000000ff05057210 */ /* 0x000fe20007ffe1ff */
[----:B------:R-:W-:Y:S02]  /*6170*/  IMAD.MOV R2, RZ, RZ, -R2 ;  /* 0x000000ffff027224 */ /* 0x000fe400078e0a02 */
[----:B------:R-:W-:-:S04]  /*6180*/  IMAD.HI.U32 R3, R0, R23, RZ ;  /* 0x0000001700037227 */ /* 0x000fc800078e00ff */
[----:B------:R-:W-:Y:S02]  /*6190*/  IMAD R24, R125, R4, R24 ;  /* 0x000000047d187224 */ /* 0x000fe400078e0218 */
[----:B------:R-:W-:Y:S02]  /*61a0*/  VIADD R9, R243, 0xeb ;  /* 0x000000ebf3097836 */ /* 0x000fe40000000000 */
[----:B------:R-:W-:Y:S01]  /*61b0*/  IMAD R22, R125, R2, R22 ;  /* 0x000000027d167224 */ /* 0x000fe200078e0216 */
[C---:B------:R-:W-:Y:S01]  /*61c0*/  IADD3 R2, R243.reuse, 0xed, RZ ;  /* 0x000000edf3027810 */ /* 0x040fe20007ffe0ff */
[----:B------:R-:W-:Y:S01]  /*61d0*/  VIADD R4, R243, 0xec ;  /* 0x000000ecf3047836 */ /* 0x000fe20000000000 */
[----:B------:R1:W-:Y:S01]  /*61e0*/  STL [R1+0x1dbc], R9 ;  /* 0x001dbc0901007387 */ /* 0x0003e20000100800 */
[----:B------:R-:W-:Y:S01]  /*61f0*/  IMAD.MOV R3, RZ, RZ, -R3 ;  /* 0x000000ffff037224 */ /* 0x000fe200078e0a03 */
[----:B------:R-:W-:Y:S01]  /*6200*/  IABS R18, R2 ;  /* 0x0000000200127213 */ /* 0x000fe20000000000 */
[----:B------:R-:W-:Y:S01]  /*6210*/  IMAD R31, R125, R8, R31 ;  /* 0x000000087d1f7224 */ /* 0x000fe200078e021f */
[----:B------:R-:W-:Y:S01]  /*6220*/  STL [R1+0x1db8], R4 ;  /* 0x001db80401007387 */ /* 0x000fe20000100800 */
[----:B------:R-:W-:Y:S01]  /*6230*/  IMAD.HI.U32 R8, R0, R26, RZ ;  /* 0x0000001a00087227 */ /* 0x000fe200078e00ff */
[----:B------:R-:W-:-:S02]  /*6240*/  IABS R20, R9 ;  /* 0x0000000900147213 */ /* 0x000fc40000000000 */
[----:B------:R2:W-:Y:S01]  /*6250*/  STL [R1+0x1db4], R2 ;  /* 0x001db40201007387 */ /* 0x0005e20000100800 */
[----:B------:R-:W-:Y:S01]  /*6260*/  IMAD R23, R125, R3, R23 ;  /* 0x000000037d177224 */ /* 0x000fe200078e0217 */
[----:B-1----:R-:W-:Y:S01]  /*6270*/  IADD3 R9, R243, 0xef, RZ ;  /* 0x000000eff3097810 */ /* 0x002fe20007ffe0ff */
[----:B------:R-:W-:Y:S01]  /*6280*/  IMAD R35, R125, R5, R35 ;  /* 0x000000057d237224 */ /* 0x000fe200078e0223 */
[----:B------:R-:W-:Y:S01]  /*6290*/  IABS R19, R4 ;  /* 0x0000000400137213 */ /* 0x000fe20000000000 */
[----:B------:R-:W-:Y:S01]  /*62a0*/  VIADD R3, R243, 0xee ;  /* 0x000000eef3037836 */ /* 0x000fe20000000000 */
[----:B------:R-:W-:Y:S01]  /*62b0*/  IABS R16, R9 ;  /* 0x0000000900107213 */ /* 0x000fe20000000000 */
[----:B------:R-:W-:-:S03]  /*62c0*/  IMAD.HI.U32 R5, R0, R30, RZ ;  /* 0x0000001e00057227 */ /* 0x000fc600078e00ff */
[----:B------:R-:W-:Y:S01]  /*62d0*/  IABS R17, R3 ;  /* 0x0000000300117213 */ /* 0x000fe20000000000 */
[----:B--2---:R-:W-:Y:S01]  /*62e0*/  IMAD.HI.U32 R2, R0, R21, RZ ;  /* 0x0000001500027227 */ /* 0x004fe200078e00ff */
[----:B------:R1:W-:Y:S03]  /*62f0*/  STL [R1+0x1db0], R3 ;  /* 0x001db00301007387 */ /* 0x0003e60000100800 */
[----:B------:R-:W-:Y:S01]  /*6300*/  IMAD.MOV R8, RZ, RZ, -R8 ;  /* 0x000000ffff087224 */ /* 0x000fe200078e0a08 */
[----:B------:R-:W-:Y:S01]  /*6310*/  STL [R1+0x1d98], R9 ;  /* 0x001d980901007387 */ /* 0x000fe20000100800 */
[----:B------:R-:W-:Y:S02]  /*6320*/  IMAD.MOV R5, RZ, RZ, -R5 ;  /* 0x000000ffff057224 */ /* 0x000fe400078e0a05 */
[----:B------:R-:W-:Y:S02]  /*6330*/  IMAD.MOV R2, RZ, RZ, -R2 ;  /* 0x000000ffff027224 */ /* 0x000fe400078e0a02 */
[----:B------:R-:W-:-:S02]  /*6340*/  IMAD R26, R125, R8, R26 ;  /* 0x000000087d1a7224 */ /* 0x000fc400078e021a */
[----:B------:R-:W-:Y:S02]  /*6350*/  VIADD R8, R243, 0xf0 ;  /* 0x000000f0f3087836 */ /* 0x000fe40000000000 */
[----:B-1----:R-:W-:-:S03]  /*6360*/  IMAD.HI.U32 R3, R0, R18, RZ ;  /* 0x0000001200037227 */ /* 0x002fc600078e00ff */
[----:B------:R1:W-:Y:S01]  /*6370*/  STL [R1+0x1d94], R8 ;  /* 0x001d940801007387 */ /* 0x0003e20000100800 */
[C---:B------:R-:W-:Y:S01]  /*6380*/  IMAD R30, R125.reuse, R5, R30 ;  /* 0x000000057d1e7224 */ /* 0x040fe200078e021e */
[----:B------:R-:W-:Y:S01]  /*6390*/  IABS R15, R8 ;  /* 0x00000008000f7213 */ /* 0x000fe20000000000 */
[----:B------:R-:W-:Y:S02]  /*63a0*/  IMAD R21, R125, R2, R21 ;  /* 0x000000027d157224 */ /* 0x000fe400078e0215 */
[----:B------:R-:W-:-:S04]  /*63b0*/  IMAD.HI.U32 R5, R0, R25, RZ ;  /* 0x0000001900057227 */ /* 0x000fc800078e00ff */
[C---:B------:R-:W-:Y:S01]  /*63c0*/  IMAD.HI.U32 R2, R0.reuse, R17, RZ ;  /* 0x0000001100027227 */ /* 0x040fe200078e00ff */
[----:B-1----:R-:W1:Y:S03]  /*63d0*/  S2R R8, SR_TID.X ;  /* 0x0000000000087919 */ /* 0x002e660000002100 */
[----:B------:R-:W-:Y:S02]  /*63e0*/  IMAD.MOV R3, RZ, RZ, -R3 ;  /* 0x000000ffff037224 */ /* 0x000fe400078e0a03 */
[----:B------:R-:W-:Y:S02]  /*63f0*/  IMAD.MOV R5, RZ, RZ, -R5 ;  /* 0x000000ffff057224 */ /* 0x000fe400078e0a05 */
[----:B------:R-:W-:-:S04]  /*6400*/  IMAD.HI.U32 R4, R0, R19, RZ ;  /* 0x0000001300047227 */ /* 0x000fc800078e00ff */
[----:B------:R-:W-:Y:S02]  /*6410*/  IMAD.MOV R2, RZ, RZ, -R2 ;  /* 0x000000ffff027224 */ /* 0x000fe400078e0a02 */
[----:B------:R-:W-:Y:S01]  /*6420*/  IMAD R18, R125, R3, R18 ;  /* 0x000000037d127224 */ /* 0x000fe200078e0212 */
[----:B------:R-:W-:Y:S01]  /*6430*/  IADD3 R3, R243, 0xf1, RZ ;  /* 0x000000f1f3037810 */ /* 0x000fe20007ffe0ff */
[C---:B------:R-:W-:Y:S02]  /*6440*/  IMAD R25, R125.reuse, R5, R25 ;  /* 0x000000057d197224 */ /* 0x040fe400078e0219 */
[----:B------:R-:W-:Y:S01]  /*6450*/  IMAD.MOV R4, RZ, RZ, -R4 ;  /* 0x000000ffff047224 */ /* 0x000fe200078e0a04 */
[----:B------:R-:W-:Y:S01]  /*6460*/  IABS R14, R3 ;  /* 0x00000003000e7213 */ /* 0x000fe20000000000 */
[----:B------:R-:W-:Y:S01]  /*6470*/  IMAD R17, R125, R2, R17 ;  /* 0x000000027d117224 */ /* 0x000fe200078e0211 */
[----:B------:R2:W-:Y:S01]  /*6480*/  STL [R1+0x1d90], R3 ;  /* 0x001d900301007387 */ /* 0x0005e20000100800 */
[----:B------:R-:W-:-:S04]  /*6490*/  IMAD.HI.U32 R5, R0, R20, RZ ;  /* 0x0000001400057227 */ /* 0x000fc800078e00ff */
[----:B------:R-:W-:Y:S01]  /*64a0*/  VIADD R2, R243, 0xf2 ;  /* 0x000000f2f3027836 */ /* 0x000fe20000000000 */
[----:B------:R-:W-:Y:S01]  /*64b0*/  IADD3 R5, -R5, RZ, RZ ;  /* 0x000000ff05057210 */ /* 0x000fe20007ffe1ff */
[----:B------:R-:W-:Y:S02]  /*64c0*/  IMAD R19, R125, R4, R19 ;  /* 0x000000047d137224 */ /* 0x000fe400078e0213 */
[----:B------:R-:W-:Y:S01]  /*64d0*/  VIADD R4, R243, 0xf3 ;  /* 0x000000f3f3047836 */ /* 0x000fe20000000000 */
[----:B------:R3:W-:Y:S01]  /*64e0*/  STL [R1+0x1d84], R2 ;  /* 0x001d840201007387 */ /* 0x0007e20000100800 */
[C---:B--2---:R-:W-:Y:S01]  /*64f0*/  IMAD.HI.U32 R3, R0.reuse, R16, RZ ;  /* 0x0000001000037227 */ /* 0x044fe200078e00ff */
[----:B------:R-:W-:Y:S02]  /*6500*/  IABS R13, R2 ;  /* 0x00000002000d7213 */ /* 0x000fe40000000000 */
[----:B------:R2:W-:Y:S01]  /*6510*/  STL [R1+0x1d74], R4 ;  /* 0x001d740401007387 */ /* 0x0005e20000100800 */
[----:B------:R-:W-:Y:S01]  /*6520*/  IABS R12, R4 ;  /* 0x00000004000c7213 */ /* 0x000fe20000000000 */
[----:B------:R-:W-:Y:S01]  /*6530*/  IMAD R20, R125, R5, R20 ;  /* 0x000000057d147224 */ /* 0x000fe200078e0214 */
[----:B------:R-:W-:Y:S01]  /*6540*/  IADD3 R3, -R3, RZ, RZ ;  /* 0x000000ff03037210 */ /* 0x000fe20007ffe1ff */
[C---:B------:R-:W-:Y:S01]  /*6550*/  IMAD.HI.U32 R5, R0.reuse, R14, RZ ;  /* 0x0000000e00057227 */ /* 0x040fe200078e00ff */
[----:B------:R4:W-:Y:S03]  /*6560*/  STL [R1+0x1d70], R10 ;  /* 0x001d700a01007387 */ /* 0x0009e60000100800 */
[----:B---3--:R-:W-:-:S04]  /*6570*/  IMAD.HI.U32 R2, R0, R15, RZ ;  /* 0x0000000f00027227 */ /* 0x008fc800078e00ff */
[----:B--2---:R-:W-:Y:S02]  /*6580*/  IMAD.MOV R4, RZ, RZ, -R2 ;  /* 0x000000ffff047224 */ /* 0x004fe400078e0a02 */
[C---:B------:R-:W-:Y:S02]  /*6590*/  IMAD R16, R125.reuse, R3, R16 ;  /* 0x000000037d107224 */ /* 0x040fe400078e0210 */
[----:B------:R-:W-:Y:S02]  /*65a0*/  IMAD R15, R125, R4, R15 ;  /* 0x000000047d0f7224 */ /* 0x000fe400078e020f */
[----:B------:R-:W-:Y:S02]  /*65b0*/  IMAD.MOV R3, RZ, RZ, -R5 ;  /* 0x000000ffff037224 */ /* 0x000fe400078e0a05 */
[----:B------:R-:W-:-:S04]  /*65c0*/  IMAD.HI.U32 R4, R0, R12, RZ ;  /* 0x0000000c00047227 */ /* 0x000fc800078e00ff */
[----:B------:R-:W-:Y:S01]  /*65d0*/  IMAD R14, R125, R3, R14 ;  /* 0x000000037d0e7224 */ /* 0x000fe200078e020e */
[----:B------:R-:W-:Y:S01]  /*65e0*/  IADD3 R3, -R4, RZ, RZ ;  /* 0x000000ff04037210 */ /* 0x000fe20007ffe1ff */
[C---:B------:R-:W-:Y:S02]  /*65f0*/  VIADD R9, R243.reuse, 0xf5 ;  /* 0x000000f5f3097836 */ /* 0x040fe40000000000 */
[----:B------:R-:W-:Y:S02]  /*6600*/  VIADD R5, R243, 0xf6 ;  /* 0x000000f6f3057836 */ /* 0x000fe40000000000 */
[----:B------:R-:W-:Y:S01]  /*6610*/  IMAD R12, R125, R3, R12 ;  /* 0x000000037d0c7224 */ /* 0x000fe200078e020c */
[----:B------:R2:W-:Y:S01]  /*6620*/  STL [R1+0x1d68], R9 ;  /* 0x001d680901007387 */ /* 0x0005e20000100800 */
[----:B----4-:R-:W-:Y:S01]  /*6630*/  IABS R10, R9 ;  /* 0x00000009000a7213 */ /* 0x010fe20000000000 */
[----:B------:R-:W-:Y:S01]  /*6640*/  IMAD.HI.U32 R2, R0, R13, RZ ;  /* 0x0000000d00027227 */ /* 0x000fe200078e00ff */
[----:B-1----:R-:W-:Y:S01]  /*6650*/  LOP3.LUT R3, R8, 0x3f, RZ, 0xc0, !PT ;  /* 0x0000003f08037812 */ /* 0x002fe200078ec0ff */
[----:B------:R-:W3:Y:S01]  /*6660*/  LDL.LU R249, [R1+0x18] ;  /* 0x0000180001f97983 */ /* 0x000ee20000300800 */
[----:B--2---:R-:W-:-:S03]  /*6670*/  IABS R9, R5 ;  /* 0x0000000500097213 */ /* 0x004fc60000000000 */
[----:B------:R1:W-:Y:S01]  /*6680*/  STL [R1+0x1d5c], R5 ;  /* 0x001d5c0501007387 */ /* 0x0003e20000100800 */
[----:B------:R-:W-:Y:S02]  /*6690*/  VIADD R8, R243, 0xf7 ;  /* 0x000000f7f3087836 */ /* 0x000fe40000000000 */
[----:B------:R-:W-:Y:S01]  /*66a0*/  IMAD.MOV R2, RZ, RZ, -R2 ;  /* 0x000000ffff027224 */ /* 0x000fe200078e0a02 */
[----:B------:R-:W2:Y:S03]  /*66b0*/  LDL.LU R248, [R1+0x14] ;  /* 0x0000140001f87983 */ /* 0x000ea60000300800 */
[----:B------:R-:W-:Y:S01]  /*66c0*/  IMAD R13, R125, R2, R13 ;  /* 0x000000027d0d7224 */ /* 0x000fe200078e020d */
[----:B------:R-:W4:Y:S01]  /*66d0*/  LDL.LU R245, [R1+0x10] ;  /* 0x0000100001f57983 */ /* 0x000f220000300800 */
[----:B-1----:R-:W-:Y:S01]  /*66e0*/  LEA R5, R6, R3, 0x6 ;  /* 0x0000000306057211 */ /* 0x002fe200078e30ff */
[----:B------:R-:W-:-:S02]  /*66f0*/  IMAD.HI.U32 R3, R0, R9, RZ ;  /* 0x0000000900037227 */ /* 0x000fc400078e00ff */
[----:B------:R-:W4:Y:S04]  /*6700*/  LDL.LU R244, [R1+0xc] ;  /* 0x00000c0001f47983 */ /* 0x000f280000300800 */
[----:B------:R-:W4:Y:S01]  /*6710*/  LDL.LU R6, [R1] ;  /* 0x0000000001067983 */ /* 0x000f220000300800 */
[----:B------:R-:W-:Y:S01]  /*6720*/  IADD3 R3, -R3, RZ, RZ ;  /* 0x000000ff03037210 */ /* 0x000fe20007ffe1ff */
[C---:B------:R-:W-:Y:S02]  /*6730*/  IMAD.HI.U32 R2, R0.reuse, R11, RZ ;  /* 0x0000000b00027227 */ /* 0x040fe400078e00ff */
[----:B------:R1:W-:Y:S02]  /*6740*/  STL [R1+0x1d50], R8 ;  /* 0x001d500801007387 */ /* 0x0003e40000100800 */
[----:B------:R-:W-:-:S02]  /*6750*/  IMAD.HI.U32 R4, R0, R10, RZ ;  /* 0x0000000a00047227 */ /* 0x000fc400078e00ff */
[----:B------:R1:W-:Y:S02]  /*6760*/  STL [R1+0x1d20], R5 ;  /* 0x001d200501007387 */ /* 0x0003e40000100800 */
[----:B------:R-:W-:Y:S01]  /*6770*/  IMAD.MOV R2, RZ, RZ, -R2 ;  /* 0x000000ffff027224 */ /* 0x000fe200078e0a02 */
[----:B-1----:R-:W-:Y:S01]  /*6780*/  IABS R8, R8 ;  /* 0x0000000800087213 */ /* 0x002fe20000000000 */
[----:B------:R-:W-:Y:S01]  /*6790*/  IMAD R9, R125, R3, R9 ;  /* 0x000000037d097224 */ /* 0x000fe200078e0209 */
[----:B------:R-:W-:-:S03]  /*67a0*/  IABS R5, R5 ;  /* 0x0000000500057213 */ /* 0x000fc60000000000 */
[----:B------:R-:W-:-:S04]  /*67b0*/  IMAD.HI.U32 R3, R0, R8, RZ ;  /* 0x0000000800037227 */ /* 0x000fc800078e00ff */
[----:B------:R-:W-:Y:S02]  /*67c0*/  IMAD.MOV R4, RZ, RZ, -R4 ;  /* 0x000000ffff047224 */ /* 0x000fe400078e0a04 */
[----:B------:R-:W-:Y:S01]  /*67d0*/  IMAD R11, R125, R2, R11 ;  /* 0x000000027d0b7224 */ /* 0x000fe200078e020b */
[----:B------:R-:W-:Y:S01]  /*67e0*/  IADD3 R3, -R3, RZ, RZ ;  /* 0x000000ff03037210 */ /* 0x000fe20007ffe1ff */
[----:B------:R-:W-:Y:S02]  /*67f0*/  IMAD.MOV.U32 R2, RZ, RZ, R5 ;  /* 0x000000ffff027224 */ /* 0x000fe400078e0005 */
[----:B------:R-:W-:Y:S01]  /*6800*/  VIADD R124, R243, 0xf8 ;  /* 0x000000f8f37c7836 */ /* 0x000fe20000000000 */
[----:B------:R-:W4:Y:S01]  /*6810*/  LDL.LU R5, [R1+0x4] ;  /* 0x0000040001057983 */ /* 0x000f220000300800 */
[----:B------:R-:W-:Y:S02]  /*6820*/  IMAD R10, R125, R4, R10 ;  /* 0x000000047d0a7224 */ /* 0x000fe400078e020a */
[----:B------:R-:W-:Y:S01]  /*6830*/  IMAD.HI.U32 R4, R7, R2, RZ ;  /* 0x0000000207047227 */ /* 0x000fe200078e00ff */
[----:B------:R1:W-:Y:S01]  /*6840*/  STL [R1+0x1d48], R124 ;  /* 0x001d487c01007387 */ /* 0x0003e20000100800 */
[----:B------:R-:W-:-:S02]  /*6850*/  IABS R7, R124 ;  /* 0x0000007c00077213 */ /* 0x000fc40000000000 */
[C---:B------:R-:W-:Y:S01]  /*6860*/  IMAD R8, R125.reuse, R3, R8 ;  /* 0x000000037d087224 */ /* 0x040fe200078e0208 */
[----:B-1----:R-:W4:Y:S04]  /*6870*/  LDL.LU R124, [R1+0x21d8] ;  /* 0x0021d800017c7983 */ /* 0x002f280000300800 */
[----:B------:R-:W4:Y:S01]  /*6880*/  LDL.LU R3, [R1+0x8] ;  /* 0x0000080001037983 */ /* 0x000f220000300800 */
[----:B------:R-:W-:Y:S01]  /*6890*/  ISETP.GT.U32.AND P6, PT, R125, R252, PT ;  /* 0x000000fc7d00720c */ /* 0x000fe20003fc4070 */
[----:B------:R-:W-:-:S12]  /*68a0*/  IMAD.MOV R4, RZ, RZ, -R4 ;  /* 0x000000ffff047224 */ /* 0x000fd800078e0a04 */
[----:B------:R-:W-:Y:S02]  /*68b0*/  @!P6 IADD3 R252, R252, -R125, RZ ;  /* 0x8000007dfcfce210 */ /* 0x000fe40007ffe0ff */
[C---:B---3--:R-:W-:Y:S02]  /*68c0*/  ISETP.GT.U32.AND P3, PT, R125.reuse, R249, PT ;  /* 0x000000f97d00720c */ /* 0x048fe40003f64070 */
[C---:B--2---:R-:W-:Y:S02]  /*68d0*/  ISETP.GT.U32.AND P4, PT, R125.reuse, R248, PT ;  /* 0x000000f87d00720c */ /* 0x044fe40003f84070 */
[C---:B----4-:R-:W-:Y:S02]  /*68e0*/  ISETP.GT.U32.AND P5, PT, R125.reuse, R245, PT ;  /* 0x000000f57d00720c */ /* 0x050fe40003fa4070 */
[----:B------:R-:W-:-:S07]  /*68f0*/  ISETP.GT.U32.AND P2, PT, R125, R244, PT ;  /* 0x000000f47d00720c */ /* 0x000fce0003f44070 */
[--C-:B------:R-:W-:Y:S02]  /*6900*/  @!P3 IMAD.IADD R249, R249, 0x1, -R125.reuse ;  /* 0x00000001f9f9b824 */ /* 0x100fe400078e0a7d */
[--C-:B------:R-:W-:Y:S01]  /*6910*/  @!P4 IMAD.IADD R248, R248, 0x1, -R125.reuse ;  /* 0x00000001f8f8c824 */ /* 0x100fe200078e0a7d */
[----:B------:R-:W-:Y:S01]  /*6920*/  ISETP.GT.U32.AND P3, PT, R125, R6, PT ;  /* 0x000000067d00720c */ /* 0x000fe20003f64070 */
[----:B------:R-:W-:Y:S01]  /*6930*/  @!P5 IMAD.IADD R245, R245, 0x1, -R125 ;  /* 0x00000001f5f5d824 */ /* 0x000fe200078e0a7d */
[C---:B------:R-:W-:Y:S02]  /*6940*/  ISETP.GT.U32.AND P5, PT, R125.reuse, R249, PT ;  /* 0x000000f97d00720c */ /* 0x040fe40003fa4070 */
[----:B------:R-:W-:Y:S02]  /*6950*/  @!P2 IADD3 R244, R244, -R125, RZ ;  /* 0x8000007df4f4a210 */ /* 0x000fe40007ffe0ff */
[C---:B------:R-:W-:Y:S02]  /*6960*/  ISETP.GT.U32.AND P4, PT, R125.reuse, R250, PT ;  /* 0x000000fa7d00720c */ /* 0x040fe40003f84070 */
[----:B------:R-:W-:-:S02]  /*6970*/  ISETP.GT.U32.AND P0, PT, R125, R5, PT ;  /* 0x000000057d00720c */ /* 0x000fc40003f04070 */
[----:B------:R-:W-:Y:S01]  /*6980*/  ISETP.GT.U32.AND P1, PT, R125, R3, PT ;  /* 0x000000037d00720c */ /* 0x000fe20003f24070 */
[----:B------:R-:W-:-:S10]  /*6990*/  IMAD R4, R124, R4, R2 ;  /* 0x000000047c047224 */ /* 0x000fd400078e0202 */
[--C-:B------:R-:W-:Y:S01]  /*69a0*/  @!P0 IMAD.IADD R5, R5, 0x1, -R125.reuse ;  /* 0x0000000105058824 */ /* 0x100fe200078e0a7d */
[----:B------:R-:W-:Y:S02]  /*69b0*/  ISETP.GT.U32.AND P0, PT, R125, R248, PT ;  /* 0x000000f87d00720c */ /* 0x000fe40003f04070 */
[----:B------:R-:W-:Y:S01]  /*69c0*/  ISETP.GT.U32.AND P2, PT, R124, R4, PT ;  /* 0x000000047c00720c */ /* 0x000fe20003f44070 */
[--C-:B------:R-:W-:Y:S01]  /*69d0*/  @!P1 IMAD.IADD R3, R3, 0x1, -R125.reuse ;  /* 0x0000000103039824 */ /* 0x100fe200078e0a7d */
[----:B------:R-:W-:Y:S01]  /*69e0*/  ISETP.GT.U32.AND P1, PT, R125, R252, PT ;  /* 0x000000fc7d00720c */ /* 0x000fe20003f24070 */
[--C-:B------:R-:W-:Y:S02]  /*69f0*/  @!P5 IMAD.IADD R249, R249, 0x1, -R125.reuse ;  /* 0x00000001f9f9d824 */ /* 0x100fe400078e0a7d */
[----:B------:R-:W-:Y:S01]  /*6a00*/  @!P3 IMAD.IADD R6, R6, 0x1, -R125 ;  /* 0x000000010606b824 */ /* 0x000fe200078e0a7d */
[----:B------:R-:W-:-:S07]  /*6a10*/  ISETP.GT.U32.AND P3, PT, R125, R245, PT ;  /* 0x000000f57d00720c */ /* 0x000fce0003f64070 */
[----:B------:R-:W-:Y:S01]  /*6a20*/  @!P2 IMAD.IADD R4, R4, 0x1, -R124 ;  /* 0x000000010404a824 */ /* 0x000fe200078e0a7c */
[-C--:B------:R-:W-:Y:S01]  /*6a30*/  @!P4 IADD3 R250, R250, -R125.reuse, RZ ;  /* 0x8000007dfafac210 */ /* 0x080fe20007ffe0ff */
[----:B------:R-:W-:Y:S01]  /*6a40*/  @!P0 IMAD.IADD R248, R248, 0x1, -R125 ;  /* 0x00000001f8f88824 */ /* 0x000fe200078e0a7d */
[----:B------:R-:W-:Y:S01]  /*6a50*/  ISETP.GT.U32.AND P4, PT, R125, R244, PT ;  /* 0x000000f47d00720c */ /* 0x000fe20003f84070 */
[----:B------:R1:W-:Y:S01]  /*6a60*/  STL [R1+0x18], R249 ;  /* 0x000018f901007387 */ /* 0x0003e20000100800 */
[----:B------:R-:W-:-:S03]  /*6a70*/  @!P1 IADD3 R252, R252, -R125, RZ ;  /* 0x8000007dfcfc9210 */ /* 0x000fc60007ffe0ff */
[----:B-1----:R-:W2:Y:S04]  /*6a80*/  LDL.LU R249, [R1+0x21d4] ;  /* 0x0021d40001f97983 */ /* 0x002ea80000300800 */
[----:B------:R-:W-:Y:S04]  /*6a90*/  STL [R1+0x21c4], R252 ;  /* 0x0021c4fc01007387 */ /* 0x000fe80000100800 */
[----:B------:R-:W-:Y:S04]  /*6aa0*/  STL [R1+0x1c], R4 ;  /* 0x00001c0401007387 */ /* 0x000fe80000100800 */
[----:B------:R1:W-:Y:S01]  /*6ab0*/  STL [R1+0x14], R248 ;  /* 0x000014f801007387 */ /* 0x0003e20000100800 */
[----:B------:R-:W-:Y:S01]  /*6ac0*/  @!P3 IMAD.IADD R245, R245, 0x1, -R125 ;  /* 0x00000001f5f5b824 */ /* 0x000fe200078e0a7d */
[----:B------:R-:W-:-:S02]  /*6ad0*/  @!P4 IADD3 R244, R244, -R125, RZ ;  /* 0x8000007df4f4c210 */ /* 0x000fc40007ffe0ff */
[----:B-1----:R-:W3:Y:S04]  /*6ae0*/  LDL.LU R248, [R1+0x21d0] ;  /* 0x0021d00001f87983 */ /* 0x002ee80000300800 */
[----:B------:R1:W-:Y:S04]  /*6af0*/  STL [R1+0x10], R245 ;  /* 0x000010f501007387 */ /* 0x0003e80000100800 */
[----:B-1----:R-:W4:Y:S04]  /*6b00*/  LDL.LU R245, [R1+0x21cc] ;  /* 0x0021cc0001f57983 */ /* 0x002f280000300800 */
[----:B------:R1:W-:Y:S04]  /*6b10*/  STL [R1+0xc], R244 ;  /* 0x00000cf401007387 */ /* 0x0003e80000100800 */
[----:B-1----:R-:W4:Y:S01]  /*6b20*/  LDL.LU R244, [R1+0x21c8] ;  /* 0x0021c80001f47983 */ /* 0x002f220000300800 */
[----:B------:R-:W-:-:S02]  /*6b30*/  ISETP.GT.U32.AND P6, PT, R125, R251, PT ;  /* 0x000000fb7d00720c */ /* 0x000fc40003fc4070 */
[C---:B------:R-:W-:Y:S02]  /*6b40*/  ISETP.GT.U32.AND P5, PT, R125.reuse, R3, PT ;  /* 0x000000037d00720c */ /* 0x040fe40003fa4070 */
[C---:B------:R-:W-:Y:S02]  /*6b50*/  ISETP.GT.U32.AND P2, PT, R125.reuse, R5, PT ;  /* 0x000000057d00720c */ /* 0x040fe40003f44070 */
[----:B------:R-:W-:-:S07]  /*6b60*/  ISETP.GT.U32.AND P1, PT, R125, R6, PT ;  /* 0x000000067d00720c */ /* 0x000fce0003f24070 */
[----:B------:R-:W-:-:S05]  /*6b70*/  @!P6 IMAD.IADD R251, R251, 0x1, -R125 ;  /* 0x00000001fbfbe824 */ /* 0x000fca00078e0a7d */
[----:B------:R-:W-:Y:S01]  /*6b80*/  ISETP.GT.U32.AND P0, PT, R125, R251, PT ;  /* 0x000000fb7d00720c */ /* 0x000fe20003f04070 */
[--C-:B------:R-:W-:Y:S01]  /*6b90*/  @!P5 IMAD.IADD R3, R3, 0x1, -R125.reuse ;  /* 0x000000010303d824 */ /* 0x100fe200078e0a7d */
[----:B------:R-:W-:Y:S01]  /*6ba0*/  ISETP.GT.U32.AND P5, PT, R125, R247, PT ;  /* 0x000000f77d00720c */ /* 0x000fe20003fa4070 */
[----:B------:R-:W-:Y:S01]  /*6bb0*/  @!P2 IMAD.IADD R5, R5, 0x1, -R125 ;  /* 0x000000010505a824 */ /* 0x000fe200078e0a7d */
[C---:B------:R-:W-:Y:S02]  /*6bc0*/  ISETP.GT.U32.AND P2, PT, R125.reuse, R246, PT ;  /* 0x000000f67d00720c */ /* 0x040fe40003f44070 */
[----:B------:R-:W-:Y:S02]  /*6bd0*/  ISETP.GT.U32.AND P6, PT, R125, R250, PT ;  /* 0x000000fa7d00720c */ /* 0x000fe40003fc4070 */
[----:B------:R-:W-:-:S05]  /*6be0*/  @!P1 IADD3 R6, R6, -R125, RZ ;  /* 0x8000007d06069210 */ /* 0x000fca0007ffe0ff */
[--C-:B------:R-:W-:Y:S02]  /*6bf0*/  @!P0 IMAD.IADD R251, R251, 0x1, -R125.reuse ;  /* 0x00000001fbfb8824 */ /* 0x100fe400078e0a7d */
[--C-:B------:R-:W-:Y:S01]  /*6c00*/  @!P5 IMAD.IADD R247, R247, 0x1, -R125.reuse ;  /* 0x00000001f7f7d824 */ /* 0x100fe200078e0a7d */
[C---:B------:R-:W-:Y:S02]  /*6c10*/  ISETP.GT.U32.AND P5, PT, R125.reuse, R239, PT ;  /* 0x000000ef7d00720c */ /* 0x040fe40003fa4070 */
[----:B------:R-:W-:Y:S01]  /*6c20*/  @!P2 IADD3 R246, R246, -R125, RZ ;  /* 0x8000007df6f6a210 */ /* 0x000fe20007ffe0ff */
[----:B------:R-:W-:Y:S01]  /*6c30*/  @!P6 IMAD.IADD R250, R250, 0x1, -R125 ;  /* 0x00000001fafae824 */ /* 0x000fe200078e0a7d */
[C---:B------:R-:W-:Y:S02]  /*6c40*/  ISETP.GT.U32.AND P2, PT, R125.reuse, R238, PT ;  /* 0x000000ee7d00720c */ /* 0x040fe40003f44070 */
[----:B------:R-:W-:-:S07]  /*6c50*/  ISETP.GT.U32.AND P6, PT, R125, R242, PT ;  /* 0x000000f27d00720c */ /* 0x000fce0003fc4070 */
[-C--:B------:R-:W-:Y:S02]  /*6c60*/  @!P5 IADD3 R239, R239, -R125.reuse, RZ ;  /* 0x8000007defefd210 */ /* 0x080fe40007ffe0ff */
[----:B------:R-:W-:Y:S02]  /*6c70*/  ISETP.GT.U32.AND P5, PT, R125, R246, PT ;  /* 0x000000f67d00720c */ /* 0x000fe40003fa4070 */
[----:B------:R-:W-:Y:S02]  /*6c80*/  @!P2 IMAD.IADD R238, R238, 0x1, -R125 ;  /* 0x00000001eeeea824 */ /* 0x000fe400078e0a7d */
[----:B------:R-:W-:-:S09]  /*6c90*/  @!P6 IADD3 R242, R242, -R125, RZ ;  /* 0x8000007df2f2e210 */ /* 0x000fd20007ffe0ff */
[----:B------:R-:W-:Y:S01]  /*6ca0*/  @!P5 IMAD.IADD R246, R246, 0x1, -R125 ;  /* 0x00000001f6f6d824 */ /* 0x000fe200078e0a7d */
[----:B------:R-:W-:-:S13]  /*6cb0*/  ISETP.GT.U32.AND P5, PT, R125, R239, PT ;  /* 0x000000ef7d00720c */ /* 0x000fda0003fa4070 */
[----:B------:R-:W-:Y:S01]  /*6cc0*/  @!P5 IMAD.IADD R239, R239, 0x1, -R125 ;  /* 0x00000001efefd824 */ /* 0x000fe200078e0a7d */
[----:B------:R-:W-:-:S13]  /*6cd0*/  ISETP.GT.U32.AND P5, PT, R125, R232, PT ;  /* 0x000000e87d00720c */ /* 0x000fda0003fa4070 */
[----:B------:R-:W-:Y:S02]  /*6ce0*/  @!P5 IADD3 R232, R232, -R125, RZ ;  /* 0x8000007de8e8d210 */ /* 0x000fe40007ffe0ff */
[----:B------:R-:W-:-:S13]  /*6cf0*/  ISETP.GT.U32.AND P5, PT, R125, R225, PT ;  /* 0x000000e17d00720c */ /* 0x000fda0003fa4070 */
[----:B------:R-:W-:Y:S01]  /*6d00*/  @!P5 IMAD.IADD R225, R225, 0x1, -R125 ;  /* 0x00000001e1e1d824 */ /* 0x000fe200078e0a7d */
[C---:B--2---:R-:W-:Y:S02]  /*6d10*/  ISETP.GT.U32.AND P3, PT, R125.reuse, R249, PT ;  /* 0x000000f97d00720c */ /* 0x044fe40003f64070 */
[----:B---3--:R-:W-:-:S11]  /*6d20*/  ISETP.GT.U32.AND P4, PT, R125, R248, PT ;  /* 0x000000f87d00720c */ /* 0x008fd60003f84070 */
[----:B------:R-:W-:Y:S02]  /*6d30*/  @!P3 IADD3 R249, R249, -R125, RZ ;  /* 0x8000007df9f9b210 */ /* 0x000fe40007ffe0ff */
[C---:B------:R-:W-:Y:S01]  /*6d40*/  ISETP.GT.U32.AND P3, PT, R125.reuse, R241, PT ;  /* 0x000000f17d00720c */ /* 0x040fe20003f64070 */
[----:B------:R-:W-:Y:S01]  /*6d50*/  @!P4 IMAD.IADD R248, R248, 0x1, -R125 ;  /* 0x00000001f8f8c824 */ /* 0x000fe200078e0a7d */
[C---:B----4-:R-:W-:Y:S02]  /*6d60*/  ISETP.GT.U32.AND P1, PT, R125.reuse, R245, PT ;  /* 0x000000f57d00720c */ /* 0x050fe40003f24070 */
[C---:B------:R-:W-:Y:S02]  /*6d70*/  ISETP.GT.U32.AND P4, PT, R125.reuse, R240, PT ;  /* 0x000000f07d00720c */ /* 0x040fe40003f84070 */
[----:B------:R-:W-:-:S09]  /*6d80*/  ISETP.GT.U32.AND P0, PT, R125, R244, PT ;  /* 0x000000f47d00720c */ /* 0x000fd20003f04070 */
[--C-:B------:R-:W-:Y:S01]  /*6d90*/  @!P1 IMAD.IADD R245, R245, 0x1, -R125.reuse ;  /* 0x00000001f5f59824 */ /* 0x100fe200078e0a7d */
[----:B------:R-:W-:Y:S01]  /*6da0*/  ISETP.GT.U32.AND P1, PT, R125, R237, PT ;  /* 0x000000ed7d00720c */ /* 0x000fe20003f24070 */
[--C-:B------:R-:W-:Y:S01]  /*6db0*/  @!P3 IMAD.IADD R241, R241, 0x1, -R125.reuse ;  /* 0x00000001f1f1b824 */ /* 0x100fe200078e0a7d */
[C---:B------:R-:W-:Y:S01]  /*6dc0*/  ISETP.GT.U32.AND P3, PT, R125.reuse, R248, PT ;  /* 0x000000f87d00720c */ /* 0x040fe20003f64070 */
[--C-:B------:R-:W-:Y:S01]  /*6dd0*/  @!P4 IMAD.IADD R240, R240, 0x1, -R125.reuse ;  /* 0x00000001f0f0c824 */ /* 0x100fe200078e0a7d */
[C---:B------:R-:W-:Y:S01]  /*6de0*/  ISETP.GT.U32.AND P4, PT, R125.reuse, R247, PT ;  /* 0x000000f77d00720c */ /* 0x040fe20003f84070 */
[----:B------:R-:W-:Y:S01]  /*6df0*/  @!P0 IMAD.IADD R244, R244, 0x1, -R125 ;  /* 0x00000001f4f48824 */ /* 0x000fe200078e0a7d */
[C---:B------:R-:W-:Y:S02]  /*6e00*/  ISETP.GT.U32.AND P0, PT, R125.reuse, R236, PT ;  /* 0x000000ec7d00720c */ /* 0x040fe40003f04070 */
[----:B------:R-:W-:-:S05]  /*6e10*/  ISETP.GT.U32.AND P2, PT, R125, R245, PT ;  /* 0x000000f57d00720c */ /* 0x000fca0003f44070 */
[--C-:B------:R-:W-:Y:S02]  /*6e20*/  @!P1 IMAD.IADD R237, R237, 0x1, -R125.reuse ;  /* 0x00000001eded9824 */ /* 0x100fe400078e0a7d */
[----:B------:R-:W-:Y:S02]  /*6e30*/  @!P3 IADD3 R248, R248, -R125, RZ ;  /* 0x8000007df8f8b210 */ /* 0x000fe40007ffe0ff */
[--C-:B------:R-:W-:Y:S01]  /*6e40*/  @!P4 IMAD.IADD R247, R247, 0x1, -R125.reuse ;  /* 0x00000001f7f7c824 */ /* 0x100fe200078e0a7d */
[C---:B------:R-:W-:Y:S02]  /*6e50*/  ISETP.GT.U32.AND P1, PT, R125.reuse, R244, PT ;  /* 0x000000f47d00720c */ /* 0x040fe40003f24070 */
[C---:B------:R-:W-:Y:S02]  /*6e60*/  ISETP.GT.U32.AND P3, PT, R125.reuse, R241, PT ;  /* 0x000000f17d00720c */ /* 0x040fe40003f64070 */
[C---:B------:R-:W-:Y:S01]  /*6e70*/  ISETP.GT.U32.AND P4, PT, R125.reuse, R240, PT ;  /* 0x000000f07d00720c */ /* 0x040fe20003f84070 */
[----:B------:R-:W-:Y:S01]  /*6e80*/  @!P0 IMAD.IADD R236, R236, 0x1, -R125 ;  /* 0x00000001ecec8824 */ /* 0x000fe200078e0a7d */
[----:B------:R-:W-:-:S02]  /*6e90*/  ISETP.GT.U32.AND P0, PT, R125, R242, PT ;  /* 0x000000f27d00720c */ /* 0x000fc40003f04070 */
[----:B------:R-:W-:Y:S02]  /*6ea0*/  @!P2 IADD3 R245, R245, -R125, RZ ;  /* 0x8000007df5f5a210 */ /* 0x000fe40007ffe0ff */
[C---:B------:R-:W-:Y:S02]  /*6eb0*/  ISETP.GT.U32.AND P2, PT, R125.reuse, R238, PT ;  /* 0x000000ee7d00720c */ /* 0x040fe40003f44070 */
[----:B------:R-:W-:Y:S01]  /*6ec0*/  ISETP.GT.U32.AND P6, PT, R125, R249, PT ;  /* 0x000000f97d00720c */ /* 0x000fe20003fc4070 */
[--C-:B------:R-:W-:Y:S02]  /*6ed0*/  @!P1 IMAD.IADD R244, R244, 0x1, -R125.reuse ;  /* 0x00000001f4f49824 */ /* 0x100fe400078e0a7d */
[----:B------:R-:W-:Y:S02]  /*6ee0*/  @!P3 IADD3 R241, R241, -R125, RZ ;  /* 0x8000007df1f1b210 */ /* 0x000fe40007ffe0ff */
[----:B------:R-:W-:Y:S01]  /*6ef0*/  @!P4 IMAD.IADD R240, R240, 0x1, -R125 ;  /* 0x00000001f0f0c824 */ /* 0x000fe200078e0a7d */
[----:B------:R-:W-:-:S02]  /*6f00*/  ISETP.GT.U32.AND P1, PT, R125, R237, PT ;  /* 0x000000ed7d00720c */ /* 0x000fc40003f24070 */
[C---:B------:R-:W-:Y:S01]  /*6f10*/  ISETP.GT.U32.AND P3, PT, R125.reuse, R234, PT ;  /* 0x000000ea7d00720c */ /* 0x040fe20003f64070 */
[--C-:B------:R-:W-:Y:S01]  /*6f20*/  @!P0 IMAD.IADD R242, R242, 0x1, -R125.reuse ;  /* 0x00000001f2f28824 */ /* 0x100fe200078e0a7d */
[C---:B------:R-:W-:Y:S02]  /*6f30*/  ISETP.GT.U32.AND P0, PT, R125.reuse, R235, PT ;  /* 0x000000eb7d00720c */ /* 0x040fe40003f04070 */
[----:B------:R-:W-:Y:S02]  /*6f40*/  ISETP.GT.U32.AND P4, PT, R125, R233, PT ;  /* 0x000000e97d00720c */ /* 0x000fe40003f84070 */
[----:B------:R-:W-:Y:S01]  /*6f50*/  @!P2 IADD3 R238, R238, -R125, RZ ;  /* 0x8000007deeeea210 */ /* 0x000fe20007ffe0ff */
[--C-:B------:R-:W-:Y:S01]  /*6f60*/  @!P6 IMAD.IADD R249, R249, 0x1, -R125.reuse ;  /* 0x00000001f9f9e824 */ /* 0x100fe200078e0a7d */
[C---:B------:R-:W-:Y:S02]  /*6f70*/  ISETP.GT.U32.AND P2, PT, R125.reuse, R231, PT ;  /* 0x000000e77d00720c */ /* 0x040fe40003f44070 */
[----:B------:R-:W-:Y:S01]  /*6f80*/  ISETP.GT.U32.AND P6, PT, R125, R236, PT ;  /* 0x000000ec7d00720c */ /* 0x000fe20003fc4070 */
[--C-:B------:R-:W-:Y:S01]  /*6f90*/  @!P1 IMAD.IADD R237, R237, 0x1, -R125.reuse ;  /* 0x00000001eded9824 */ /* 0x100fe200078e0a7d */
[C---:B------:R-:W-:Y:S01]  /*6fa0*/  ISETP.GT.U32.AND P1, PT, R125.reuse, R230, PT ;  /* 0x000000e67d00720c */ /* 0x040fe20003f24070 */
[----:B------:R-:W-:Y:S01]  /*6fb0*/  @!P3 IMAD.IADD R234, R234, 0x1, -R125 ;  /* 0x00000001eaeab824 */ /* 0x000fe200078e0a7d */
[----:B------:R-:W-:-:S02]  /*6fc0*/  ISETP.GT.U32.AND P3, PT, R125, R227, PT ;  /* 0x000000e37d00720c */ /* 0x000fc40003f64070 */
[----:B------:R-:W-:Y:S01]  /*6fd0*/  @!P0 IADD3 R235, R235, -R125, RZ ;  /* 0x8000007debeb8210 */ /* 0x000fe20007ffe0ff */
[--C-:B------:R-:W-:Y:S01]  /*6fe0*/  @!P4 IMAD.IADD R233, R233, 0x1, -R125.reuse ;  /* 0x00000001e9e9c824 */ /* 0x100fe200078e0a7d */
[C---:B------:R-:W-:Y:S02]  /*6ff0*/  ISETP.GT.U32.AND P0, PT, R125.reuse, R228, PT ;  /* 0x000000e47d00720c */ /* 0x040fe40003f04070 */
[----:B------:R-:W-:Y:S01]  /*7000*/  ISETP.GT.U32.AND P4, PT, R125, R226, PT ;  /* 0x000000e27d00720c */ /* 0x000fe20003f84070 */
[--C-:B------:R-:W-:Y:S01]  /*7010*/  @!P2 IMAD.IADD R231, R231, 0x1, -R125.reuse ;  /* 0x00000001e7e7a824 */ /* 0x100fe200078e0a7d */
[C---:B------:R-:W-:Y:S01]  /*7020*/  ISETP.GT.U32.AND P2, PT, R125.reuse, R224, PT ;  /* 0x000000e07d00720c */ /* 0x040fe20003f44070 */
[--C-:B------:R-:W-:Y:S01]  /*7030*/  @!P6 IMAD.IADD R236, R236, 0x1, -R125.reuse ;  /* 0x00000001ecece824 */ /* 0x100fe200078e0a7d */
[C---:B------:R-:W-:Y:S01]  /*7040*/  ISETP.GT.U32.AND P6, PT, R125.reuse, R229, PT ;  /* 0x000000e57d00720c */ /* 0x040fe20003fc4070 */
[--C-:B------:R-:W-:Y:S01]  /*7050*/  @!P1 IMAD.IADD R230, R230, 0x1, -R125.reuse ;  /* 0x00000001e6e69824 */ /* 0x100fe200078e0a7d */
[----:B------:R-:W-:Y:S01]  /*7060*/  ISETP.GT.U32.AND P1, PT, R125, R223, PT ;  /* 0x000000df7d00720c */ /* 0x000fe20003f24070 */
[----:B------:R-:W-:Y:S01]  /*7070*/  @!P3 IMAD.IADD R227, R227, 0x1, -R125 ;  /* 0x00000001e3e3b824 */ /* 0x000fe200078e0a7d */
[----:B------:R-:W-:-:S03]  /*7080*/  ISETP.GT.U32.AND P3, PT, R125, R233, PT ;  /* 0x000000e97d00720c */ /* 0x000fc60003f64070 */
[--C-:B------:R-:W-:Y:S01]  /*7090*/  @!P0 IMAD.IADD R228, R228, 0x1, -R125.reuse ;  /* 0x00000001e4e48824 */ /* 0x100fe200078e0a7d */
[C---:B------:R-:W-:Y:S02]  /*70a0*/  ISETP.GT.U32.AND P0, PT, R125.reuse, R234, PT ;  /* 0x000000ea7d00720c */ /* 0x040fe40003f04070 */
[-C--:B------:R-:W-:Y:S02]  /*70b0*/  @!P4 IADD3 R226, R226, -R125.reuse, RZ ;  /* 0x8000007de2e2c210 */ /* 0x080fe40007ffe0ff */
[----:B------:R-:W-:Y:S01]  /*70c0*/  ISETP.GT.U32.AND P4, PT, R125, R232, PT ;  /* 0x000000e87d00720c */ /* 0x000fe20003f84070 */
[----:B------:R-:W-:Y:S01]  /*70d0*/  @!P2 IMAD.IADD R224, R224, 0x1, -R125 ;  /* 0x00000001e0e0a824 */ /* 0x000fe200078e0a7d */
[----:B------:R-:W-:Y:S02]  /*70e0*/  @!P6 IADD3 R229, R229, -R125, RZ ;  /* 0x8000007de5e5e210 */ /* 0x000fe40007ffe0ff */
[C---:B------:R-:W-:Y:S02]  /*70f0*/  ISETP.GT.U32.AND P5, PT, R125.reuse, R231, PT ;  /* 0x000000e77d00720c */ /* 0x040fe40003fa4070 */
[----:B------:R-:W-:-:S02]  /*7100*/  ISETP.GT.U32.AND P2, PT, R125, R230, PT ;  /* 0x000000e67d00720c */ /* 0x000fc40003f44070 */
[-C--:B------:R-:W-:Y:S01]  /*7110*/  @!P1 IADD3 R223, R223, -R125.reuse, RZ ;  /* 0x8000007ddfdf9210 */ /* 0x080fe20007ffe0ff */
[--C-:B------:R-:W-:Y:S01]  /*7120*/  @!P0 IMAD.IADD R234, R234, 0x1, -R125.reuse ;  /* 0x00000001eaea8824 */ /* 0x100fe200078e0a7d */
[----:B------:R-:W-:Y:S02]  /*7130*/  @!P3 IADD3 R233, R233, -R125, RZ ;  /* 0x8000007de9e9b210 */ /* 0x000fe40007ffe0ff */
[C---:B------:R-:W-:Y:S01]  /*7140*/  ISETP.GT.U32.AND P1, PT, R125.reuse, R229, PT ;  /* 0x000000e57d00720c */ /* 0x040fe20003f24070 */
[----:B------:R-:W-:Y:S01]  /*7150*/  @!P4 IMAD.IADD R232, R232, 0x1, -R125 ;  /* 0x00000001e8e8c824 */ /* 0x000fe200078e0a7d */
[C---:B------:R-:W-:Y:S02]  /*7160*/  ISETP.GT.U32.AND P0, PT, R125.reuse, R228, PT ;  /* 0x000000e47d00720c */ /* 0x040fe40003f04070 */
[C---:B------:R-:W-:Y:S02]  /*7170*/  ISETP.GT.U32.AND P3, PT, R125.reuse, R227, PT ;  /* 0x000000e37d00720c */ /* 0x040fe40003f64070 */
[----:B------:R-:W-:-:S02]  /*7180*/  ISETP.GT.U32.AND P4, PT, R125, R226, PT ;  /* 0x000000e27d00720c */ /* 0x000fc40003f84070 */
[----:B------:R-:W-:Y:S01]  /*7190*/  ISETP.GT.U32.AND P6, PT, R125, R235, PT ;  /* 0x000000eb7d00720c */ /* 0x000fe20003fc4070 */
[--C-:B------:R-:W-:Y:S01]  /*71a0*/  @!P5 IMAD.IADD R231, R231, 0x1, -R125.reuse ;  /* 0x00000001e7e7d824 */ /* 0x100fe200078e0a7d */
[----:B------:R-:W-:Y:S02]  /*71b0*/  @!P2 IADD3 R230, R230, -R125, RZ ;  /* 0x8000007de6e6a210 */ /* 0x000fe40007ffe0ff */
[C---:B------:R-:W-:Y:S02]  /*71c0*/  ISETP.GT.U32.AND P5, PT, R125.reuse, R225, PT ;  /* 0x000000e17d00720c */ /* 0x040fe40003fa4070 */
[----:B------:R-:W-:Y:S01]  /*71d0*/  ISETP.GT.U32.AND P2, PT, R125, R224, PT ;  /* 0x000000e07d00720c */ /* 0x000fe20003f44070 */
[--C-:B------:R-:W-:Y:S01]  /*71e0*/  @!P1 IMAD.IADD R229, R229, 0x1, -R125.reuse ;  /* 0x00000001e5e59824 */ /* 0x100fe200078e0a7d */
[----:B------:R-:W-:Y:S01]  /*71f0*/  ISETP.GT.U32.AND P1, PT, R125, R222, PT ;  /* 0x000000de7d00720c */ /* 0x000fe20003f24070 */
[--C-:B------:R-:W-:Y:S01]  /*7200*/  @!P0 IMAD.IADD R228, R228, 0x1, -R125.reuse ;  /* 0x00000001e4e48824 */ /* 0x100fe200078e0a7d */
[----:B------:R-:W-:Y:S01]  /*7210*/  @!P3 IADD3 R227, R227, -R125, RZ ;  /* 0x8000007de3e3b210 */ /* 0x000fe20007ffe0ff */
[----:B------:R-:W-:Y:S01]  /*7220*/  @!P4 IMAD.IADD R226, R226, 0x1, -R125 ;  /* 0x00000001e2e2c824 */ /* 0x000fe200078e0a7d */
[----:B------:R-:W-:-:S02]  /*7230*/  ISETP.GT.U32.AND P0, PT, R125, R221, PT ;  /* 0x000000dd7d00720c */ /* 0x000fc40003f04070 */
[C---:B------:R-:W-:Y:S02]  /*7240*/  ISETP.GT.U32.AND P3, PT, R125.reuse, R220, PT ;  /* 0x000000dc7d00720c */ /* 0x040fe40003f64070 */
[----:B------:R-:W-:Y:S01]  /*7250*/  ISETP.GT.U32.AND P4, PT, R125, R219, PT ;  /* 0x000000db7d00720c */ /* 0x000fe20003f84070 */
[--C-:B------:R-:W-:Y:S01]  /*7260*/  @!P6 IMAD.IADD R235, R235, 0x1, -R125.reuse ;  /* 0x00000001ebebe824 */ /* 0x100fe200078e0a7d */
[----:B------:R-:W-:Y:S01]  /*7270*/  ISETP.GT.U32.AND P6, PT, R125, R223, PT ;  /* 0x000000df7d00720c */ /* 0x000fe20003fc4070 */
[--C-:B------:R-:W-:Y:S01]  /*7280*/  @!P5 IMAD.IADD R225, R225, 0x1, -R125.reuse ;  /* 0x00000001e1e1d824 */ /* 0x100fe200078e0a7d */
[----:B------:R-:W-:Y:S02]  /*7290*/  @!P2 IADD3 R224, R224, -R125, RZ ;  /* 0x8000007de0e0a210 */ /* 0x000fe40007ffe0ff */
[C---:B------:R-:W-:Y:S02]  /*72a0*/  ISETP.GT.U32.AND P5, PT, R125.reuse, R218, PT ;  /* 0x000000da7d00720c */ /* 0x040fe40003fa4070 */
[----:B------:R-:W-:Y:S01]  /*72b0*/  ISETP.GT.U32.AND P2, PT, R125, R217, PT ;  /* 0x000000d97d00720c */ /* 0x000fe20003f44070 */
[--C-:B------:R-:W-:Y:S01]  /*72c0*/  @!P1 IMAD.IADD R222, R222, 0x1, -R125.reuse ;  /* 0x00000001dede9824 */ /* 0x100fe200078e0a7d */
[----:B------:R-:W-:Y:S01]  /*72d0*/  @!P0 IADD3 R221, R221, -R125, RZ ;  /* 0x8000007ddddd8210 */ /* 0x000fe20007ffe0ff */
[--C-:B------:R-:W-:Y:S01]  /*72e0*/  @!P3 IMAD.IADD R220, R220, 0x1, -R125.reuse ;  /* 0x00000001dcdcb824 */ /* 0x100fe200078e0a7d */
[----:B------:R-:W-:Y:S01]  /*72f0*/  ISETP.GT.U32.AND P1, PT, R125, R215, PT ;  /* 0x000000d77d00720c */ /* 0x000fe20003f24070 */
        /* <DEDUP_REMOVED lines=12> */
[----:B------:R-:W-:Y:S01]  /*73c0*/  @!P3 IMAD.IADD R213, R213, 0x1, -R125 ;  /* 0x00000001d5d5b824 */ /* 0x000fe200078e0a7d */
[----:B------:R-:W-:-:S02]  /*73d0*/  ISETP.GT.U32.AND P1, PT, R125, R221, PT ;  /* 0x000000dd7d00720c */ /* 0x000fc40003f24070 */
[----:B------:R-:W-:Y:S02]  /*73e0*/  @!P4 IADD3 R212, R212, -R125, RZ ;  /* 0x8000007dd4d4c210 */ /* 0x000fe40007ffe0ff */
[C---:B------:R-:W-:Y:S02]  /*73f0*/  ISETP.GT.U32.AND P0, PT, R125.reuse, R220, PT ;  /* 0x000000dc7d00720c */ /* 0x040fe40003f04070 */
[C---:B------:R-:W-:Y:S02]  /*7400*/  ISETP.GT.U32.AND P3, PT, R125.reuse, R219, PT ;  /* 0x000000db7d00720c */ /* 0x040fe40003f64070 */
[----:B------:R-:W-:Y:S01]  /*7410*/  ISETP.GT.U32.AND P4, PT, R125, R218, PT ;  /* 0x000000da7d00720c */ /* 0x000fe20003f84070 */
[--C-:B------:R-:W-:Y:S01]  /*7420*/  @!P6 IMAD.IADD R216, R216, 0x1, -R125.reuse ;  /* 0x00000001d8d8e824 */ /* 0x100fe200078e0a7d */
[----:B------:R-:W-:Y:S01]  /*7430*/  @!P2 IADD3 R210, R210, -R125, RZ ;  /* 0x8000007dd2d2a210 */ /* 0x000fe20007ffe0ff */
[----:B------:R-:W-:Y:S01]  /*7440*/  @!P5 IMAD.IADD R211, R211, 0x1, -R125 ;  /* 0x00000001d3d3d824 */ /* 0x000fe200078e0a7d */
[----:B------:R-:W-:-:S02]  /*7450*/  ISETP.GT.U32.AND P5, PT, R125, R217, PT ;  /* 0x000000d97d00720c */ /* 0x000fc40003fa4070 */
[----:B------:R-:W-:Y:S01]  /*7460*/  ISETP.GT.U32.AND P2, PT, R125, R216, PT ;  /* 0x000000d87d00720c */ /* 0x000fe20003f44070 */
[--C-:B------:R-:W-:Y:S01]  /*7470*/  @!P1 IMAD.IADD R221, R221, 0x1, -R125.reuse ;  /* 0x00000001dddd9824 */ /* 0x100fe200078e0a7d */
[----:B------:R-:W-:Y:S02]  /*7480*/  ISETP.GT.U32.AND P1, PT, R125, R215, PT ;  /* 0x000000d77d00720c */ /* 0x000fe40003f24070 */
[----:B------:R-:W-:Y:S01]  /*7490*/  @!P0 IADD3 R220, R220, -R125, RZ ;  /* 0x8000007ddcdc8210 */ /* 0x000fe20007ffe0ff */
[--C-:B------:R-:W-:Y:S01]  /*74a0*/  @!P3 IMAD.IADD R219, R219, 0x1, -R125.reuse ;  /* 0x00000001dbdbb824 */ /* 0x100fe200078e0a7d */
[C---:B------:R-:W-:Y:S01]  /*74b0*/  ISETP.GT.U32.AND P0, PT, R125.reuse, R214, PT ;  /* 0x000000d67d00720c */ /* 0x040fe20003f04070 */
[----:B------:R-:W-:Y:S01]  /*74c0*/  @!P4 IMAD.IADD R218, R218, 0x1, -R125 ;  /* 0x00000001dadac824 */ /* 0x000fe200078e0a7d */
        /* <DEDUP_REMOVED lines=10> */
[C---:B------:R-:W-:Y:S01]  /*7570*/  ISETP.GT.U32.AND P1, PT, R125.reuse, R208, PT ;  /* 0x000000d07d00720c */ /* 0x040fe20003f24070 */
[----:B------:R-:W-:Y:S01]  /*7580*/  @!P4 IMAD.IADD R212, R212, 0x1, -R125 ;  /* 0x00000001d4d4c824 */ /* 0x000fe200078e0a7d */
[----:B------:R-:W-:-:S02]  /*7590*/  ISETP.GT.U32.AND P0, PT, R125, R207, PT ;  /* 0x000000cf7d00720c */ /* 0x000fc40003f04070 */
[C---:B------:R-:W-:Y:S02]  /*75a0*/  ISETP.GT.U32.AND P3, PT, R125.reuse, R206, PT ;  /* 0x000000ce7d00720c */ /* 0x040fe40003f64070 */
[C---:B------:R-:W-:Y:S01]  /*75b0*/  ISETP.GT.U32.AND P4, PT, R125.reuse, R205, PT ;  /* 0x000000cd7d00720c */ /* 0x040fe20003f84070 */
[--C-:B------:R-:W-:Y:S01]  /*75c0*/  @!P6 IMAD.IADD R222, R222, 0x1, -R125.reuse ;  /* 0x00000001dedee824 */ /* 0x100fe200078e0a7d */
[----:B------:R-:W-:Y:S01]  /*75d0*/  ISETP.GT.U32.AND P6, PT, R125, R210, PT ;  /* 0x000000d27d00720c */ /* 0x000fe20003fc4070 */
[--C-:B------:R-:W-:Y:S01]  /*75e0*/  @!P2 IMAD.IADD R209, R209, 0x1, -R125.reuse ;  /* 0x00000001d1d1a824 */ /* 0x100fe200078e0a7d */
[-C--:B------:R-:W-:Y:S02]  /*75f0*/  @!P5 IADD3 R211, R211, -R125.reuse, RZ ;  /* 0x8000007dd3d3d210 */ /* 0x080fe40007ffe0ff */
        /* <DEDUP_REMOVED lines=9> */
[C---:B------:R-:W-:Y:S01]  /*7690*/  ISETP.GT.U32.AND P4, PT, R125.reuse, R198, PT ;  /* 0x000000c67d00720c */ /* 0x040fe20003f84070 */
[--C-:B------:R-:W-:Y:S01]  /*76a0*/  @!P6 IMAD.IADD R210, R210, 0x1, -R125.reuse ;  /* 0x00000001d2d2e824 */ /* 0x100fe200078e0a7d */
[----:B------:R-:W-:Y:S01]  /*76b0*/  ISETP.GT.U32.AND P6, PT, R125, R203, PT ;  /* 0x000000cb7d00720c */ /* 0x000fe20003fc4070 */
[----:B------:R-:W-:Y:S01]  /*76c0*/  @!P5 IMAD.IADD R204, R204, 0x1, -R125 ;  /* 0x00000001ccccd824 */ /* 0x000fe200078e0a7d */
[----:B------:R-:W-:-:S02]  /*76d0*/  @!P2 IADD3 R202, R202, -R125, RZ ;  /* 0x8000007dcacaa210 */ /* 0x000fc40007ffe0ff */
[C---:B------:R-:W-:Y:S02]  /*76e0*/  ISETP.GT.U32.AND P5, PT, R125.reuse, R197, PT ;  /* 0x000000c57d00720c */ /* 0x040fe40003fa4070 */
[----:B------:R-:W-:Y:S01]  /*76f0*/  ISETP.GT.U32.AND P2, PT, R125, R208, PT ;  /* 0x000000d07d00720c */ /* 0x000fe20003f44070 */
[--C-:B------:R-:W-:Y:S01]  /*7700*/  @!P1 IMAD.IADD R201, R201, 0x1, -R125.reuse ;  /* 0x00000001c9c99824 */ /* 0x100fe200078e0a7d */
[----:B------:R-:W-:Y:S01]  /*7710*/  ISETP.GT.U32.AND P1, PT, R125, R207, PT ;  /* 0x000000cf7d00720c */ /* 0x000fe20003f24070 */
[--C-:B------:R-:W-:Y:S01]  /*7720*/  @!P0 IMAD.IADD R200, R200, 0x1, -R125.reuse ;  /* 0x00000001c8c88824 */ /* 0x100fe200078e0a7d */
[----:B------:R-:W-:Y:S01]  /*7730*/  @!P3 IADD3 R199, R199, -R125, RZ ;  /* 0x8000007dc7c7b210 */ /* 0x000fe20007ffe0ff */
[----:B------:R-:W-:Y:S01]  /*7740*/  @!P4 IMAD.IADD R198, R198, 0x1, -R125 ;  /* 0x00000001c6c6c824 */ /* 0x000fe200078e0a7d */
[C---:B------:R-:W-:Y:S02]  /*7750*/  ISETP.GT.U32.AND P0, PT, R125.reuse, R206, PT ;  /* 0x000000ce7d00720c */ /* 0x040fe40003f04070 */
[----:B------:R-:W-:-:S02]  /*7760*/  ISETP.GT.U32.AND P3, PT, R125, R205, PT ;  /* 0x000000cd7d00720c */ /* 0x000fc40003f64070 */
[----:B------:R-:W-:Y:S01]  /*7770*/  ISETP.GT.U32.AND P4, PT, R125, R204, PT ;  /* 0x000000cc7d00720c */ /* 0x000fe20003f84070 */
[--C-:B------:R-:W-:Y:S01]  /*7780*/  @!P6 IMAD.IADD R203, R203, 0x1, -R125.reuse ;  /* 0x00000001cbcbe824 */ /* 0x100fe200078e0a7d */
[----:B------:R-:W-:Y:S01]  /*7790*/  @!P5 IADD3 R197, R197, -R125, RZ ;  /* 0x8000007dc5c5d210 */ /* 0x000fe20007ffe0ff */
[--C-:B------:R-:W-:Y:S01]  /*77a0*/  @!P2 IMAD.IADD R208, R208, 0x1, -R125.reuse ;  /* 0x00000001d0d0a824 */ /* 0x100fe200078e0a7d */
[C---:B------:R-:W-:Y:S02]  /*77b0*/  ISETP.GT.U32.AND P6, PT, R125.reuse, R209, PT ;  /* 0x000000d17d00720c */ /* 0x040fe40003fc4070 */
        /* <DEDUP_REMOVED lines=11> */
[----:B------:R-:W-:Y:S01]  /*7870*/  ISETP.GT.U32.AND P6, PT, R125, R197, PT ;  /* 0x000000c57d00720c */ /* 0x000fe20003fc4070 */
[--C-:B------:R-:W-:Y:S01]  /*7880*/  @!P5 IMAD.IADD R203, R203, 0x1, -R125.reuse ;  /* 0x00000001cbcbd824 */ /* 0x100fe200078e0a7d */
[C---:B------:R-:W-:Y:S01]  /*7890*/  ISETP.GT.U32.AND P5, PT, R125.reuse, R196, PT ;  /* 0x000000c47d00720c */ /* 0x040fe20003fa4070 */
[----:B------:R-:W-:Y:S01]  /*78a0*/  @!P2 IMAD.IADD R202, R202, 0x1, -R125 ;  /* 0x00000001cacaa824 */ /* 0x000fe200078e0a7d */
[----:B------:R-:W-:-:S02]  /*78b0*/  ISETP.GT.U32.AND P2, PT, R125, R195, PT ;  /* 0x000000c37d00720c */ /* 0x000fc40003f44070 */
[----:B------:R-:W-:Y:S01]  /*78c0*/  @!P1 IADD3 R201, R201, -R125, RZ ;  /* 0x8000007dc9c99210 */ /* 0x000fe20007ffe0ff */
[--C-:B------:R-:W-:Y:S01]  /*78d0*/  @!P0 IMAD.IADD R200, R200, 0x1, -R125.reuse ;  /* 0x00000001c8c88824 */ /* 0x100fe200078e0a7d */
[----:B------:R-:W-:Y:S01]  /*78e0*/  ISETP.GT.U32.AND P1, PT, R125, R194, PT ;  /* 0x000000c27d00720c */ /* 0x000fe20003f24070 */
[--C-:B------:R-:W-:Y:S01]  /*78f0*/  @!P3 IMAD.IADD R199, R199, 0x1, -R125.reuse ;  /* 0x00000001c7c7b824 */ /* 0x100fe200078e0a7d */
[C---:B------:R-:W-:Y:S02]  /*7900*/  ISETP.GT.U32.AND P0, PT, R125.reuse, R193, PT ;  /* 0x000000c17d00720c */ /* 0x040fe40003f04070 */
[----:B------:R-:W-:Y:S02]  /*7910*/  @!P4 IADD3 R198, R198, -R125, RZ ;  /* 0x8000007dc6c6c210 */ /* 0x000fe40007ffe0ff */
[C---:B------:R-:W-:Y:S02]  /*7920*/  ISETP.GT.U32.AND P3, PT, R125.reuse, R192, PT ;  /* 0x000000c07d00720c */ /* 0x040fe40003f64070 */
[----:B------:R-:W-:Y:S01]  /*7930*/  ISETP.GT.U32.AND P4, PT, R125, R191, PT ;  /* 0x000000bf7d00720c */ /* 0x000fe20003f84070 */
[--C-:B------:R-:W-:Y:S01]  /*7940*/  @!P6 IMAD.IADD R197, R197, 0x1, -R125.reuse ;  /* 0x00000001c5c5e824 */ /* 0x100fe200078e0a7d */
[----:B------:R-:W-:Y:S01]  /*7950*/  @!P2 IADD3 R195, R195, -R125, RZ ;  /* 0x8000007dc3c3a210 */ /* 0x000fe20007ffe0ff */
[----:B------:R-:W-:Y:S01]  /*7960*/  @!P5 IMAD.IADD R196, R196, 0x1, -R125 ;  /* 0x00000001c4c4d824 */ /* 0x000fe200078e0a7d */
[----:B------:R-:W-:-:S02]  /*7970*/  ISETP.GT.U32.AND P6, PT, R125, R190, PT ;  /* 0x000000be7d00720c */ /* 0x000fc40003fc4070 */
[C---:B------:R-:W-:Y:S02]  /*7980*/  ISETP.GT.U32.AND P5, PT, R125.reuse, R189, PT ;  /* 0x000000bd7d00720c */ /* 0x040fe40003fa4070 */
[C---:B------:R-:W-:Y:S01]  /*7990*/  ISETP.GT.U32.AND P2, PT, R125.reuse, R188, PT ;  /* 0x000000bc7d00720c */ /* 0x040fe20003f44070 */
        /* <DEDUP_REMOVED lines=12> */
[----:B------:R-:W-:Y:S01]  /*7a60*/  ISETP.GT.U32.AND P2, PT, R125, R194, PT ;  /* 0x000000c27d00720c */ /* 0x000fe20003f44070 */
[--C-:B------:R-:W-:Y:S01]  /*7a70*/  @!P1 IMAD.IADD R187, R187, 0x1, -R125.reuse ;  /* 0x00000001bbbb9824 */ /* 0x100fe200078e0a7d */
[----:B------:R-:W-:Y:S02]  /*7a80*/  ISETP.GT.U32.AND P1, PT, R125, R193, PT ;  /* 0x000000c17d00720c */ /* 0x000fe40003f24070 */
[----:B------:R-:W-:Y:S01]  /*7a90*/  @!P0 IADD3 R186, R186, -R125, RZ ;  /* 0x8000007dbaba8210 */ /* 0x000fe20007ffe0ff */
[--C-:B------:R-:W-:Y:S01]  /*7aa0*/  @!P3 IMAD.IADD R185, R185, 0x1, -R125.reuse ;  /* 0x00000001b9b9b824 */ /* 0x100fe200078e0a7d */
[C---:B------:R-:W-:Y:S01]  /*7ab0*/  ISETP.GT.U32.AND P0, PT, R125.reuse, R192, PT ;  /* 0x000000c07d00720c */ /* 0x040fe20003f04070 */
[----:B------:R-:W-:Y:S01]  /*7ac0*/  @!P4 IMAD.IADD R184, R184, 0x1, -R125 ;  /* 0x00000001b8b8c824 */ /* 0x000fe200078e0a7d */
[----:B------:R-:W-:-:S02]  /*7ad0*/  ISETP.GT.U32.AND P3, PT, R125, R191, PT ;  /* 0x000000bf7d00720c */ /* 0x000fc40003f64070 */
[----:B------:R-:W-:Y:S01]  /*7ae0*/  ISETP.GT.U32.AND P4, PT, R125, R190, PT ;  /* 0x000000be7d00720c */ /* 0x000fe20003f84070 */
[--C-:B------:R-:W-:Y:S01]  /*7af0*/  @!P5 IMAD.IADD R195, R195, 0x1, -R125.reuse ;  /* 0x00000001c3c3d824 */ /* 0x100fe200078e0a7d */
[C---:B------:R-:W-:Y:S01]  /*7b00*/  ISETP.GT.U32.AND P6, PT, R125.reuse, R196, PT ;  /* 0x000000c47d00720c */ /* 0x040fe20003fc4070 */
[--C-:B------:R-:W-:Y:S01]  /*7b10*/  @!P2 IMAD.IADD R194, R194, 0x1, -R125.reuse ;  /* 0x00000001c2c2a824 */ /* 0x100fe200078e0a7d */
[C---:B------:R-:W-:Y:S02]  /*7b20*/  ISETP.GT.U32.AND P5, PT, R125.reuse, R189, PT ;  /* 0x000000bd7d00720c */ /* 0x040fe40003fa4070 */
[----:B------:R-:W-:Y:S02]  /*7b30*/  ISETP.GT.U32.AND P2, PT, R125, R188, PT ;  /* 0x000000bc7d00720c */ /* 0x000fe40003f44070 */
[----:B------:R-:W-:Y:S01]  /*7b40*/  @!P1 IADD3 R193, R193, -R125, RZ ;  /* 0x8000007dc1c19210 */ /* 0x000fe20007ffe0ff */
[--C-:B------:R-:W-:Y:S01]  /*7b50*/  @!P0 IMAD.IADD R192, R192, 0x1, -R125.reuse ;  /* 0x00000001c0c08824 */ /* 0x100fe200078e0a7d */
[----:B------:R-:W-:Y:S01]  /*7b60*/  ISETP.GT.U32.AND P1, PT, R125, R187, PT ;  /* 0x000000bb7d00720c */ /* 0x000fe20003f24070 */
[----:B------:R-:W-:Y:S01]  /*7b70*/  @!P3 IMAD.IADD R191, R191, 0x1, -R125 ;  /* 0x00000001bfbfb824 */ /* 0x000fe200078e0a7d */
[----:B------:R-:W-:-:S02]  /*7b80*/  ISETP.GT.U32.AND P0, PT, R125, R186, PT ;  /* 0x000000ba7d00720c */ /* 0x000fc40003f04070 */
[----:B------:R-:W-:Y:S02]  /*7b90*/  @!P4 IADD3 R190, R190, -R125, RZ ;  /* 0x8000007dbebec210 */ /* 0x000fe40007ffe0ff */
[C---:B------:R-:W-:Y:S02]  /*7ba0*/  ISETP.GT.U32.AND P3, PT, R125.reuse, R185, PT ;  /* 0x000000b97d00720c */ /* 0x040fe40003f64070 */
        /* <DEDUP_REMOVED lines=10> */
[----:B------:R-:W-:Y:S01]  /*7c50*/  ISETP.GT.U32.AND P1, PT, R125, R180, PT ;  /* 0x000000b47d00720c */ /* 0x000fe20003f24070 */
[--C-:B------:R-:W-:Y:S01]  /*7c60*/  @!P4 IMAD.IADD R183, R183, 0x1, -R125.reuse ;  /* 0x00000001b7b7c824 */ /* 0x100fe200078e0a7d */
[C---:B------:R-:W-:Y:S02]  /*7c70*/  ISETP.GT.U32.AND P0, PT, R125.reuse, R179, PT ;  /* 0x000000b37d00720c */ /* 0x040fe40003f04070 */
[C---:B------:R-:W-:Y:S02]  /*7c80*/  ISETP.GT.U32.AND P3, PT, R125.reuse, R178, PT ;  /* 0x000000b27d00720c */ /* 0x040fe40003f64070 */
[----:B------:R-:W-:Y:S01]  /*7c90*/  ISETP.GT.U32.AND P4, PT, R125, R176, PT ;  /* 0x000000b07d00720c */ /* 0x000fe20003f84070 */
[----:B------:R-:W-:Y:S01]  /*7ca0*/  @!P5 IMAD.IADD R182, R182, 0x1, -R125 ;  /* 0x00000001b6b6d824 */ /* 0x000fe200078e0a7d */
[----:B------:R-:W-:-:S02]  /*7cb0*/  @!P6 IADD3 R184, R184, -R125, RZ ;  /* 0x8000007db8b8e210 */ /* 0x000fc40007ffe0ff */
[----:B------:R-:W-:Y:S02]  /*7cc0*/  @!P2 IADD3 R181, R181, -R125, RZ ;  /* 0x8000007db5b5a210 */ /* 0x000fe40007ffe0ff */
[C---:B------:R-:W-:Y:S02]  /*7cd0*/  ISETP.GT.U32.AND P6, PT, R125.reuse, R177, PT ;  /* 0x000000b17d00720c */ /* 0x040fe40003fc4070 */
        /* <DEDUP_REMOVED lines=9> */
[----:B------:R-:W-:Y:S01]  /*7d70*/  ISETP.GT.U32.AND P4, PT, R125, R182, PT ;  /* 0x000000b67d00720c */ /* 0x000fe20003f84070 */
[--C-:B------:R-:W-:Y:S01]  /*7d80*/  @!P6 IMAD.IADD R177, R177, 0x1, -R125.reuse ;  /* 0x00000001b1b1e824 */ /* 0x100fe200078e0a7d */
[----:B------:R-:W-:Y:S01]  /*7d90*/  @!P5 IADD3 R175, R175, -R125, RZ ;  /* 0x8000007dafafd210 */ /* 0x000fe20007ffe0ff */
[--C-:B------:R-:W-:Y:S01]  /*7da0*/  @!P2 IMAD.IADD R174, R174, 0x1, -R125.reuse ;  /* 0x00000001aeaea824 */ /* 0x100fe200078e0a7d */
[C---:B------:R-:W-:Y:S02]  /*7db0*/  ISETP.GT.U32.AND P5, PT, R125.reuse, R181, PT ;  /* 0x000000b57d00720c */ /* 0x040fe40003fa4070 */
[----:B------:R-:W-:Y:S01]  /*7dc0*/  ISETP.GT.U32.AND P2, PT, R125, R180, PT ;  /* 0x000000b47d00720c */ /* 0x000fe20003f44070 */
[----:B------:R-:W-:Y:S01]  /*7dd0*/  @!P1 IMAD.IADD R173, R173, 0x1, -R125 ;  /* 0x00000001adad9824 */ /* 0x000fe200078e0a7d */
[----:B------:R-:W-:-:S02]  /*7de0*/  ISETP.GT.U32.AND P1, PT, R125, R179, PT ;  /* 0x000000b37d00720c */ /* 0x000fc40003f24070 */
[----:B------:R-:W-:Y:S01]  /*7df0*/  @!P0 IADD3 R172, R172, -R125, RZ ;  /* 0x8000007dacac8210 */ /* 0x000fe20007ffe0ff */
[--C-:B------:R-:W-:Y:S01]  /*7e00*/  @!P3 IMAD.IADD R171, R171, 0x1, -R125.reuse ;  /* 0x00000001ababb824 */ /* 0x100fe200078e0a7d */
[C---:B------:R-:W-:Y:S01]  /*7e10*/  ISETP.GT.U32.AND P0, PT, R125.reuse, R178, PT ;  /* 0x000000b27d00720c */ /* 0x040fe20003f04070 */
[--C-:B------:R-:W-:Y:S01]  /*7e20*/  @!P4 IMAD.IADD R182, R182, 0x1, -R125.reuse ;  /* 0x00000001b6b6c824 */ /* 0x100fe200078e0a7d */
[C---:B------:R-:W-:Y:S02]  /*7e30*/  ISETP.GT.U32.AND P3, PT, R125.reuse, R177, PT ;  /* 0x000000b17d00720c */ /* 0x040fe40003f64070 */
[----:B------:R-:W-:Y:S01]  /*7e40*/  ISETP.GT.U32.AND P4, PT, R125, R176, PT ;  /* 0x000000b07d00720c */ /* 0x000fe20003f84070 */
[----:B------:R-:W-:Y:S01]  /*7e50*/  @!P5 IMAD.IADD R181, R181, 0x1, -R125 ;  /* 0x00000001b5b5d824 */ /* 0x000fe200078e0a7d */
[----:B------:R-:W-:Y:S02]  /*7e60*/  ISETP.GT.U32.AND P6, PT, R125, R183, PT ;  /* 0x000000b77d00720c */ /* 0x000fe40003fc4070 */
        /* <DEDUP_REMOVED lines=12> */
[-C--:B------:R-:W-:Y:S02]  /*7f30*/  @!P6 IADD3 R183, R183, -R125.reuse, RZ ;  /* 0x8000007db7b7e210 */ /* 0x080fe40007ffe0ff */
[----:B------:R-:W-:Y:S02]  /*7f40*/  @!P2 IADD3 R174, R174, -R125, RZ ;  /* 0x8000007daeaea210 */ /* 0x000fe40007ffe0ff */
[C---:B------:R-:W-:Y:S02]  /*7f50*/  ISETP.GT.U32.AND P6, PT, R125.reuse, R171, PT ;  /* 0x000000ab7d00720c */ /* 0x040fe40003fc4070 */
        /* <DEDUP_REMOVED lines=9> */
[----:B------:R-:W-:-:S02]  /*7ff0*/  ISETP.GT.U32.AND P4, PT, R125, R162, PT ;  /* 0x000000a27d00720c */ /* 0x000fc40003f84070 */
[-C--:B------:R-:W-:Y:S02]  /*8000*/  @!P6 IADD3 R171, R171, -R125.reuse, RZ ;  /* 0x8000007dababe210 */ /* 0x080fe40007ffe0ff */
[----:B------:R-:W-:Y:S01]  /*8010*/  @!P5 IADD3 R168, R168, -R125, RZ ;  /* 0x8000007da8a8d210 */ /* 0x000fe20007ffe0ff */
[--C-:B------:R-:W-:Y:S01]  /*8020*/  @!P2 IMAD.IADD R167, R167, 0x1, -R125.reuse ;  /* 0x00000001a7a7a824 */ /* 0x100fe200078e0a7d */
[C---:B------:R-:W-:Y:S02]  /*8030*/  ISETP.GT.U32.AND P6, PT, R125.reuse, R164, PT ;  /* 0x000000a47d00720c */ /* 0x040fe40003fc4070 */
[C---:B------:R-:W-:Y:S02]  /*8040*/  ISETP.GT.U32.AND P5, PT, R125.reuse, R161, PT ;  /* 0x000000a17d00720c */ /* 0x040fe40003fa4070 */
[----:B------:R-:W-:Y:S01]  /*8050*/  ISETP.GT.U32.AND P2, PT, R125, R160, PT ;  /* 0x000000a07d00720c */ /* 0x000fe20003f44070 */
[--C-:B------:R-:W-:Y:S01]  /*8060*/  @!P1 IMAD.IADD R166, R166, 0x1, -R125.reuse ;  /* 0x00000001a6a69824 */ /* 0x100fe200078e0a7d */
[-C--:B------:R-:W-:Y:S01]  /*8070*/  @!P0 IADD3 R165, R165, -R125.reuse, RZ ;  /* 0x8000007da5a58210 */ /* 0x080fe20007ffe0ff */
[----:B------:R-:W-:Y:S01]  /*8080*/  @!P3 IMAD.IADD R163, R163, 0x1, -R125 ;  /* 0x00000001a3a3b824 */ /* 0x000fe200078e0a7d */
[----:B------:R-:W-:-:S02]  /*8090*/  @!P4 IADD3 R162, R162, -R125, RZ ;  /* 0x8000007da2a2c210 */ /* 0x000fc40007ffe0ff */
[C---:B------:R-:W-:Y:S02]  /*80a0*/  ISETP.GT.U32.AND P1, PT, R125.reuse, R159, PT ;  /* 0x0000009f7d00720c */ /* 0x040fe40003f24070 */
[C---:B------:R-:W-:Y:S02]  /*80b0*/  ISETP.GT.U32.AND P0, PT, R125.reuse, R158, PT ;  /* 0x0000009e7d00720c */ /* 0x040fe40003f04070 */
[C---:B------:R-:W-:Y:S02]  /*80c0*/  ISETP.GT.U32.AND P3, PT, R125.reuse, R169, PT ;  /* 0x000000a97d00720c */ /* 0x040fe40003f64070 */
[----:B------:R-:W-:Y:S01]  /*80d0*/  ISETP.GT.U32.AND P4, PT, R125, R168, PT ;  /* 0x000000a87d00720c */ /* 0x000fe20003f84070 */
[--C-:B------:R-:W-:Y:S02]  /*80e0*/  @!P6 IMAD.IADD R164, R164, 0x1, -R125.reuse ;  /* 0x00000001a4a4e824 */ /* 0x100fe400078e0a7d */
        /* <DEDUP_REMOVED lines=8> */
[C---:B------:R-:W-:Y:S01]  /*8170*/  ISETP.GT.U32.AND P0, PT, R125.reuse, R164, PT ;  /* 0x000000a47d00720c */ /* 0x040fe20003f04070 */
[--C-:B------:R-:W-:Y:S01]  /*8180*/  @!P4 IMAD.IADD R168, R168, 0x1, -R125.reuse ;  /* 0x00000001a8a8c824 */ /* 0x100fe200078e0a7d */
[C---:B------:R-:W-:Y:S02]  /*8190*/  ISETP.GT.U32.AND P3, PT, R125.reuse, R163, PT ;  /* 0x000000a37d00720c */ /* 0x040fe40003f64070 */
[----:B------:R-:W-:Y:S02]  /*81a0*/  ISETP.GT.U32.AND P4, PT, R125, R162, PT ;  /* 0x000000a27d00720c */ /* 0x000fe40003f84070 */
[----:B------:R-:W-:Y:S01]  /*81b0*/  @!P5 IADD3 R167, R167, -R125, RZ ;  /* 0x8000007da7a7d210 */ /* 0x000fe20007ffe0ff */
[----:B------:R-:W-:Y:S01]  /*81c0*/  @!P2 IMAD.IADD R166, R166, 0x1, -R125 ;  /* 0x00000001a6a6a824 */ /* 0x000fe200078e0a7d */
[----:B------:R-:W-:-:S02]  /*81d0*/  ISETP.GT.U32.AND P6, PT, R125, R170, PT ;  /* 0x000000aa7d00720c */ /* 0x000fc40003fc4070 */
[C---:B------:R-:W-:Y:S02]  /*81e0*/  ISETP.GT.U32.AND P5, PT, R125.reuse, R161, PT ;  /* 0x000000a17d00720c */ /* 0x040fe40003fa4070 */
[----:B------:R-:W-:Y:S01]  /*81f0*/  ISETP.GT.U32.AND P2, PT, R125, R160, PT ;  /* 0x000000a07d00720c */ /* 0x000fe20003f44070 */
[--C-:B------:R-:W-:Y:S01]  /*8200*/  @!P1 IMAD.IADD R165, R165, 0x1, -R125.reuse ;  /* 0x00000001a5a59824 */ /* 0x100fe200078e0a7d */
[----:B------:R-:W-:Y:S01]  /*8210*/  @!P0 IADD3 R164, R164, -R125, RZ ;  /* 0x8000007da4a48210 */ /* 0x000fe20007ffe0ff */
[--C-:B------:R-:W-:Y:S01]  /*8220*/  @!P3 IMAD.IADD R163, R163, 0x1, -R125.reuse ;  /* 0x00000001a3a3b824 */ /* 0x100fe200078e0a7d */
[C---:B------:R-:W-:Y:S01]  /*8230*/  ISETP.GT.U32.AND P1, PT, R125.reuse, R159, PT ;  /* 0x0000009f7d00720c */ /* 0x040fe20003f24070 */
[----:B------:R-:W-:Y:S01]  /*8240*/  @!P4 IMAD.IADD R162, R162, 0x1, -R125 ;  /* 0x00000001a2a2c824 */ /* 0x000fe200078e0a7d */
[C---:B------:R-:W-:Y:S02]  /*8250*/  ISETP.GT.U32.AND P0, PT, R125.reuse, R157, PT ;  /* 0x0000009d7d00720c */ /* 0x040fe40003f04070 */
[----:B------:R-:W-:-:S02]  /*8260*/  ISETP.GT.U32.AND P3, PT, R125, R156, PT ;  /* 0x0000009c7d00720c */ /* 0x000fc40003f64070 */
[----:B------:R-:W-:Y:S02]  /*8270*/  ISETP.GT.U32.AND P4, PT, R125, R155, PT ;  /* 0x0000009b7d00720c */ /* 0x000fe40003f84070 */
[-C--:B------:R-:W-:Y:S01]  /*8280*/  @!P6 IADD3 R170, R170, -R125.reuse, RZ ;  /* 0x8000007daaaae210 */ /* 0x080fe20007ffe0ff */
[--C-:B------:R-:W-:Y:S01]  /*8290*/  @!P2 IMAD.IADD R160, R160, 0x1, -R125.reuse ;  /* 0x00000001a0a0a824 */ /* 0x100fe200078e0a7d */
[----:B------:R-:W-:Y:S02]  /*82a0*/  @!P5 IADD3 R161, R161, -R125, RZ ;  /* 0x8000007da1a1d210 */ /* 0x000fe40007ffe0ff */
[C---:B------:R-:W-:Y:S02]  /*82b0*/  ISETP.GT.U32.AND P6, PT, R125.reuse, R158, PT ;  /* 0x0000009e7d00720c */ /* 0x040fe40003fc4070 */
        /* <DEDUP_REMOVED lines=14> */
[C---:B------:R-:W-:Y:S02]  /*83a0*/  ISETP.GT.U32.AND P5, PT, R125.reuse, R147, PT ;  /* 0x000000937d00720c */ /* 0x040fe40003fa4070 */
[----:B------:R-:W-:Y:S01]  /*83b0*/  ISETP.GT.U32.AND P2, PT, R125, R146, PT ;  /* 0x000000927d00720c */ /* 0x000fe20003f44070 */
[----:B------:R-:W-:Y:S01]  /*83c0*/  @!P0 IMAD.IADD R150, R150, 0x1, -R125 ;  /* 0x0000000196968824 */ /* 0x000fe200078e0a7d */
[----:B------:R-:W-:-:S02]  /*83d0*/  @!P1 IADD3 R152, R152, -R125, RZ ;  /* 0x8000007d98989210 */ /* 0x000fc40007ffe0ff */
[----:B------:R-:W-:Y:S01]  /*83e0*/  @!P3 IADD3 R149, R149, -R125, RZ ;  /* 0x8000007d9595b210 */ /* 0x000fe20007ffe0ff */
[--C-:B------:R-:W-:Y:S01]  /*83f0*/  @!P4 IMAD.IADD R148, R148, 0x1, -R125.reuse ;  /* 0x000000019494c824 */ /* 0x100fe200078e0a7d */
[C---:B------:R-:W-:Y:S02]  /*8400*/  ISETP.GT.U32.AND P1, PT, R125.reuse, R145, PT ;  /* 0x000000917d00720c */ /* 0x040fe40003f24070 */
        /* <DEDUP_REMOVED lines=44> */
[C---:B------:R-:W-:Y:S01]  /*86d0*/  ISETP.GT.U32.AND P6, PT, R125.reuse, R138, PT ;  /* 0x0000008a7d00720c */ /* 0x040fe20003fc4070 */
[--C-:B------:R-:W-:Y:S01]  /*86e0*/  @!P5 IMAD.IADD R140, R140, 0x1, -R125.reuse ;  /* 0x000000018c8cd824 */ /* 0x100fe200078e0a7d */
        /* <DEDUP_REMOVED lines=10> */
[----:B------:R-:W-:Y:S02]  /*8790*/  ISETP.GT.U32.AND P4, PT, R125, R140, PT ;  /* 0x0000008c7d00720c */ /* 0x000fe40003f84070 */
[----:B------:R-:W-:Y:S01]  /*87a0*/  @!P6 IADD3 R138, R138, -R125, RZ ;  /* 0x8000007d8a8ae210 */ /* 0x000fe20007ffe0ff */
[--C-:B------:R-:W-:Y:S01]  /*87b0*/  @!P5 IMAD.IADD R133, R133, 0x1, -R125.reuse ;  /* 0x000000018585d824 */ /* 0x100fe200078e0a7d */
[C---:B------:R-:W-:Y:S01]  /*87c0*/  ISETP.GT.U32.AND P5, PT, R125.reuse, R139, PT ;  /* 0x0000008b7d00720c */ /* 0x040fe20003fa4070 */
[--C-:B------:R-:W-:Y:S01]  /*87d0*/  @!P2 IMAD.IADD R132, R132, 0x1, -R125.reuse ;  /* 0x000000018484a824 */ /* 0x100fe200078e0a7d */
[----:B------:R-:W-:Y:S01]  /*87e0*/  ISETP.GT.U32.AND P2, PT, R125, R138, PT ;  /* 0x0000008a7d00720c */ /* 0x000fe20003f44070 */
[----:B------:R-:W-:Y:S01]  /*87f0*/  @!P0 IMAD.IADD R142, R142, 0x1, -R125 ;  /* 0x000000018e8e8824 */ /* 0x000fe200078e0a7d */
[----:B------:R-:W-:-:S02]  /*8800*/  @!P1 IADD3 R143, R143, -R125, RZ ;  /* 0x8000007d8f8f9210 */ /* 0x000fc40007ffe0ff */
[----:B------:R-:W-:Y:S01]  /*8810*/  ISETP.GT.U32.AND P1, PT, R125, R137, PT ;  /* 0x000000897d00720c */ /* 0x000fe20003f24070 */
[--C-:B------:R-:W-:Y:S01]  /*8820*/  @!P3 IMAD.IADD R141, R141, 0x1, -R125.reuse ;  /* 0x000000018d8db824 */ /* 0x100fe200078e0a7d */
[C---:B------:R-:W-:Y:S02]  /*8830*/  ISETP.GT.U32.AND P0, PT, R125.reuse, R136, PT ;  /* 0x000000887d00720c */ /* 0x040fe40003f04070 */
        /* <DEDUP_REMOVED lines=15> */
[C---:B------:R-:W-:Y:S01]  /*8930*/  ISETP.GT.U32.AND P4, PT, R125.reuse, R127, PT ;  /* 0x0000007f7d00720c */ /* 0x040fe20003f84070 */
[--C-:B------:R-:W-:Y:S01]  /*8940*/  @!P6 IMAD.IADD R144, R144, 0x1, -R125.reuse ;  /* 0x000000019090e824 */ /* 0x100fe200078e0a7d */
[----:B------:R-:W-:Y:S01]  /*8950*/  ISETP.GT.U32.AND P6, PT, R125, R132, PT ;  /* 0x000000847d00720c */ /* 0x000fe20003fc4070 */
[----:B------:R-:W-:Y:S01]  /*8960*/  @!P5 IMAD.IADD R133, R133, 0x1, -R125 ;  /* 0x000000018585d824 */ /* 0x000fe200078e0a7d */
[----:B------:R-:W-:-:S02]  /*8970*/  @!P2 IADD3 R131, R131, -R125, RZ ;  /* 0x8000007d8383a210 */ /* 0x000fc40007ffe0ff */
        /* <DEDUP_REMOVED lines=9> */
[C---:B------:R-:W-:Y:S01]  /*8a10*/  ISETP.GT.U32.AND P4, PT, R125.reuse, R118, PT ;  /* 0x000000767d00720c */ /* 0x040fe20003f84070 */
[--C-:B------:R-:W-:Y:S01]  /*8a20*/  @!P6 IMAD.IADD R132, R132, 0x1, -R125.reuse ;  /* 0x000000018484e824 */ /* 0x100fe200078e0a7d */
[C---:B------:R-:W-:Y:S01]  /*8a30*/  ISETP.GT.U32.AND P6, PT, R125.reuse, R123, PT ;  /* 0x0000007b7d00720c */ /* 0x040fe20003fc4070 */
[--C-:B------:R-:W-:Y:S01]  /*8a40*/  @!P5 IMAD.IADD R126, R126, 0x1, -R125.reuse ;  /* 0x000000017e7ed824 */ /* 0x100fe200078e0a7d */
[C---:B------:R-:W-:Y:S01]  /*8a50*/  ISETP.GT.U32.AND P5, PT, R125.reuse, R117, PT ;  /* 0x000000757d00720c */ /* 0x040fe20003fa4070 */
[--C-:B------:R-:W-:Y:S01]  /*8a60*/  @!P2 IMAD.IADD R122, R122, 0x1, -R125.reuse ;  /* 0x000000017a7aa824 */ /* 0x100fe200078e0a7d */
        /* <DEDUP_REMOVED lines=52> */
[C---:B------:R-:W-:Y:S01]  /*8db0*/  ISETP.GT.U32.AND P5, PT, R125.reuse, R115, PT ;  /* 0x000000737d00720c */ /* 0x040fe20003fa4070 */
[--C-:B------:R-:W-:Y:S01]  /*8dc0*/  @!P2 IMAD.IADD R108, R108, 0x1, -R125.reuse ;  /* 0x000000016c6ca824 */ /* 0x100fe200078e0a7d */
[-C--:B------:R-:W-:Y:S02]  /*8dd0*/  @!P6 IADD3 R110, R110, -R125.reuse, RZ ;  /* 0x8000007d6e6ee210 */ /* 0x080fe40007ffe0ff */
        /* <DEDUP_REMOVED lines=9> */
[----:B------:R-:W-:Y:S01]  /*8e70*/  @!P5 IMAD.IADD R115, R115, 0x1, -R125 ;  /* 0x000000017373d824 */ /* 0x000fe200078e0a7d */
[----:B------:R-:W-:Y:S02]  /*8e80*/  @!P2 IADD3 R114, R114, -R125, RZ ;  /* 0x8000007d7272a210 */ /* 0x000fe40007ffe0ff */
[C---:B------:R-:W-:Y:S02]  /*8e90*/  ISETP.GT.U32.AND P6, PT, R125.reuse, R116, PT ;  /* 0x000000747d00720c */ /* 0x040fe40003fc4070 */
[----:B------:R-:W-:-:S02]  /*8ea0*/  ISETP.GT.U32.AND P5, PT, R125, R109, PT ;  /* 0x0000006d7d00720c */ /* 0x000fc40003fa4070 */
[----:B------:R-:W-:Y:S01]  /*8eb0*/  ISETP.GT.U32.AND P2, PT, R125, R108, PT ;  /* 0x0000006c7d00720c */ /* 0x000fe20003f44070 */
[--C-:B------:R-:W-:Y:S01]  /*8ec0*/  @!P1 IMAD.IADD R113, R113, 0x1, -R125.reuse ;  /* 0x0000000171719824 */ /* 0x100fe200078e0a7d */
[----:B------:R-:W-:Y:S01]  /*8ed0*/  ISETP.GT.U32.AND P1, PT, R125, R107, PT ;  /* 0x0000006b7d00720c */ /* 0x000fe20003f24070 */
[--C-:B------:R-:W-:Y:S01]  /*8ee0*/  @!P0 IMAD.IADD R112, R112, 0x1, -R125.reuse ;  /* 0x0000000170708824 */ /* 0x100fe200078e0a7d */
[----:B------:R-:W-:Y:S01]  /*8ef0*/  @!P3 IADD3 R111, R111, -R125, RZ ;  /* 0x8000007d6f6fb210 */ /* 0x000fe20007ffe0ff */
[--C-:B------:R-:W-:Y:S01]  /*8f00*/  @!P4 IMAD.IADD R110, R110, 0x1, -R125.reuse ;  /* 0x000000016e6ec824 */ /* 0x100fe200078e0a7d */
        /* <DEDUP_REMOVED lines=39> */
[----:B------:R-:W-:Y:S02]  /*9180*/  ISETP.GT.U32.AND P1, PT, R125, R99, PT ;  /* 0x000000637d00720c */ /* 0x000fe40003f24070 */
        /* <DEDUP_REMOVED lines=52> */
[----:B------:R-:W-:Y:S01]  /*94d0*/  @!P0 IADD3 R78, R78, -R125, RZ ;  /* 0x8000007d4e4e8210 */ /* 0x000fe20007ffe0ff */
[--C-:B------:R-:W-:Y:S01]  /*94e0*/  @!P1 IMAD.IADD R90, R90, 0x1, -R125.reuse ;  /* 0x000000015a5a9824 */ /* 0x100fe200078e0a7d */
[----:B------:R-:W-:Y:S01]  /*94f0*/  ISETP.GT.U32.AND P0, PT, R125, R84, PT ;  /* 0x000000547d00720c */ /* 0x000fe20003f04070 */
[----:B------:R-:W-:Y:S01]  /*9500*/  @!P3 IMAD.IADD R89, R89, 0x1, -R125 ;  /* 0x000000015959b824 */ /* 0x000fe200078e0a7d */
[----:B------:R-:W-:-:S02]  /*9510*/  ISETP.GT.U32.AND P1, PT, R125, R83, PT ;  /* 0x000000537d00720c */ /* 0x000fc40003f24070 */
[----:B------:R-:W-:Y:S02]  /*9520*/  @!P4 IADD3 R88, R88, -R125, RZ ;  /* 0x8000007d5858c210 */ /* 0x000fe40007ffe0ff */
[C---:B------:R-:W-:Y:S02]  /*9530*/  ISETP.GT.U32.AND P3, PT, R125.reuse, R82, PT ;  /* 0x000000527d00720c */ /* 0x040fe40003f64070 */
[C---:B------:R-:W-:Y:S02]  /*9540*/  ISETP.GT.U32.AND P4, PT, R125.reuse, R81, PT ;  /* 0x000000517d00720c */ /* 0x040fe40003f84070 */
[----:B------:R-:W-:Y:S01]  /*9550*/  ISETP.GT.U32.AND P6, PT, R125, R87, PT ;  /* 0x000000577d00720c */ /* 0x000fe20003fc4070 */
[----:B------:R-:W-:Y:S01]  /*9560*/  @!P5 IMAD.IADD R86, R86, 0x1, -R125 ;  /* 0x000000015656d824 */ /* 0x000fe200078e0a7d */
[----:B------:R-:W-:Y:S02]  /*9570*/  @!P2 IADD3 R85, R85, -R125, RZ ;  /* 0x8000007d5555a210 */ /* 0x000fe40007ffe0ff */
[----:B------:R-:W-:-:S02]  /*9580*/  ISETP.GT.U32.AND P5, PT, R125, R80, PT ;  /* 0x000000507d00720c */ /* 0x000fc40003fa4070 */
[C---:B------:R-:W-:Y:S01]  /*9590*/  ISETP.GT.U32.AND P2, PT, R125.reuse, R78, PT ;  /* 0x0000004e7d00720c */ /* 0x040fe20003f44070 */
[--C-:B------:R-:W-:Y:S01]  /*95a0*/  @!P0 IMAD.IADD R84, R84, 0x1, -R125.reuse ;  /* 0x0000000154548824 */ /* 0x100fe200078e0a7d */
        /* <DEDUP_REMOVED lines=20> */
[----:B------:R-:W-:Y:S02]  /*96f0*/  ISETP.GT.U32.AND P4, PT, R125, R67, PT ;  /* 0x000000437d00720c */ /* 0x000fe40003f84070 */
[-C--:B------:R-:W-:Y:S02]  /*9700*/  @!P6 IADD3 R79, R79, -R125.reuse, RZ ;  /* 0x8000007d4f4fe210 */ /* 0x080fe40007ffe0ff */
[----:B------:R-:W-:Y:S01]  /*9710*/  ISETP.GT.U32.AND P6, PT, R125, R72, PT ;  /* 0x000000487d00720c */ /* 0x000fe20003fc4070 */
[----:B------:R-:W-:Y:S01]  /*9720*/  @!P2 IMAD.IADD R71, R71, 0x1, -R125 ;  /* 0x000000014747a824 */ /* 0x000fe200078e0a7d */
[----:B------:R-:W-:-:S02]  /*9730*/  @!P5 IADD3 R73, R73, -R125, RZ ;  /* 0x8000007d4949d210 */ /* 0x000fc40007ffe0ff */
[C---:B------:R-:W-:Y:S02]  /*9740*/  ISETP.GT.U32.AND P5, PT, R125.reuse, R66, PT ;  /* 0x000000427d00720c */ /* 0x040fe40003fa4070 */
[----:B------:R-:W-:Y:S01]  /*9750*/  ISETP.GT.U32.AND P2, PT, R125, R77, PT ;  /* 0x0000004d7d00720c */ /* 0x000fe20003f44070 */
[--C-:B------:R-:W-:Y:S01]  /*9760*/  @!P1 IMAD.IADD R69, R69, 0x1, -R125.reuse ;  /* 0x0000000145459824 */ /* 0x100fe200078e0a7d */
[-C--:B------:R-:W-:Y:S01]  /*9770*/  @!P0 IADD3 R70, R70, -R125.reuse, RZ ;  /* 0x8000007d46468210 */ /* 0x080fe20007ffe0ff */
[----:B------:R-:W-:Y:S01]  /*9780*/  @!P3 IMAD.IADD R68, R68, 0x1, -R125 ;  /* 0x000000014444b824 */ /* 0x000fe200078e0a7d */
[----:B------:R-:W-:Y:S02]  /*9790*/  @!P4 IADD3 R67, R67, -R125, RZ ;  /* 0x8000007d4343c210 */ /* 0x000fe40007ffe0ff */
[C---:B------:R-:W-:Y:S02]  /*97a0*/  ISETP.GT.U32.AND P0, PT, R125.reuse, R76, PT ;  /* 0x0000004c7d00720c */ /* 0x040fe40003f04070 */
[----:B------:R-:W-:-:S02]  /*97b0*/  ISETP.GT.U32.AND P1, PT, R125, R75, PT ;  /* 0x0000004b7d00720c */ /* 0x000fc40003f24070 */
[C---:B------:R-:W-:Y:S02]  /*97c0*/  ISETP.GT.U32.AND P3, PT, R125.reuse, R74, PT ;  /* 0x0000004a7d00720c */ /* 0x040fe40003f64070 */
[----:B------:R-:W-:Y:S01]  /*97d0*/  ISETP.GT.U32.AND P4, PT, R125, R73, PT ;  /* 0x000000497d00720c */ /* 0x000fe20003f84070 */
[--C-:B------:R-:W-:Y:S01]  /*97e0*/  @!P6 IMAD.IADD R72, R72, 0x1, -R125.reuse ;  /* 0x000000014848e824 */ /* 0x100fe200078e0a7d */
[----:B------:R-:W-:Y:S01]  /*97f0*/  @!P2 IADD3 R77, R77, -R125, RZ ;  /* 0x8000007d4d4da210 */ /* 0x000fe20007ffe0ff */
[--C-:B------:R-:W-:Y:S01]  /*9800*/  @!P5 IMAD.IADD R66, R66, 0x1, -R125.reuse ;  /* 0x000000014242d824 */ /* 0x100fe200078e0a7d */
[C---:B------:R-:W-:Y:S02]  /*9810*/  ISETP.GT.U32.AND P2, PT, R125.reuse, R71, PT ;  /* 0x000000477d00720c */ /* 0x040fe40003f44070 */
[C---:B------:R-:W-:Y:S01]  /*9820*/  ISETP.GT.U32.AND P5, PT, R125.reuse, R72, PT ;  /* 0x000000487d00720c */ /* 0x040fe20003fa4070 */
[--C-:B------:R-:W-:Y:S01]  /*9830*/  @!P0 IMAD.IADD R76, R76, 0x1, -R125.reuse ;  /* 0x000000014c4c8824 */ /* 0x100fe200078e0a7d */
[----:B------:R-:W-:Y:S01]  /*9840*/  ISETP.GT.U32.AND P0, PT, R125, R70, PT ;  /* 0x000000467d00720c */ /* 0x000fe20003f04070 */
[----:B------:R-:W-:Y:S01]  /*9850*/  @!P1 IMAD.IADD R75, R75, 0x1, -R125 ;  /* 0x000000014b4b9824 */ /* 0x000fe200078e0a7d */
[----:B------:R-:W-:-:S02]  /*9860*/  ISETP.GT.U32.AND P1, PT, R125, R69, PT ;  /* 0x000000457d00720c */ /* 0x000fc40003f24070 */
[----:B------:R-:W-:Y:S01]  /*9870*/  @!P3 IADD3 R74, R74, -R125, RZ ;  /* 0x8000007d4a4ab210 */ /* 0x000fe20007ffe0ff */
[--C-:B------:R-:W-:Y:S01]  /*9880*/  @!P4 IMAD.IADD R73, R73, 0x1, -R125.reuse ;  /* 0x000000014949c824 */ /* 0x100fe200078e0a7d */
        /* <DEDUP_REMOVED lines=12> */
[----:B------:R-:W-:Y:S01]  /*9950*/  ISETP.GT.U32.AND P1, PT, R125, R62, PT ;  /* 0x0000003e7d00720c */ /* 0x000fe20003f24070 */
[----:B------:R-:W-:Y:S01]  /*9960*/  @!P6 IMAD.IADD R65, R65, 0x1, -R125 ;  /* 0x000000014141e824 */ /* 0x000fe200078e0a7d */
[C---:B------:R-:W-:Y:S02]  /*9970*/  ISETP.GT.U32.AND P3, PT, R125.reuse, R61, PT ;  /* 0x0000003d7d00720c */ /* 0x040fe40003f64070 */
[----:B------:R-:W-:-:S02]  /*9980*/  ISETP.GT.U32.AND P4, PT, R125, R60, PT ;  /* 0x0000003c7d00720c */ /* 0x000fc40003f84070 */
        /* <DEDUP_REMOVED lines=13> */
[-C--:B------:R-:W-:Y:S02]  /*9a60*/  @!P6 IADD3 R65, R65, -R125.reuse, RZ ;  /* 0x8000007d4141e210 */ /* 0x080fe40007ffe0ff */
[----:B------:R-:W-:Y:S01]  /*9a70*/  ISETP.GT.U32.AND P6, PT, R125, R58, PT ;  /* 0x0000003a7d00720c */ /* 0x000fe20003fc4070 */
[--C-:B------:R-:W-:Y:S01]  /*9a80*/  @!P2 IMAD.IADD R57, R57, 0x1, -R125.reuse ;  /* 0x000000013939a824 */ /* 0x100fe200078e0a7d */
[----:B------:R-:W-:Y:S02]  /*9a90*/  @!P5 IADD3 R59, R59, -R125, RZ ;  /* 0x8000007d3b3bd210 */ /* 0x000fe40007ffe0ff */
        /* <DEDUP_REMOVED lines=11> */
[--C-:B------:R-:W-:Y:S02]  /*9b50*/  @!P5 IMAD.IADD R52, R52, 0x1, -R125.reuse ;  /* 0x000000013434d824 */ /* 0x100fe400078e0a7d */
[----:B------:R-:W-:Y:S01]  /*9b60*/  @!P2 IMAD.IADD R63, R63, 0x1, -R125 ;  /* 0x000000013f3fa824 */ /* 0x000fe200078e0a7d */
[----:B------:R-:W-:-:S02]  /*9b70*/  ISETP.GT.U32.AND P5, PT, R125, R58, PT ;  /* 0x0000003a7d00720c */ /* 0x000fc40003fa4070 */
[C---:B------:R-:W-:Y:S02]  /*9b80*/  ISETP.GT.U32.AND P2, PT, R125.reuse, R57, PT ;  /* 0x000000397d00720c */ /* 0x040fe40003f44070 */
        /* <DEDUP_REMOVED lines=31> */
[----:B------:R-:W-:Y:S01]  /*9d80*/  ISETP.GT.U32.AND P0, PT, R125, R42, PT ;  /* 0x0000002a7d00720c */ /* 0x000fe20003f04070 */
[--C-:B------:R-:W-:Y:S01]  /*9d90*/  @!P3 IMAD.IADD R47, R47, 0x1, -R125.reuse ;  /* 0x000000012f2fb824 */ /* 0x100fe200078e0a7d */
[----:B------:R-:W-:Y:S01]  /*9da0*/  ISETP.GT.U32.AND P1, PT, R125, R41, PT ;  /* 0x000000297d00720c */ /* 0x000fe20003f24070 */
[--C-:B------:R-:W-:Y:S01]  /*9db0*/  @!P4 IMAD.IADD R45, R45, 0x1, -R125.reuse ;  /* 0x000000012d2dc824 */ /* 0x100fe200078e0a7d */
[C---:B------:R-:W-:Y:S02]  /*9dc0*/  ISETP.GT.U32.AND P3, PT, R125.reuse, R40, PT ;  /* 0x000000287d00720c */ /* 0x040fe40003f64070 */
[----:B------:R-:W-:Y:S01]  /*9dd0*/  ISETP.GT.U32.AND P4, PT, R125, R51, PT ;  /* 0x000000337d00720c */ /* 0x000fe20003f84070 */
[----:B------:R-:W-:Y:S01]  /*9de0*/  @!P5 IMAD.IADD R44, R44, 0x1, -R125 ;  /* 0x000000012c2cd824 */ /* 0x000fe200078e0a7d */
[----:B------:R-:W-:-:S02]  /*9df0*/  @!P2 IADD3 R43, R43, -R125, RZ ;  /* 0x8000007d2b2ba210 */ /* 0x000fc40007ffe0ff */
[----:B------:R-:W-:Y:S02]  /*9e00*/  @!P6 IADD3 R46, R46, -R125, RZ ;  /* 0x8000007d2e2ee210 */ /* 0x000fe40007ffe0ff */
[C---:B------:R-:W-:Y:S02]  /*9e10*/  ISETP.GT.U32.AND P5, PT, R125.reuse, R50, PT ;  /* 0x000000327d00720c */ /* 0x040fe40003fa4070 */
[C---:B------:R-:W-:Y:S01]  /*9e20*/  ISETP.GT.U32.AND P2, PT, R125.reuse, R49, PT ;  /* 0x000000317d00720c */ /* 0x040fe20003f44070 */
[--C-:B------:R-:W-:Y:S01]  /*9e30*/  @!P0 IMAD.IADD R42, R42, 0x1, -R125.reuse ;  /* 0x000000012a2a8824 */ /* 0x100fe200078e0a7d */
[----:B------:R-:W-:Y:S01]  /*9e40*/  ISETP.GT.U32.AND P0, PT, R125, R48, PT ;  /* 0x000000307d00720c */ /* 0x000fe20003f04070 */
[----:B------:R-:W-:Y:S01]  /*9e50*/  @!P1 IMAD.IADD R41, R41, 0x1, -R125 ;  /* 0x0000000129299824 */ /* 0x000fe200078e0a7d */
[-C--:B------:R-:W-:Y:S02]  /*9e60*/  @!P3 IADD3 R40, R40, -R125.reuse, RZ ;  /* 0x8000007d2828b210 */ /* 0x080fe40007ffe0ff */
[----:B------:R-:W-:-:S02]  /*9e70*/  @!P4 IADD3 R51, R51, -R125, RZ ;  /* 0x8000007d3333c210 */ /* 0x000fc40007ffe0ff */
[C---:B------:R-:W-:Y:S02]  /*9e80*/  ISETP.GT.U32.AND P1, PT, R125.reuse, R47, PT ;  /* 0x0000002f7d00720c */ /* 0x040fe40003f24070 */
[C---:B------:R-:W-:Y:S02]  /*9e90*/  ISETP.GT.U32.AND P3, PT, R125.reuse, R46, PT ;  /* 0x0000002e7d00720c */ /* 0x040fe40003f64070 */
        /* <DEDUP_REMOVED lines=10> */
[----:B------:R-:W-:Y:S02]  /*9f40*/  ISETP.GT.U32.AND P1, PT, R125, R41, PT ;  /* 0x000000297d00720c */ /* 0x000fe40003f24070 */
[----:B------:R-:W-:Y:S02]  /*9f50*/  @!P4 IADD3 R45, R45, -R125, RZ ;  /* 0x8000007d2d2dc210 */ /* 0x000fe40007ffe0ff */
[C---:B------:R-:W-:Y:S02]  /*9f60*/  ISETP.GT.U32.AND P3, PT, R125.reuse, R40, PT ;  /* 0x000000287d00720c */ /* 0x040fe40003f64070 */
[----:B------:R-:W-:Y:S01]  /*9f70*/  ISETP.GT.U32.AND P4, PT, R125, R38, PT ;  /* 0x000000267d00720c */ /* 0x000fe20003f84070 */
[----:B------:R-:W-:-:S02]  /*9f80*/  @!P6 IMAD.IADD R39, R39, 0x1, -R125 ;  /* 0x000000012727e824 */ /* 0x000fc400078e0a7d */
[--C-:B------:R-:W-:Y:S01]  /*9f90*/  @!P5 IMAD.IADD R44, R44, 0x1, -R125.reuse ;  /* 0x000000012c2cd824 */ /* 0x100fe200078e0a7d */
[----:B------:R-:W-:Y:S01]  /*9fa0*/  ISETP.GT.U32.AND P5, PT, R125, R37, PT ;  /* 0x000000257d00720c */ /* 0x000fe20003fa4070 */
[--C-:B------:R-:W-:Y:S01]  /*9fb0*/  @!P2 IMAD.IADD R43, R43, 0x1, -R125.reuse ;  /* 0x000000012b2ba824 */ /* 0x100fe200078e0a7d */
        /* <DEDUP_REMOVED lines=10> */
[----:B------:R-:W-:Y:S01]  /*a060*/  @!P5 IMAD.IADD R37, R37, 0x1, -R125 ;  /* 0x000000012525d824 */ /* 0x000fe200078e0a7d */
[-C--:B------:R-:W-:Y:S02]  /*a070*/  @!P6 IADD3 R39, R39, -R125.reuse, RZ ;  /* 0x8000007d2727e210 */ /* 0x080fe40007ffe0ff */
[----:B------:R-:W-:Y:S02]  /*a080*/  @!P2 IADD3 R36, R36, -R125, RZ ;  /* 0x8000007d2424a210 */ /* 0x000fe40007ffe0ff */
        /* <DEDUP_REMOVED lines=11> */
[--C-:B------:R-:W-:Y:S01]  /*a140*/  @!P6 IMAD.IADD R32, R32, 0x1, -R125.reuse ;  /* 0x000000012020e824 */ /* 0x100fe200078e0a7d */
[----:B------:R-:W-:Y:S01]  /*a150*/  @!P5 IADD3 R30, R30, -R125, RZ ;  /* 0x8000007d1e1ed210 */ /* 0x000fe20007ffe0ff */
[----:B------:R-:W-:Y:S01]  /*a160*/  @!P2 IMAD.IADD R29, R29, 0x1, -R125 ;  /* 0x000000011d1da824 */ /* 0x000fe200078e0a7d */
[C---:B------:R-:W-:Y:S01]  /*a170*/  ISETP.GT.U32.AND P5, PT, R125.reuse, R36, PT ;  /* 0x000000247d00720c */ /* 0x040fe20003fa4070 */
[----:B------:R-:W-:Y:S01]  /*a180*/  IMAD.HI.U32 R2, R0, R7, RZ ;  /* 0x0000000700027227 */ /* 0x000fe200078e00ff */
[----:B------:R-:W-:-:S03]  /*a190*/  ISETP.GT.U32.AND P2, PT, R125, R35, PT ;  /* 0x000000237d00720c */ /* 0x000fc60003f44070 */
[--C-:B------:R-:W-:Y:S01]  /*a1a0*/  @!P0 IMAD.IADD R28, R28, 0x1, -R125.reuse ;  /* 0x000000011c1c8824 */ /* 0x100fe200078e0a7d */
[-C--:B------:R-:W-:Y:S01]  /*a1b0*/  @!P1 IADD3 R27, R27, -R125.reuse, RZ ;  /* 0x8000007d1b1b9210 */ /* 0x080fe20007ffe0ff */
[----:B------:R-:W-:Y:S01]  /*a1c0*/  @!P3 IMAD.IADD R26, R26, 0x1, -R125 ;  /* 0x000000011a1ab824 */ /* 0x000fe200078e0a7d */
[----:B------:R-:W-:Y:S02]  /*a1d0*/  ISETP.GT.U32.AND P0, PT, R125, R34, PT ;  /* 0x000000227d00720c */ /* 0x000fe40003f04070 */
[----:B------:R-:W-:Y:S02]  /*a1e0*/  @!P4 IADD3 R37, R37, -R125, RZ ;  /* 0x8000007d2525c210 */ /* 0x000fe40007ffe0ff */
[C---:B------:R-:W-:Y:S02]  /*a1f0*/  ISETP.GT.U32.AND P1, PT, R125.reuse, R33, PT ;  /* 0x000000217d00720c */ /* 0x040fe40003f24070 */
[C---:B------:R-:W-:Y:S02]  /*a200*/  ISETP.GT.U32.AND P3, PT, R125.reuse, R32, PT ;  /* 0x000000207d00720c */ /* 0x040fe40003f64070 */
[----:B------:R-:W-:-:S02]  /*a210*/  ISETP.GT.U32.AND P4, PT, R125, R31, PT ;  /* 0x0000001f7d00720c */ /* 0x000fc40003f84070 */
[----:B------:R-:W-:Y:S01]  /*a220*/  IADD3 R2, -R2, RZ, RZ ;  /* 0x000000ff02027210 */ /* 0x000fe20007ffe1ff */
[----:B------:R-:W-:Y:S01]  /*a230*/  STL [R1+0x8], R3 ;  /* 0x0000080301007387 */ /* 0x000fe20000100800 */
[----:B------:R-:W-:-:S03]  /*a240*/  @!P5 IMAD.IADD R36, R36, 0x1, -R125 ;  /* 0x000000012424d824 */ /* 0x000fc600078e0a7d */
[----:B------:R-:W-:Y:S01]  /*a250*/  IMAD R7, R125, R2, R7 ;  /* 0x000000027d077224 */ /* 0x000fe200078e0207 */
[----:B------:R-:W-:Y:S01]  /*a260*/  IADD3 R2, R243, 0xf9, RZ ;  /* 0x000000f9f3027810 */ /* 0x000fe20007ffe0ff */
[----:B------:R-:W-:Y:S01]  /*a270*/  STL [R1+0x4], R5 ;  /* 0x0000040501007387 */ /* 0x000fe20000100800 */
[--C-:B------:R-:W-:Y:S01]  /*a280*/  @!P2 IMAD.IADD R35, R35, 0x1, -R125.reuse ;  /* 0x000000012323a824 */ /* 0x100fe200078e0a7d */
[C---:B------:R-:W-:Y:S02]  /*a290*/  ISETP.GT.U32.AND P6, PT, R125.reuse, R38, PT ;  /* 0x000000267d00720c */ /* 0x040fe40003fc4070 */
[----:B------:R-:W-:Y:S01]  /*a2a0*/  STL [R1+0x21b0], R251 ;  /* 0x0021b0fb01007387 */ /* 0x000fe20000100800 */
[C---:B------:R-:W-:Y:S02]  /*a2b0*/  ISETP.GT.U32.AND P5, PT, R125.reuse, R30, PT ;  /* 0x0000001e7d00720c */ /* 0x040fe40003fa4070 */
[----:B------:R-:W-:Y:S01]  /*a2c0*/  ISETP.GT.U32.AND P2, PT, R125, R29, PT ;  /* 0x0000001d7d00720c */ /* 0x000fe20003f44070 */
[----:B------:R1:W-:Y:S01]  /*a2d0*/  STL [R1], R6 ;  /* 0x0000000601007387 */ /* 0x0003e20000100800 */
[-C--:B------:R-:W-:Y:S01]  /*a2e0*/  @!P0 IADD3 R34, R34, -R125.reuse, RZ ;  /* 0x8000007d22228210 */ /* 0x080fe20007ffe0ff */
[--C-:B------:R-:W-:Y:S01]  /*a2f0*/  @!P1 IMAD.IADD R33, R33, 0x1, -R125.reuse ;  /* 0x0000000121219824 */ /* 0x100fe200078e0a7d */
[----:B------:R-:W-:Y:S01]  /*a300*/  @!P4 IADD3 R31, R31, -R125, RZ ;  /* 0x8000007d1f1fc210 */ /* 0x000fe20007ffe0ff */
[----:B------:R-:W-:Y:S01]  /*a310*/  STL [R1+0x21ac], R250 ;  /* 0x0021acfa01007387 */ /* 0x000fe20000100800 */
[----:B------:R-:W-:Y:S01]  /*a320*/  @!P3 IMAD.IADD R32, R32, 0x1, -R125 ;  /* 0x000000012020b824 */ /* 0x000fe200078e0a7d */
[----:B------:R-:W-:-:S02]  /*a330*/  ISETP.GT.U32.AND P0, PT, R125, R28, PT ;  /* 0x0000001c7d00720c */ /* 0x000fc40003f04070 */
[----:B-1----:R-:W-:Y:S01]  /*a340*/  IABS R6, R2 ;  /* 0x0000000200067213 */ /* 0x002fe20000000000 */
[----:B------:R-:W-:Y:S01]  /*a350*/  STL [R1+0x21a8], R249 ;  /* 0x0021a8f901007387 */ /* 0x000fe20000100800 */
[----:B------:R-:W-:Y:S01]  /*a360*/  ISETP.GT.U32.AND P1, PT, R125, R26, PT ;  /* 0x0000001a7d00720c */ /* 0x000fe20003f24070 */
[----:B------:R-:W-:Y:S01]  /*a370*/  VIADD R3, R243, 0xfa ;  /* 0x000000faf3037836 */ /* 0x000fe20000000000 */
[C---:B------:R-:W-:Y:S01]  /*a380*/  ISETP.GT.U32.AND P3, PT, R125.reuse, R25, PT ;  /* 0x000000197d00720c */ /* 0x040fe20003f64070 */
[----:B------:R1:W-:Y:S01]  /*a390*/  STL [R1+0x1d38], R2 ;  /* 0x001d380201007387 */ /* 0x0003e20000100800 */
[----:B------:R-:W-:-:S03]  /*a3a0*/  ISETP.GT.U32.AND P4, PT, R125, R24, PT ;  /* 0x000000187d00720c */ /* 0x000fc60003f84070 */
[----:B------:R-:W-:Y:S01]  /*a3b0*/  STL [R1+0x21a4], R248 ;  /* 0x0021a4f801007387 */ /* 0x000fe20000100800 */
[----:B------:R-:W-:Y:S01]  /*a3c0*/  IABS R5, R3 ;  /* 0x0000000300057213 */ /* 0x000fe20000000000 */
[----:B-1----:R-:W-:Y:S02]  /*a3d0*/  IMAD.HI.U32 R2, R0, R6, RZ ;  /* 0x0000000600027227 */ /* 0x002fe400078e00ff */
[----:B------:R-:W-:Y:S02]  /*a3e0*/  STL [R1+0x21b4], R247 ;  /* 0x0021b4f701007387 */ /* 0x000fe40000100800 */
[----:B------:R-:W-:Y:S02]  /*a3f0*/  IMAD.MOV R2, RZ, RZ, -R2 ;  /* 0x000000ffff027224 */ /* 0x000fe400078e0a02 */
[----:B------:R-:W-:Y:S01]  /*a400*/  STL [R1+0x21b8], R246 ;  /* 0x0021b8f601007387 */ /* 0x000fe20000100800 */
[----:B------:R-:W-:-:S03]  /*a410*/  @!P6 IMAD.IADD R38, R38, 0x1, -R125 ;  /* 0x000000012626e824 */ /* 0x000fc600078e0a7d */
[----:B------:R-:W-:Y:S01]  /*a420*/  STL [R1+0x21bc], R245 ;  /* 0x0021bcf501007387 */ /* 0x000fe20000100800 */
[--C-:B------:R-:W-:Y:S01]  /*a430*/  @!P5 IMAD.IADD R30, R30, 0x1, -R125.reuse ;  /* 0x000000011e1ed824 */ /* 0x100fe200078e0a7d */
[----:B------:R-:W-:Y:S01]  /*a440*/  ISETP.GT.U32.AND P6, PT, R125, R27, PT ;  /* 0x0000001b7d00720c */ /* 0x000fe20003fc4070 */
[----:B------:R-:W-:Y:S01]  /*a450*/  @!P2 IMAD.IADD R29, R29, 0x1, -R125 ;  /* 0x000000011d1da824 */ /* 0x000fe200078e0a7d */
[----:B------:R-:W-:Y:S01]  /*a460*/  STL [R1+0x21c0], R244 ;  /* 0x0021c0f401007387 */ /* 0x000fe20000100800 */
[C---:B------:R-:W-:Y:S01]  /*a470*/  IMAD R6, R125.reuse, R2, R6 ;  /* 0x000000027d067224 */ /* 0x040fe200078e0206 */
[C---:B------:R-:W-:Y:S02]  /*a480*/  ISETP.GT.U32.AND P5, PT, R125.reuse, R23, PT ;  /* 0x000000177d00720c */ /* 0x040fe40003fa4070 */
[----:B------:R1:W-:Y:S01]  /*a490*/  STL [R1+0x1d34], R3 ;  /* 0x001d340301007387 */ /* 0x0003e20000100800 */
[----:B------:R-:W-:Y:S01]  /*a4a0*/  ISETP.GT.U32.AND P2, PT, R125, R22, PT ;  /* 0x000000167d00720c */ /* 0x000fe20003f44070 */
[----:B------:R-:W-:Y:S01]  /*a4b0*/  IMAD.HI.U32 R2, R0, R5, RZ ;  /* 0x0000000500027227 */ /* 0x000fe200078e00ff */
[----:B------:R-:W-:-:S02]  /*a4c0*/  @!P0 IADD3 R28, R28, -R125, RZ ;  /* 0x8000007d1c1c8210 */ /* 0x000fc40007ffe0ff */
[----:B------:R-:W-:Y:S01]  /*a4d0*/  @!P3 IADD3 R25, R25, -R125, RZ ;  /* 0x8000007d1919b210 */ /* 0x000fe20007ffe0ff */
[--C-:B------:R-:W-:Y:S02]  /*a4e0*/  @!P1 IMAD.IADD R26, R26, 0x1, -R125.reuse ;  /* 0x000000011a1a9824 */ /* 0x100fe400078e0a7d */
[----:B-1----:R-:W-:Y:S01]  /*a4f0*/  VIADD R3, R243, 0xfb ;  /* 0x000000fbf3037836 */ /* 0x002fe20000000000 */
[C---:B------:R-:W-:Y:S01]  /*a500*/  ISETP.GT.U32.AND P0, PT, R125.reuse, R21, PT ;  /* 0x000000157d00720c */ /* 0x040fe20003f04070 */
[----:B------:R-:W-:Y:S01]  /*a510*/  @!P4 IMAD.IADD R24, R24, 0x1, -R125 ;  /* 0x000000011818c824 */ /* 0x000fe200078e0a7d */
[C---:B------:R-:W-:Y:S01]  /*a520*/  ISETP.GT.U32.AND P1, PT, R125.reuse, R19, PT ;  /* 0x000000137d00720c */ /* 0x040fe20003f24070 */
[----:B------:R-:W-:Y:S01]  /*a530*/  IMAD.MOV R2, RZ, RZ, -R2 ;  /* 0x000000ffff027224 */ /* 0x000fe200078e0a02 */
[C---:B------:R-:W-:Y:S02]  /*a540*/  ISETP.GT.U32.AND P3, PT, R125.reuse, R18, PT ;  /* 0x000000127d00720c */ /* 0x040fe40003f64070 */
[----:B------:R-:W-:-:S02]  /*a550*/  ISETP.GT.U32.AND P4, PT, R125, R17, PT ;  /* 0x000000117d00720c */ /* 0x000fc40003f84070 */
[----:B------:R-:W-:Y:S01]  /*a560*/  IABS R4, R3 ;  /* 0x0000000300047213 */ /* 0x000fe20000000000 */
[C---:B------:R-:W-:Y:S01]  /*a570*/  IMAD R5, R125.reuse, R2, R5 ;  /* 0x000000027d057224 */ /* 0x040fe200078e0205 */
[----:B------:R1:W-:Y:S03]  /*a580*/  STL [R1+0x1d30], R3 ;  /* 0x001d300301007387 */ /* 0x0003e60000100800 */
[----:B------:R-:W-:Y:S01]  /*a590*/  IMAD.HI.U32 R2, R0, R4, RZ ;  /* 0x0000000400027227 */ /* 0x000fe200078e00ff */
[----:B------:R-:W-:Y:S02]  /*a5a0*/  @!P2 IADD3 R22, R22, -R125, RZ ;  /* 0x8000007d1616a210 */ /* 0x000fe40007ffe0ff */
[----:B------:R-:W-:Y:S01]  /*a5b0*/  ISETP.GT.U32.AND P2, PT, R125, R15, PT ;  /* 0x0000000f7d00720c */ /* 0x000fe20003f44070 */
[--C-:B------:R-:W-:Y:S01]  /*a5c0*/  @!P6 IMAD.IADD R27, R27, 0x1, -R125.reuse ;  /* 0x000000011b1be824 */ /* 0x100fe200078e0a7d */
[----:B-1----:R-:W-:Y:S01]  /*a5d0*/  IADD3 R3, R243, 0xfc, RZ ;  /* 0x000000fcf3037810 */ /* 0x002fe20007ffe0ff */
[----:B------:R-:W-:Y:S01]  /*a5e0*/  @!P5 IMAD.IADD R23, R23, 0x1, -R125 ;  /* 0x000000011717d824 */ /* 0x000fe200078e0a7d */
[----:B------:R-:W-:-:S02]  /*a5f0*/  ISETP.GT.U32.AND P6, PT, R125, R20, PT ;  /* 0x000000147d00720c */ /* 0x000fc40003fc4070 */
[----:B------:R-:W-:Y:S01]  /*a600*/  ISETP.GT.U32.AND P5, PT, R125, R16, PT ;  /* 0x000000107d00720c */ /* 0x000fe20003fa4070 */
[----:B------:R1:W-:Y:S01]  /*a610*/  STL [R1+0x1d2c], R3 ;  /* 0x001d2c0301007387 */ /* 0x0003e20000100800 */
[----:B------:R-:W-:Y:S01]  /*a620*/  IADD3 R2, -R2, RZ, RZ ;  /* 0x000000ff02027210 */ /* 0x000fe20007ffe1ff */
[--C-:B------:R-:W-:Y:S01]  /*a630*/  @!P0 IMAD.IADD R21, R21, 0x1, -R125.reuse ;  /* 0x0000000115158824 */ /* 0x100fe200078e0a7d */
[----:B------:R-:W-:Y:S01]  /*a640*/  @!P1 IADD3 R19, R19, -R125, RZ ;  /* 0x8000007d13139210 */ /* 0x000fe20007ffe0ff */
[--C-:B------:R-:W-:Y:S01]  /*a650*/  @!P3 IMAD.IADD R18, R18, 0x1, -R125.reuse ;  /* 0x000000011212b824 */ /* 0x100fe200078e0a7d */
[----:B------:R-:W-:Y:S01]  /*a660*/  ISETP.GT.U32.AND P0, PT, R125, R14, PT ;  /* 0x0000000e7d00720c */ /* 0x000fe20003f04070 */
[----:B------:R-:W-:Y:S01]  /*a670*/  @!P4 IMAD.IADD R17, R17, 0x1, -R125 ;  /* 0x000000011111c824 */ /* 0x000fe200078e0a7d */
[----:B------:R-:W-:Y:S02]  /*a680*/  ISETP.GT.U32.AND P1, PT, R125, R25, PT ;  /* 0x000000197d00720c */ /* 0x000fe40003f24070 */
[----:B-1----:R-:W-:-:S02]  /*a690*/  IABS R3, R3 ;  /* 0x0000000300037213 */ /* 0x002fc40000000000 */
[C---:B------:R-:W-:Y:S02]  /*a6a0*/  ISETP.GT.U32.AND P3, PT, R125.reuse, R24, PT ;  /* 0x000000187d00720c */ /* 0x040fe40003f64070 */
[C---:B------:R-:W-:Y:S01]  /*a6b0*/  ISETP.GT.U32.AND P4, PT, R125.reuse, R23, PT ;  /* 0x000000177d00720c */ /* 0x040fe20003f84070 */
[----:B------:R-:W-:Y:S02]  /*a6c0*/  IMAD R4, R125, R2, R4 ;  /* 0x000000027d047224 */ /* 0x000fe400078e0204 */
[----:B------:R-:W-:Y:S01]  /*a6d0*/  IMAD.HI.U32 R2, R0, R3, RZ ;  /* 0x0000000300027227 */ /* 0x000fe200078e00ff */
[----:B------:R-:W-:-:S03]  /*a6e0*/  @!P5 IADD3 R16, R16, -R125, RZ ;  /* 0x8000007d1010d210 */ /* 0x000fc60007ffe0ff */
[----:B------:R-:W-:Y:S02]  /*a6f0*/  IMAD.MOV R2, RZ, RZ, -R2 ;  /* 0x000000ffff027224 */ /* 0x000fe400078e0a02 */
[----:B------:R-:W-:Y:S01]  /*a700*/  VIADD R244, R243, 0xfd ;  /* 0x000000fdf3f47836 */ /* 0x000fe20000000000 */
[C---:B------:R-:W-:Y:S01]  /*a710*/  ISETP.GT.U32.AND P5, PT, R125.reuse, R22, PT ;  /* 0x000000167d00720c */ /* 0x040fe20003fa4070 */
[--C-:B------:R-:W-:Y:S01]  /*a720*/  @!P6 IMAD.IADD R20, R20, 0x1, -R125.reuse ;  /* 0x000000011414e824 */ /* 0x100fe200078e0a7d */
[----:B------:R-:W-:Y:S01]  /*a730*/  ISETP.GT.U32.AND P6, PT, R125, R13, PT ;  /* 0x0000000d7d00720c */ /* 0x000fe20003fc4070 */
[----:B------:R-:W-:Y:S01]  /*a740*/  @!P2 IMAD.IADD R15, R15, 0x1, -R125 ;  /* 0x000000010f0fa824 */ /* 0x000fe200078e0a7d */
[C---:B------:R-:W-:Y:S01]  /*a750*/  ISETP.GT.U32.AND P2, PT, R125.reuse, R21, PT ;  /* 0x000000157d00720c */ /* 0x040fe20003f44070 */
[----:B------:R-:W-:Y:S01]  /*a760*/  IMAD R3, R125, R2, R3 ;  /* 0x000000027d037224 */ /* 0x000fe200078e0203 */
[----:B------:R-:W-:Y:S01]  /*a770*/  IABS R2, R244 ;  /* 0x000000f400027213 */ /* 0x000fe20000000000 */
        /* <DEDUP_REMOVED lines=8> */
[----:B------:R1:W-:Y:S01]  /*a800*/  STL [R1+0x1d28], R244 ;  /* 0x001d28f401007387 */ /* 0x0003e20000100800 */
[--C-:B------:R-:W-:Y:S01]  /*a810*/  @!P6 IMAD.IADD R13, R13, 0x1, -R125.reuse ;  /* 0x000000010d0de824 */ /* 0x100fe200078e0a7d */
[----:B------:R-:W-:Y:S01]  /*a820*/  @!P2 IADD3 R21, R21, -R125, RZ ;  /* 0x8000007d1515a210 */ /* 0x000fe20007ffe0ff */
[----:B------:R-:W-:Y:S02]  /*a830*/  @!P5 IMAD.IADD R22, R22, 0x1, -R125 ;  /* 0x000000011616d824 */ /* 0x000fe400078e0a7d */
[----:B-1----:R-:W-:Y:S01]  /*a840*/  IMAD.HI.U32 R244, R0, R2, RZ ;  /* 0x0000000200f47227 */ /* 0x002fe200078e00ff */
[----:B------:R-:W-:-:S03]  /*a850*/  ISETP.GT.U32.AND P5, PT, R125, R16, PT ;  /* 0x000000107d00720c */ /* 0x000fc60003fa4070 */
[----:B------:R-:W-:Y:S01]  /*a860*/  IMAD.MOV R244, RZ, RZ, -R244 ;  /* 0x000000fffff47224 */ /* 0x000fe200078e0af4 */
[C---:B------:R-:W-:Y:S01]  /*a870*/  ISETP.GT.U32.AND P2, PT, R125.reuse, R15, PT ;  /* 0x0000000f7d00720c */ /* 0x040fe20003f44070 */
[--C-:B------:R-:W-:Y:S02]  /*a880*/  @!P0 IMAD.IADD R20, R20, 0x1, -R125.reuse ;  /* 0x0000000114148824 */ /* 0x100fe400078e0a7d */
[----:B------:R-:W-:Y:S01]  /*a890*/  IMAD R2, R125, R244, R2 ;  /* 0x000000f47d027224 */ /* 0x000fe200078e0202 */
[----:B------:R-:W-:Y:S01]  /*a8a0*/  @!P3 IADD3 R18, R18, -R125, RZ ;  /* 0x8000007d1212b210 */ /* 0x000fe20007ffe0ff */
[----:B------:R-:W-:Y:S01]  /*a8b0*/  VIADD R244, R243, 0xfe ;  /* 0x000000fef3f47836 */ /* 0x000fe20000000000 */
[----:B------:R-:W-:Y:S01]  /*a8c0*/  ISETP.GT.U32.AND P6, PT, R125, R14, PT ;  /* 0x0000000e7d00720c */ /* 0x000fe20003fc4070 */
        /* <DEDUP_REMOVED lines=8> */
[----:B------:R-:W-:Y:S02]  /*a950*/  @!P2 IADD3 R15, R15, -R125, RZ ;  /* 0x8000007d0f0fa210 */ /* 0x000fe40007ffe0ff */
[----:B------:R-:W-:Y:S01]  /*a960*/  ISETP.GT.U32.AND P5, PT, R125, R9, PT ;  /* 0x000000097d00720c */ /* 0x000fe20003fa4070 */
[--C-:B------:R-:W-:Y:S01]  /*a970*/  @!P6 IMAD.IADD R14, R14, 0x1, -R125.reuse ;  /* 0x000000010e0ee824 */ /* 0x100fe200078e0a7d */
[----:B-1----:R-:W-:Y:S01]  /*a980*/  IABS R244, R244 ;  /* 0x000000f400f47213 */ /* 0x002fe20000000000 */
[----:B------:R-:W-:Y:S01]  /*a990*/  @!P0 IMAD.IADD R13, R13, 0x1, -R125 ;  /* 0x000000010d0d8824 */ /* 0x000fe200078e0a7d */
[----:B------:R-:W-:-:S02]  /*a9a0*/  ISETP.GT.U32.AND P2, PT, R125, R8, PT ;  /* 0x000000087d00720c */ /* 0x000fc40003f44070 */
[--C-:B------:R-:W-:Y:S01]  /*a9b0*/  @!P3 IMAD.IADD R11, R11, 0x1, -R125.reuse ;  /* 0x000000010b0bb824 */ /* 0x100fe200078e0a7d */
[----:B------:R-:W-:Y:S01]  /*a9c0*/  @!P1 IADD3 R12, R12, -R125, RZ ;  /* 0x8000007d0c0c9210 */ /* 0x000fe20007ffe0ff */
[----:B------:R-:W-:Y:S01]  /*a9d0*/  IMAD.HI.U32 R0, R0, R244, RZ ;  /* 0x000000f400007227 */ /* 0x000fe200078e00ff */
[C---:B------:R-:W-:Y:S01]  /*a9e0*/  ISETP.GT.U32.AND P6, PT, R125.reuse, R7, PT ;  /* 0x000000077d00720c */ /* 0x040fe20003fc4070 */
[----:B------:R-:W2:Y:S01]  /*a9f0*/  LDL R250, [R1+0x1c] ;  /* 0x00001c0001fa7983 */ /* 0x000ea20000100800 */
[C---:B------:R-:W-:Y:S01]  /*aa00*/  ISETP.GT.U32.AND P0, PT, R125.reuse, R6, PT ;  /* 0x000000067d00720c */ /* 0x040fe20003f04070 */
[--C-:B------:R-:W-:Y:S01]  /*aa10*/  @!P4 IMAD.IADD R10, R10, 0x1, -R125.reuse ;  /* 0x000000010a0ac824 */ /* 0x100fe200078e0a7d */
[----:B------:R-:W-:Y:S01]  /*aa20*/  IADD3 R0, -R0, RZ, RZ ;  /* 0x000000ff00007210 */ /* 0x000fe20007ffe1ff */
[----:B------:R-:W3:Y:S01]  /*aa30*/  LDL R249, [R1+0x1d3c] ;  /* 0x001d3c0001f97983 */ /* 0x000ee20000100800 */
[C---:B------:R-:W-:Y:S02]  /*aa40*/  ISETP.GT.U32.AND P1, PT, R125.reuse, R5, PT ;  /* 0x000000057d00720c */ /* 0x040fe40003f24070 */
[C---:B------:R-:W-:Y:S01]  /*aa50*/  ISETP.GT.U32.AND P3, PT, R125.reuse, R4, PT ;  /* 0x000000047d00720c */ /* 0x040fe20003f64070 */
[----:B------:R-:W4:Y:S01]  /*aa60*/  LDL R248, [R1+0x1d40] ;  /* 0x001d400001f87983 */ /* 0x000f220000100800 */
[C---:B------:R-:W-:Y:S01]  /*aa70*/  ISETP.GT.U32.AND P4, PT, R125.reuse, R3, PT ;  /* 0x000000037d00720c */ /* 0x040fe20003f84070 */
[----:B------:R-:W-:Y:S01]  /*aa80*/  IMAD R0, R125, R0, R244 ;  /* 0x000000007d007224 */ /* 0x000fe200078e02f4 */
[-C--:B------:R-:W-:Y:S01]  /*aa90*/  @!P5 IADD3 R9, R9, -R125.reuse, RZ ;  /* 0x8000007d0909d210 */ /* 0x080fe20007ffe0ff */
[--C-:B------:R-:W-:Y:S01]  /*aaa0*/  @!P2 IMAD.IADD R8, R8, 0x1, -R125.reuse ;  /* 0x000000010808a824 */ /* 0x100fe200078e0a7d */
[----:B------:R-:W-:Y:S01]  /*aab0*/  ISETP.GT.U32.AND P5, PT, R125, R2, PT ;  /* 0x000000027d00720c */ /* 0x000fe20003fa4070 */
[--C-:B------:R-:W-:Y:S01]  /*aac0*/  @!P6 IMAD.IADD R7, R7, 0x1, -R125.reuse ;  /* 0x000000010707e824 */ /* 0x100fe200078e0a7d */
[----:B------:R-:W-:Y:S01]  /*aad0*/  ISETP.GT.U32.AND P2, PT, R125, R0, PT ;  /* 0x000000007d00720c */ /* 0x000fe20003f44070 */
[----:B------:R-:W3:Y:S01]  /*aae0*/  LDL R252, [R1+0x20] ;  /* 0x0000200001fc7983 */ /* 0x000ee20000100800 */
[----:B------:R-:W-:Y:S01]  /*aaf0*/  @!P0 IADD3 R6, R6, -R125, RZ ;  /* 0x8000007d06068210 */ /* 0x000fe20007ffe0ff */
[--C-:B------:R-:W-:Y:S01]  /*ab00*/  @!P1 IMAD.IADD R5, R5, 0x1, -R125.reuse ;  /* 0x0000000105059824 */ /* 0x100fe200078e0a7d */
[C---:B------:R-:W-:Y:S01]  /*ab10*/  ISETP.GT.U32.AND P6, PT, R125.reuse, R12, PT ;  /* 0x0000000c7d00720c */ /* 0x040fe20003fc4070 */
[----:B------:R-:W-:Y:S01]  /*ab20*/  @!P3 IMAD.IADD R4, R4, 0x1, -R125 ;  /* 0x000000010404b824 */ /* 0x000fe200078e0a7d */
[----:B------:R-:W-:Y:S01]  /*ab30*/  ISETP.GT.U32.AND P0, PT, R125, R11, PT ;  /* 0x0000000b7d00720c */ /* 0x000fe20003f04070 */
[----:B------:R-:W3:Y:S01]  /*ab40*/  LDL R244, [R1+0x1d4c] ;  /* 0x001d4c0001f47983 */ /* 0x000ee20000100800 */
[----:B------:R-:W-:-:S02]  /*ab50*/  @!P4 IADD3 R3, R3, -R125, RZ ;  /* 0x8000007d0303c210 */ /* 0x000fc40007ffe0ff */
[C---:B------:R-:W-:Y:S01]  /*ab60*/  ISETP.GT.U32.AND P1, PT, R125.reuse, R10, PT ;  /* 0x0000000a7d00720c */ /* 0x040fe20003f24070 */
[----:B------:R-:W3:Y:S01]  /*ab70*/  LDL R245, [R1+0x1d54] ;  /* 0x001d540001f57983 */ /* 0x000ee20000100800 */
[C---:B------:R-:W-:Y:S02]  /*ab80*/  ISETP.GT.U32.AND P3, PT, R125.reuse, R9, PT ;  /* 0x000000097d00720c */ /* 0x040fe40003f64070 */
[----:B------:R-:W-:Y:S01]  /*ab90*/  ISETP.GT.U32.AND P4, PT, R125, R8, PT ;  /* 0x000000087d00720c */ /* 0x000fe20003f84070 */
[--C-:B------:R-:W-:Y:S01]  /*aba0*/  @!P5 IMAD.IADD R2, R2, 0x1, -R125.reuse ;  /* 0x000000010202d824 */ /* 0x100fe200078e0a7d */
[----:B------:R-:W3:Y:S01]  /*abb0*/  LDL R246, [R1+0x1d58] ;  /* 0x001d580001f67983 */ /* 0x000ee20000100800 */
[--C-:B------:R-:W-:Y:S01]  /*abc0*/  @!P2 IMAD.IADD R0, R0, 0x1, -R125.reuse ;  /* 0x000000010000a824 */ /* 0x100fe200078e0a7d */
[----:B------:R-:W-:Y:S01]  /*abd0*/  @!P6 IADD3 R12, R12, -R125, RZ ;  /* 0x8000007d0c0ce210 */ /* 0x000fe20007ffe0ff */
[--C-:B------:R-:W-:Y:S01]  /*abe0*/  @!P0 IMAD.IADD R11, R11, 0x1, -R125.reuse ;  /* 0x000000010b0b8824 */ /* 0x100fe200078e0a7d */
[C---:B------:R-:W-:Y:S01]  /*abf0*/  ISETP.GT.U32.AND P5, PT, R125.reuse, R7, PT ;  /* 0x000000077d00720c */ /* 0x040fe20003fa4070 */
[----:B------:R-:W3:Y:S01]  /*ac00*/  LDL R247, [R1+0x1d60] ;  /* 0x001d600001f77983 */ /* 0x000ee20000100800 */
[C---:B------:R-:W-:Y:S01]  /*ac10*/  ISETP.GT.U32.AND P2, PT, R125.reuse, R6, PT ;  /* 0x000000067d00720c */ /* 0x040fe20003f44070 */
[--C-:B------:R-:W-:Y:S01]  /*ac20*/  @!P1 IMAD.IADD R10, R10, 0x1, -R125.reuse ;  /* 0x000000010a0a9824 */ /* 0x100fe200078e0a7d */
[----:B------:R-:W-:Y:S01]  /*ac30*/  ISETP.GT.U32.AND P0, PT, R125, R5, PT ;  /* 0x000000057d00720c */ /* 0x000fe20003f04070 */
[----:B------:R-:W3:Y:S01]  /*ac40*/  LDL R251, [R1+0x1d64] ;  /* 0x001d640001fb7983 */ /* 0x000ee20000100800 */
[----:B------:R-:W-:Y:S01]  /*ac50*/  @!P3 IADD3 R9, R9, -R125, RZ ;  /* 0x8000007d0909b210 */ /* 0x000fe20007ffe0ff */
[----:B------:R-:W-:Y:S01]  /*ac60*/  @!P4 IMAD.IADD R8, R8, 0x1, -R125 ;  /* 0x000000010808c824 */ /* 0x000fe200078e0a7d */
[----:B------:R-:W-:-:S02]  /*ac70*/  ISETP.GT.U32.AND P1, PT, R125, R4, PT ;  /* 0x000000047d00720c */ /* 0x000fc40003f24070 */
[C---:B------:R-:W-:Y:S02]  /*ac80*/  ISETP.GT.U32.AND P3, PT, R125.reuse, R3, PT ;  /* 0x000000037d00720c */ /* 0x040fe40003f64070 */
[C---:B------:R-:W-:Y:S02]  /*ac90*/  ISETP.GT.U32.AND P6, PT, R125.reuse, R2, PT ;  /* 0x000000027d00720c */ /* 0x040fe40003fc4070 */
[----:B------:R-:W-:Y:S01]  /*aca0*/  ISETP.GT.U32.AND P4, PT, R125, R0, PT ;  /* 0x000000007d00720c */ /* 0x000fe20003f84070 */
[--C-:B------:R-:W-:Y:S01]  /*acb0*/  @!P5 IMAD.IADD R7, R7, 0x1, -R125.reuse ;  /* 0x000000010707d824 */ /* 0x100fe200078e0a7d */
[----:B------:R-:W-:Y:S01]  /*acc0*/  @!P2 IADD3 R6, R6, -R125, RZ ;  /* 0x8000007d0606a210 */ /* 0x000fe20007ffe0ff */
[----:B------:R1:W-:Y:S01]  /*acd0*/  STL [R1+0x2140], R243 ;  /* 0x002140f301007387 */ /* 0x0003e20000100800 */
[----:B------:R-:W-:-:S03]  /*ace0*/  @!P0 IMAD.IADD R5, R5, 0x1, -R125 ;  /* 0x0000000105058824 */ /* 0x000fc600078e0a7d */
[--C-:B------:R-:W-:Y:S02]  /*acf0*/  @!P1 IMAD.IADD R4, R4, 0x1, -R125.reuse ;  /* 0x0000000104049824 */ /* 0x100fe400078e0a7d */
[----:B------:R-:W-:Y:S02]  /*ad00*/  @!P3 IADD3 R3, R3, -R125, RZ ;  /* 0x8000007d0303b210 */ /* 0x000fe40007ffe0ff */
[--C-:B------:R-:W-:Y:S02]  /*ad10*/  @!P6 IMAD.IADD R2, R2, 0x1, -R125.reuse ;  /* 0x000000010202e824 */ /* 0x100fe400078e0a7d */
[----:B------:R-:W-:Y:S02]  /*ad20*/  @!P4 IMAD.IADD R0, R0, 0x1, -R125 ;  /* 0x000000010000c824 */ /* 0x000fe400078e0a7d */
[----:B------:R-:W3:Y:S01]  /*ad30*/  LDL R125, [R1+0x211c] ;  /* 0x00211c00017d7983 */ /* 0x000ee20000100800 */
[----:B------:R-:W-:-:S03]  /*ad40*/  ISETP.GE.AND P2, PT, R243, RZ, PT ;  /* 0x000000fff300720c */ /* 0x000fc60003f46270 */
[----:B-1----:R-:W3:Y:S01]  /*ad50*/  LDL R243, [R1+0x1d44] ;  /* 0x001d440001f37983 */ /* 0x002ee20000100800 */
[----:B--2---:R-:W-:-:S13]  /*ad60*/  ISETP.GT.U32.AND P5, PT, R124, R250, PT ;  /* 0x000000fa7c00720c */ /* 0x004fda0003fa4070 */
[----:B------:R-:W-:Y:S02]  /*ad70*/  @!P5 IADD3 R250, R250, -R124, RZ ;  /* 0x8000007cfafad210 */ /* 0x000fe40007ffe0ff */
[----:B----4-:R-:W-:-:S03]  /*ad80*/  ISETP.GE.AND P4, PT, R248, RZ, PT ;  /* 0x000000fff800720c */ /* 0x010fc60003f86270 */
[----:B------:R1:W-:Y:S01]  /*ad90*/  @!P5 STL [R1+0x1c], R250 ;  /* 0x00001cfa0100d387 */ /* 0x0003e20000100800 */
[----:B---3--:R-:W-:-:S03]  /*ada0*/  ISETP.GE.AND P5, PT, R249, RZ, PT ;  /* 0x000000fff900720c */ /* 0x008fc60003fa6270 */
[----:B------:R-:W2:Y:S04]  /*adb0*/  LDL R249, [R1+0x1d78] ;  /* 0x001d780001f97983 */ /* 0x000ea80000100800 */
[----:B-1----:R-:W3:Y:S01]  /*adc0*/  LDL R250, [R1+0x1d6c] ;  /* 0x001d6c0001fa7983 */ /* 0x002ee20000100800 */
[----:B------:R-:W-:Y:S02]  /*add0*/  ISETP.GE.AND P0, PT, R125, RZ, PT ;  /* 0x000000ff7d00720c */ /* 0x000fe40003f06270 */
[----:B------:R-:W1:Y:S02]  /*ade0*/  LDC.64 R124, c[0x0][0x238] ;  /* 0x00008e00ff7c7b82 */ /* 0x000e640000000a00 */
[----:B-1----:R1:W-:Y:S04]  /*adf0*/  STL [R1+0x2144], R124 ;  /* 0x0021447c01007387 */ /* 0x0023e80000100800 */
[----:B------:R-:W4:Y:S04]  /*ae00*/  LDL R248, [R1+0x1d7c] ;  /* 0x001d7c0001f87983 */ /* 0x000f280000100800 */
[----:B-1----:R-:W2:Y:S01]  /*ae10*/  LDL.LU R124, [R1+0x18] ;  /* 0x00001800017c7983 */ /* 0x002ea20000300800 */
[----:B------:R-:W-:-:S02]  /*ae20*/  ISETP.NE.AND P1, PT, R252, RZ, PT ;  /* 0x000000fffc00720c */ /* 0x000fc40003f25270 */
[----:B------:R-:W-:Y:S01]  /*ae30*/  ISETP.GE.AND P3, PT, R243, RZ, PT ;  /* 0x000000fff300720c */ /* 0x000fe20003f66270 */
[----:B------:R-:W3:Y:S04]  /*ae40*/  LDL.LU R252, [R1+0x21c4] ;  /* 0x0021c40001fc7983 */ /* 0x000ee80000300800 */
[----:B------:R-:W4:Y:S01]  /*ae50*/  LDL R243, [R1+0x1d80] ;  /* 0x001d800001f37983 */ /* 0x000f220000100800 */
[----:B--2---:R-:W-:Y:S01]  /*ae60*/  @!P2 IMAD.MOV R124, RZ, RZ, -R124 ;  /* 0x000000ffff7ca224 */ /* 0x004fe200078e0a7c */
[----:B------:R-:W-:-:S04]  /*ae70*/  ISETP.GE.AND P2, PT, R244, RZ, PT ;  /* 0x000000fff400720c */ /* 0x000fc80003f46270 */
[----:B------:R1:W-:Y:S04]  /*ae80*/  STL [R1+0x38], R124 ;  /* 0x0000387c01007387 */ /* 0x0003e80000100800 */
[----:B-1----:R-:W2:Y:S04]  /*ae90*/  LDL R124, [R1+0x1d8c] ;  /* 0x001d8c00017c7983 */ /* 0x002ea80000100800 */
[----:B------:R-:W4:Y:S01]  /*aea0*/  LDL.LU R244, [R1+0x14] ;  /* 0x0000140001f47983 */ /* 0x000f220000300800 */
[----:B---3--:R-:W-:Y:S01]  /*aeb0*/  @!P0 IMAD.MOV R252, RZ, RZ, -R252 ;  /* 0x000000fffffc8224 */ /* 0x008fe200078e0afc */
[----:B------:R-:W-:-:S02]  /*aec0*/  ISETP.GE.AND P0, PT, R245, RZ, PT ;  /* 0x000000fff500720c */ /* 0x000fc40003f06270 */
[----:B------:R-:W3:Y:S04]  /*aed0*/  LDL.LU R245, [R1+0x10] ;  /* 0x0000100001f57983 */ /* 0x000ee80000300800 */
[----:B------:R1:W-:Y:S04]  /*aee0*/  STL [R1+0x34], R252 ;  /* 0x000034fc01007387 */ /* 0x0003e80000100800 */
[----:B-1----:R-:W2:Y:S01]  /*aef0*/  LDL R252, [R1+0x1d88] ;  /* 0x001d880001fc7983 */ /* 0x002ea20000100800 */
[----:B----4-:R-:W-:Y:S02]  /*af00*/  @!P5 IADD3 R244, -R244, RZ, RZ ;  /* 0x000000fff4f4d210 */ /* 0x010fe40007ffe1ff */
[----:B------:R-:W-:-:S03]  /*af10*/  ISETP.GE.AND P5, PT, R246, RZ, PT ;  /* 0x000000fff600720c */ /* 0x000fc60003fa6270 */
[----:B------:R1:W-:Y:S04]  /*af20*/  STL [R1+0x30], R244 ;  /* 0x000030f401007387 */ /* 0x0003e80000100800 */
[----:B-1----:R-:W4:Y:S04]  /*af30*/  LDL.LU R244, [R1+0x21c0] ;  /* 0x0021c00001f47983 */ /* 0x002f280000300800 */
[----:B------:R-:W2:Y:S01]  /*af40*/  LDL.LU R246, [R1+0xc] ;  /* 0x00000c0001f67983 */ /* 0x000ea20000300800 */
[----:B---3--:R-:W-:Y:S01]  /*af50*/  @!P4 IMAD.MOV R245, RZ, RZ, -R245 ;  /* 0x000000fffff5c224 */ /* 0x008fe200078e0af5 */
[----:B------:R-:W-:-:S04]  /*af60*/  ISETP.GE.AND P4, PT, R247, RZ, PT ;  /* 0x000000fff700720c */ /* 0x000fc80003f86270 */
[----:B------:R1:W-:Y:S04]  /*af70*/  STL [R1+0x2c], R245 ;  /* 0x00002cf501007387 */ /* 0x0003e80000100800 */
[----:B-1----:R-:W3:Y:S04]  /*af80*/  LDL.LU R245, [R1+0x21bc] ;  /* 0x0021bc0001f57983 */ /* 0x002ee80000300800 */
[----:B------:R-:W4:Y:S01]  /*af90*/  LDL.LU R247, [R1+0x8] ;  /* 0x0000080001f77983 */ /* 0x000f220000300800 */
[----:B--2---:R-:W-:Y:S01]  /*afa0*/  @!P3 IMAD.MOV R246, RZ, RZ, -R246 ;  /* 0x000000fffff6b224 */ /* 0x004fe200078e0af6 */
[----:B------:R-:W-:-:S04]  /*afb0*/  ISETP.GE.AND P3, PT, R251, RZ, PT ;  /* 0x000000fffb00720c */ /* 0x000fc80003f66270 */
[----:B------:R1:W-:Y:S04]  /*afc0*/  STL [R1+0x28], R246 ;  /* 0x000028f601007387 */ /* 0x0003e80000100800 */
[----:B-1----:R-:W2:Y:S04]  /*afd0*/  LDL.LU R246, [R1+0x21b8] ;  /* 0x0021b80001f67983 */ /* 0x002ea80000300800 */
[----:B------:R-:W3:Y:S01]  /*afe0*/  LDL.LU R251, [R1+0x4] ;  /* 0x0000040001fb7983 */ /* 0x000ee20000300800 */
[----:B----4-:R-:W-:Y:S02]  /*aff0*/  @!P2 IADD3 R247, -R247, RZ, RZ ;  /* 0x000000fff7f7a210 */ /* 0x010fe40007ffe1ff */
[----:B------:R-:W-:-:S03]  /*b000*/  ISETP.GE.AND P2, PT, R250, RZ, PT ;  /* 0x000000fffa00720c */ /* 0x000fc60003f46270 */
[----:B------:R1:W-:Y:S04]  /*b010*/  STL [R1+0x18], R247 ;  /* 0x000018f701007387 */ /* 0x0003e80000100800 */
[----:B-1----:R-:W4:Y:S04]  /*b020*/  LDL.LU R247, [R1+0x21b4] ;  /* 0x0021b40001f77983 */ /* 0x002f280000300800 */
[----:B------:R-:W2:Y:S01]  /*b030*/  LDL.LU R250, [R1] ;  /* 0x0000000001fa7983 */ /* 0x000ea20000300800 */
[----:B---3--:R-:W-:-:S05]  /*b040*/  @!P0 IMAD.MOV R251, RZ, RZ, -R251 ;  /* 0x000000fffffb8224 */ /* 0x008fca00078e0afb */
[----:B------:R1:W-:Y:S04]  /*b050*/  STL [R1+0x14], R251 ;  /* 0x000014fb01007387 */ /* 0x0003e80000100800 */
[----:B-1----:R-:W3:Y:S01]  /*b060*/  LDL.LU R251, [R1+0x21b0] ;  /* 0x0021b00001fb7983 */ /* 0x002ee20000300800 */
[----:B------:R-:W-:Y:S02]  /*b070*/  ISETP.GE.AND P0, PT, R249, RZ, PT ;  /* 0x000000fff900720c */ /* 0x000fe40003f06270 */
[----:B--2---:R-:W-:Y:S01]  /*b080*/  @!P5 IADD3 R250, -R250, RZ, RZ ;  /* 0x000000fffafad210 */ /* 0x004fe20007ffe1ff */
[----:B---3--:R-:W-:Y:S02]  /*b090*/  IMAD.MOV.U32 R249, RZ, RZ, R251 ;  /* 0x000000fffff97224 */ /* 0x008fe400078e00fb */
[----:B------:R-:W2:Y:S04]  /*b0a0*/  LDL R251, [R1+0x1d9c] ;  /* 0x001d9c0001fb7983 */ /* 0x000ea80000100800 */
[----:B------:R1:W-:Y:S04]  /*b0b0*/  STL [R1+0x10], R250 ;  /* 0x000010fa01007387 */ /* 0x0003e80000100800 */
[----:B-1----:R-:W3:Y:S01]  /*b0c0*/  LDL.LU R250, [R1+0x21ac] ;  /* 0x0021ac0001fa7983 */ /* 0x002ee20000300800 */
[----:B------:R-:W-:Y:S01]  /*b0d0*/  @!P4 IMAD.MOV R249, RZ, RZ, -R249 ;  /* 0x000000fffff9c224 */ /* 0x000fe200078e0af9 */
[----:B------:R-:W-:Y:S01]  /*b0e0*/  ISETP.GE.AND P5, PT, R248, RZ, PT ;  /* 0x000000fff800720c */ /* 0x000fe20003fa6270 */
[----:B---3--:R-:W-:-:S02]  /*b0f0*/  IMAD.MOV.U32 R248, RZ, RZ, R250 ;  /* 0x000000fffff87224 */ /* 0x008fc400078e00fa */
[----:B------:R-:W3:Y:S04]  /*b100*/  LDL R250, [R1+0x1da0] ;  /* 0x001da00001fa7983 */ /* 0x000ee80000100800 */
[----:B------:R1:W-:Y:S04]  /*b110*/  STL [R1+0xc], R249 ;  /* 0x00000cf901007387 */ /* 0x0003e80000100800 */
[----:B-1----:R-:W4:Y:S01]  /*b120*/  LDL.LU R249, [R1+0x21a8] ;  /* 0x0021a80001f97983 */ /* 0x002f220000300800 */
[----:B------:R-:W-:Y:S01]  /*b130*/  @!P3 IMAD.MOV R248, RZ, RZ, -R248 ;  /* 0x000000fffff8b224 */ /* 0x000fe200078e0af8 */
[----:B------:R-:W-:-:S02]  /*b140*/  ISETP.GE.AND P4, PT, R243, RZ, PT ;  /* 0x000000fff300720c */ /* 0x000fc40003f86270 */
[----:B----4-:R-:W-:Y:S02]  /*b150*/  MOV R243, R249 ;  /* 0x000000f900f37202 */ /* 0x010fe40000000f00 */
[----:B------:R-:W4:Y:S04]  /*b160*/  LDL R249, [R1+0x1da4] ;  /* 0x001da40001f97983 */ /* 0x000f280000100800 */
[----:B------:R1:W-:Y:S04]  /*b170*/  STL [R1+0x8], R248 ;  /* 0x000008f801007387 */ /* 0x0003e80000100800 */
[----:B-1----:R-:W2:Y:S01]  /*b180*/  LDL.LU R248, [R1+0x21a4] ;  /* 0x0021a40001f87983 */ /* 0x002ea20000300800 */
[----:B------:R-:W-:-:S02]  /*b190*/  ISETP.GE.AND P3, PT, R124, RZ, PT ;  /* 0x000000ff7c00720c */ /* 0x000fc40003f66270 */
[----:B------:R-:W-:Y:S02]  /*b1a0*/  @!P2 IADD3 R243, -R243, RZ, RZ ;  /* 0x000000fff3f3a210 */ /* 0x000fe40007ffe1ff */
[----:B------:R-:W-:Y:S01]  /*b1b0*/  ISETP.GE.AND P2, PT, R252, RZ, PT ;  /* 0x000000fffc00720c */ /* 0x000fe20003f46270 */
[----:B------:R-:W-:-:S04]  /*b1c0*/  IMAD.MOV.U32 R252, RZ, RZ, R247 ;  /* 0x000000fffffc7224 */ /* 0x000fc800078e00f7 */
[----:B------:R-:W-:Y:S01]  /*b1d0*/  @!P5 IMAD.MOV R252, RZ, RZ, -R252 ;  /* 0x000000fffffcd224 */ /* 0x000fe200078e0afc */
[----:B---3--:R-:W-:Y:S01]  /*b1e0*/  ISETP.GE.AND P5, PT, R250, RZ, PT ;  /* 0x000000fffa00720c */ /* 0x008fe20003fa6270 */
[----:B------:R-:W-:Y:S02]  /*b1f0*/  IMAD.MOV.U32 R250, RZ, RZ, R245 ;  /* 0x000000fffffa7224 */ /* 0x000fe400078e00f5 */
[----:B--2---:R-:W-:Y:S02]  /*b200*/  IMAD.MOV.U32 R124, RZ, RZ, R248 ;  /* 0x000000ffff7c7224 */ /* 0x004fe400078e00f8 */
[----:B------:R-:W2:Y:S02]  /*b210*/  LDL R248, [R1+0x1da8] ;  /* 0x001da80001f87983 */ /* 0x000ea40000100800 */
[----:B------:R-:W-:Y:S02]  /*b220*/  @!P0 IMAD.MOV R124, RZ, RZ, -R124 ;  /* 0x000000ffff7c8224 */ /* 0x000fe400078e0a7c */
[----:B------:R-:W-:Y:S04]  /*b230*/  STL [R1+0x217c], R243 ;  /* 0x00217cf301007387 */ /* 0x000fe80000100800 */
[----:B------:R1:W-:Y:S01]  /*b240*/  STL [R1+0x2180], R124 ;  /* 0x0021807c01007387 */ /* 0x0003e20000100800 */
[----:B------:R-:W-:-:S02]  /*b250*/  ISETP.GE.AND P0, PT, R251, RZ, PT ;  /* 0x000000fffb00720c */ /* 0x000fc40003f06270 */
[----:B------:R-:W-:Y:S01]  /*b260*/  MOV R251, R246 ;  /* 0x000000f600fb7202 */ /* 0x000fe20000000f00 */
[----:B-1----:R-:W3:Y:S03]  /*b270*/  LDL R124, [R1+0x1dac] ;  /* 0x001dac00017c7983 */ /* 0x002ee60000100800 */
[----:B------:R-:W-:Y:S01]  /*b280*/  @!P4 IADD3 R251, -R251, RZ, RZ ;  /* 0x000000fffbfbc210 */ /* 0x000fe20007ffe1ff */
[----:B------:R1:W-:Y:S04]  /*b290*/  STL [R1+0x2184], R252 ;  /* 0x002184fc01007387 */ /* 0x0003e80000100800 */
[----:B------:R-:W3:Y:S04]  /*b2a0*/  LDL R245, [R1+0x1dc0] ;  /* 0x001dc00001f57983 */ /* 0x000ee80000100800 */
[----:B------:R-:W3:Y:S04]  /*b2b0*/  LDL R246, [R1+0x1dc8] ;  /* 0x001dc80001f67983 */ /* 0x000ee80000100800 */
[----:B-1----:R-:W3:Y:S04]  /*b2c0*/  LDL R252, [R1+0x1dc4] ;  /* 0x001dc40001fc7983 */ /* 0x002ee80000100800 */
[----:B------:R1:W-:Y:S04]  /*b2d0*/  STL [R1+0x2188], R251 ;  /* 0x002188fb01007387 */ /* 0x0003e80000100800 */
[----:B------:R-:W3:Y:S04]  /*b2e0*/  LDL R247, [R1+0x1dd0] ;  /* 0x001dd00001f77983 */ /* 0x000ee80000100800 */
[----:B------:R-:W3:Y:S01]  /*b2f0*/  LDL R243, [R1+0x1ddc] ;  /* 0x001ddc0001f37983 */ /* 0x000ee20000100800 */
[----:B----4-:R-:W-:Y:S01]  /*b300*/  ISETP.GE.AND P4, PT, R249, RZ, PT ;  /* 0x000000fff900720c */ /* 0x010fe20003f86270 */
[----:B------:R-:W-:-:S02]  /*b310*/  IMAD.MOV.U32 R249, RZ, RZ, R244 ;  /* 0x000000fffff97224 */ /* 0x000fc400078e00f4 */
[----:B------:R-:W-:-:S03]  /*b320*/  @!P3 IMAD.MOV R250, RZ, RZ, -R250 ;  /* 0x000000fffffab224 */ /* 0x000fc600078e0afa */
[----:B------:R-:W-:Y:S01]  /*b330*/  @!P2 IADD3 R249, -R249, RZ, RZ ;  /* 0x000000fff9f9a210 */ /* 0x000fe20007ffe1ff */
[----:B------:R-:W-:Y:S01]  /*b340*/  @!P0 IMAD.MOV R242, RZ, RZ, -R242 ;  /* 0x000000fffff28224 */ /* 0x000fe200078e0af2 */
[----:B------:R4:W-:Y:S01]  /*b350*/  STL [R1+0x218c], R250 ;  /* 0x00218cfa01007387 */ /* 0x0009e20000100800 */
[----:B------:R-:W-:-:S04]  /*b360*/  @!P5 IMAD.MOV R241, RZ, RZ, -R241 ;  /* 0x000000fffff1d224 */ /* 0x000fc800078e0af1 */
[----:B------:R-:W-:Y:S02]  /*b370*/  @!P4 IADD3 R240, -R240, RZ, RZ ;  /* 0x000000fff0f0c210 */ /* 0x000fe40007ffe1ff */
[----:B--2---:R-:W-:Y:S02]  /*b380*/  ISETP.GE.AND P3, PT, R248, RZ, PT ;  /* 0x000000fff800720c */ /* 0x004fe40003f66270 */
[----:B------:R-:W2:Y:S04]  /*b390*/  LDL R248, [R1+0x1dd4] ;  /* 0x001dd40001f87983 */ /* 0x000ea80000100800 */
[----:B------:R-:W-:Y:S04]  /*b3a0*/  STL [R1+0x2190], R249 ;  /* 0x002190f901007387 */ /* 0x000fe80000100800 */
[----:B-1----:R-:W2:Y:S04]  /*b3b0*/  LDL R251, [R1+0x1de4] ;  /* 0x001de40001fb7983 */ /* 0x002ea80000100800 */
[----:B------:R-:W-:Y:S01]  /*b3c0*/  STL [R1+0x2194], R242 ;  /* 0x002194f201007387 */ /* 0x000fe20000100800 */
[----:B---3--:R-:W-:-:S03]  /*b3d0*/  ISETP.GE.AND P0, PT, R124, RZ, PT ;  /* 0x000000ff7c00720c */ /* 0x008fc60003f06270 */
[----:B------:R-:W3:Y:S01]  /*b3e0*/  LDL R124, [R1+0x1dec] ;  /* 0x001dec00017c7983 */ /* 0x000ee20000100800 */
[----:B------:R-:W-:Y:S01]  /*b3f0*/  @!P3 IMAD.MOV R239, RZ, RZ, -R239 ;  /* 0x000000ffffefb224 */ /* 0x000fe200078e0aef */
[----:B------:R-:W-:Y:S02]  /*b400*/  ISETP.GE.AND P2, PT, R245, RZ, PT ;  /* 0x000000fff500720c */ /* 0x000fe40003f46270 */
[----:B------:R-:W3:Y:S01]  /*b410*/  LDL R245, [R1+0x1df4] ;  /* 0x001df40001f57983 */ /* 0x000ee20000100800 */
[----:B------:R-:W-:-:S03]  /*b420*/  ISETP.GE.AND P4, PT, R246, RZ, PT ;  /* 0x000000fff600720c */ /* 0x000fc60003f86270 */
[----:B------:R-:W-:Y:S01]  /*b430*/  STL [R1+0x2198], R241 ;  /* 0x002198f101007387 */ /* 0x000fe20000100800 */
[----:B------:R-:W-:-:S03]  /*b440*/  ISETP.GE.AND P5, PT, R252, RZ, PT ;  /* 0x000000fffc00720c */ /* 0x000fc60003fa6270 */
[----:B------:R-:W3:Y:S04]  /*b450*/  LDL R252, [R1+0x1e00] ;  /* 0x001e000001fc7983 */ /* 0x000ee80000100800 */
[----:B------:R-:W-:Y:S01]  /*b460*/  STL [R1+0x219c], R240 ;  /* 0x00219cf001007387 */ /* 0x000fe20000100800 */
[----:B------:R-:W-:-:S03]  /*b470*/  ISETP.GE.AND P3, PT, R247, RZ, PT ;  /* 0x000000fff700720c */ /* 0x000fc60003f66270 */
[----:B------:R-:W3:Y:S04]  /*b480*/  LDL R246, [R1+0x1dfc] ;  /* 0x001dfc0001f67983 */ /* 0x000ee80000100800 */
[----:B------:R1:W-:Y:S04]  /*b490*/  STL [R1+0x21a0], R239 ;  /* 0x0021a0ef01007387 */ /* 0x0003e80000100800 */
[----:B------:R-:W3:Y:S01]  /*b4a0*/  LDL R247, [R1+0x1e04] ;  /* 0x001e040001f77983 */ /* 0x000ee20000100800 */
[----:B------:R-:W-:Y:S01]  /*b4b0*/  @!P2 IMAD.MOV R238, RZ, RZ, -R238 ;  /* 0x000000ffffeea224 */ /* 0x000fe200078e0aee */
[----:B------:R-:W-:-:S02]  /*b4c0*/  ISETP.GE.AND P2, PT, R243, RZ, PT ;  /* 0x000000fff300720c */ /* 0x000fc40003f46270 */
[----:B------:R-:W3:Y:S01]  /*b4d0*/  LDL R243, [R1+0x1e0c] ;  /* 0x001e0c0001f37983 */ /* 0x000ee20000100800 */
[----:B------:R-:W-:Y:S01]  /*b4e0*/  @!P5 IMAD.MOV R236, RZ, RZ, -R236 ;  /* 0x000000ffffecd224 */ /* 0x000fe200078e0aec */
[----:B------:R-:W-:Y:S01]  /*b4f0*/  @!P0 IADD3 R237, -R237, RZ, RZ ;  /* 0x000000ffeded8210 */ /* 0x000fe20007ffe1ff */
[----:B------:R-:W-:Y:S01]  /*b500*/  @!P4 IMAD.MOV R235, RZ, RZ, -R235 ;  /* 0x000000ffffebc224 */ /* 0x000fe200078e0aeb */
[----:B------:R-:W-:Y:S01]  /*b510*/  @!P3 IADD3 R234, -R234, RZ, RZ ;  /* 0x000000ffeaeab210 */ /* 0x000fe20007ffe1ff */
[----:B----4-:R-:W4:Y:S04]  /*b520*/  LDL R250, [R1+0x1d84] ;  /* 0x001d840001fa7983 */ /* 0x010f280000100800 */
[----:B------:R-:W4:Y:S01]  /*b530*/  LDL R244, [R1+0x1d70] ;  /* 0x001d700001f47983 */ /* 0x000f220000100800 */
[----:B--2---:R-:W-:-:S03]  /*b540*/  ISETP.GE.AND P0, PT, R248, RZ, PT ;  /* 0x000000fff800720c */ /* 0x004fc60003f06270 */
[----:B------:R-:W2:Y:S01]  /*b550*/  LDL R248, [R1+0x1e14] ;  /* 0x001e140001f87983 */ /* 0x000ea20000100800 */
[----:B------:R-:W-:-:S03]  /*b560*/  ISETP.GE.AND P5, PT, R251, RZ, PT ;  /* 0x000000fffb00720c */ /* 0x000fc60003fa6270 */
[----:B------:R-:W4:Y:S01]  /*b570*/  LDL R251, [R1+0x1e28] ;  /* 0x001e280001fb7983 */ /* 0x000f220000100800 */
[----:B---3--:R-:W-:-:S03]  /*b580*/  ISETP.GE.AND P4, PT, R124, RZ, PT ;  /* 0x000000ff7c00720c */ /* 0x008fc60003f86270 */
[----:B------:R-:W3:Y:S06]  /*b590*/  LDL R124, [R1+0x1e1c] ;  /* 0x001e1c00017c7983 */ /* 0x000eec0000100800 */
[----:B------:R-:W-:Y:S02]  /*b5a0*/  @!P5 IADD3 R231, -R231, RZ, RZ ;  /* 0x000000ffe7e7d210 */ /* 0x000fe40007ffe1ff */
[----:B------:R-:W-:Y:S02]  /*b5b0*/  ISETP.GE.AND P5, PT, R247, RZ, PT ;  /* 0x000000fff700720c */ /* 0x000fe40003fa6270 */
[----:B------:R-:W3:Y:S01]  /*b5c0*/  LDL R247, [R1+0x1e50] ;  /* 0x001e500001f77983 */ /* 0x000ee20000100800 */
[----:B------:R-:W-:Y:S01]  /*b5d0*/  @!P4 IMAD.MOV R230, RZ, RZ, -R230 ;  /* 0x000000ffffe6c224 */ /* 0x000fe200078e0ae6 */
[----:B------:R-:W-:-:S02]  /*b5e0*/  ISETP.GE.AND P4, PT, R243, RZ, PT ;  /* 0x000000fff300720c */ /* 0x000fc40003f86270 */
[----:B------:R-:W3:Y:S01]  /*b5f0*/  LDL R243, [R1+0x1e3c] ;  /* 0x001e3c0001f37983 */ /* 0x000ee20000100800 */
[----:B------:R-:W-:Y:S01]  /*b600*/  @!P2 IMAD.MOV R233, RZ, RZ, -R233 ;  /* 0x000000ffffe9a224 */ /* 0x000fe200078e0ae9 */
[----:B------:R-:W-:Y:S01]  /*b610*/  ISETP.GE.AND P2, PT, R252, RZ, PT ;  /* 0x000000fffc00720c */ /* 0x000fe20003f46270 */
[----:B------:R-:W-:Y:S01]  /*b620*/  @!P0 IMAD.MOV R232, RZ, RZ, -R232 ;  /* 0x000000ffffe88224 */ /* 0x000fe200078e0ae8 */
[----:B------:R-:W-:Y:S01]  /*b630*/  ISETP.GE.AND P0, PT, R246, RZ, PT ;  /* 0x000000fff600720c */ /* 0x000fe20003f06270 */
[----:B------:R-:W3:Y:S01]  /*b640*/  LDL R252, [R1+0x1e30] ;  /* 0x001e300001fc7983 */ /* 0x000ee20000100800 */
[----:B------:R-:W-:-:S03]  /*b650*/  ISETP.GE.AND P3, PT, R245, RZ, PT ;  /* 0x000000fff500720c */ /* 0x000fc60003f66270 */
[----:B------:R-:W3:Y:S04]  /*b660*/  LDL R246, [R1+0x1e34] ;  /* 0x001e340001f67983 */ /* 0x000ee80000100800 */
[----:B------:R-:W3:Y:S02]  /*b670*/  LDL R245, [R1+0x1e2c] ;  /* 0x001e2c0001f57983 */ /* 0x000ee40000100800 */
[----:B------:R-:W-:Y:S02]  /*b680*/  @!P2 IADD3 R228, -R228, RZ, RZ ;  /* 0x000000ffe4e4a210 */ /* 0x000fe40007ffe1ff */
[----:B------:R-:W-:Y:S02]  /*b690*/  @!P0 IMAD.MOV R227, RZ, RZ, -R227 ;  /* 0x000000ffffe38224 */ /* 0x000fe400078e0ae3 */
[----:B------:R-:W-:Y:S01]  /*b6a0*/  @!P3 IMAD.MOV R229, RZ, RZ, -R229 ;  /* 0x000000ffffe5b224 */ /* 0x000fe200078e0ae5 */
[----:B--2---:R-:W-:-:S02]  /*b6b0*/  ISETP.GE.AND P3, PT, R248, RZ, PT ;  /* 0x000000fff800720c */ /* 0x004fc40003f66270 */
[----:B------:R-:W2:Y:S01]  /*b6c0*/  LDL R248, [R1+0x1e54] ;  /* 0x001e540001f87983 */ /* 0x000ea20000100800 */
[----:B----4-:R-:W-:-:S03]  /*b6d0*/  ISETP.GE.AND P2, PT, R251, RZ, PT ;  /* 0x000000fffb00720c */ /* 0x010fc60003f46270 */
[----:B------:R-:W4:Y:S01]  /*b6e0*/  LDL R251, [R1+0x1e58] ;  /* 0x001e580001fb7983 */ /* 0x000f220000100800 */
[----:B---3--:R-:W-:-:S03]  /*b6f0*/  ISETP.GE.AND P0, PT, R124, RZ, PT ;  /* 0x000000ff7c00720c */ /* 0x008fc60003f06270 */
[----:B------:R-:W3:Y:S06]  /*b700*/  LDL R124, [R1+0x1e5c] ;  /* 0x001e5c00017c7983 */ /* 0x000eec0000100800 */
[----:B------:R-:W-:Y:S01]  /*b710*/  @!P2 IMAD.MOV R223, RZ, RZ, -R223 ;  /* 0x000000ffffdfa224 */ /* 0x000fe200078e0adf */
[----:B------:R-:W-:Y:S02]  /*b720*/  ISETP.GE.AND P2, PT, R247, RZ, PT ;  /* 0x000000fff700720c */ /* 0x000fe40003f46270 */
[----:B------:R-:W3:Y:S01]  /*b730*/  LDL R247, [R1+0x1e7c] ;  /* 0x001e7c0001f77983 */ /* 0x000ee20000100800 */
[----:B------:R-:W-:-:S02]  /*b740*/  @!P0 IADD3 R222, -R222, RZ, RZ ;  /* 0x000000ffdede8210 */ /* 0x000fc40007ffe1ff */
[----:B------:R-:W-:Y:S02]  /*b750*/  ISETP.GE.AND P0, PT, R243, RZ, PT ;  /* 0x000000fff300720c */ /* 0x000fe40003f06270 */
[----:B------:R-:W3:Y:S01]  /*b760*/  LDL R243, [R1+0x1e84] ;  /* 0x001e840001f37983 */ /* 0x000ee20000100800 */
[----:B------:R-:W-:Y:S01]  /*b770*/  @!P4 IADD3 R225, -R225, RZ, RZ ;  /* 0x000000ffe1e1c210 */ /* 0x000fe20007ffe1ff */
[----:B------:R-:W-:Y:S01]  /*b780*/  @!P3 IMAD.MOV R224, RZ, RZ, -R224 ;  /* 0x000000ffffe0b224 */ /* 0x000fe200078e0ae0 */
[----:B------:R-:W-:Y:S01]  /*b790*/  ISETP.GE.AND P4, PT, R252, RZ, PT ;  /* 0x000000fffc00720c */ /* 0x000fe20003f86270 */
[----:B------:R-:W-:Y:S01]  /*b7a0*/  @!P5 IMAD.MOV R226, RZ, RZ, -R226 ;  /* 0x000000ffffe2d224 */ /* 0x000fe200078e0ae2 */
[----:B------:R-:W3:Y:S01]  /*b7b0*/  LDL R252, [R1+0x1e60] ;  /* 0x001e600001fc7983 */ /* 0x000ee20000100800 */
[----:B------:R-:W-:-:S03]  /*b7c0*/  ISETP.GE.AND P3, PT, R246, RZ, PT ;  /* 0x000000fff600720c */ /* 0x000fc60003f66270 */
[----:B------:R-:W3:Y:S01]  /*b7d0*/  LDL R246, [R1+0x1e78] ;  /* 0x001e780001f67983 */ /* 0x000ee20000100800 */
[----:B------:R-:W-:-:S03]  /*b7e0*/  ISETP.GE.AND P5, PT, R245, RZ, PT ;  /* 0x000000fff500720c */ /* 0x000fc60003fa6270 */
[----:B------:R-:W3:Y:S03]  /*b7f0*/  LDL R245, [R1+0x1e70] ;  /* 0x001e700001f57983 */ /* 0x000ee60000100800 */
[----:B------:R-:W-:-:S03]  /*b800*/  @!P4 IMAD.MOV R220, RZ, RZ, -R220 ;  /* 0x000000ffffdcc224 */ /* 0x000fc600078e0adc */
[----:B------:R-:W-:-:S04]  /*b810*/  @!P3 IADD3 R219, -R219, RZ, RZ ;  /* 0x000000ffdbdbb210 */ /* 0x000fc80007ffe1ff */
[----:B------:R-:W-:Y:S01]  /*b820*/  @!P5 IMAD.MOV R221, RZ, RZ, -R221 ;  /* 0x000000ffffddd224 */ /* 0x000fe200078e0add */
[----:B--2---:R-:W-:Y:S02]  /*b830*/  ISETP.GE.AND P5, PT, R248, RZ, PT ;  /* 0x000000fff800720c */ /* 0x004fe40003fa6270 */
        /* <DEDUP_REMOVED lines=8> */
[----:B------:R-:W-:Y:S01]  /*b8c0*/  @!P3 IMAD.MOV R214, RZ, RZ, -R214 ;  /* 0x000000ffffd6b224 */ /* 0x000fe200078e0ad6 */
[----:B------:R-:W-:-:S02]  /*b8d0*/  ISETP.GE.AND P3, PT, R243, RZ, PT ;  /* 0x000000fff300720c */ /* 0x000fc40003f66270 */
[----:B------:R-:W3:Y:S01]  /*b8e0*/  LDL R243, [R1+0x1eb8] ;  /* 0x001eb80001f37983 */ /* 0x000ee20000100800 */
[----:B------:R-:W-:Y:S01]  /*b8f0*/  @!P0 IMAD.MOV R217, RZ, RZ, -R217 ;  /* 0x000000ffffd98224 */ /* 0x000fe200078e0ad9 */
[----:B------:R-:W-:Y:S01]  /*b900*/  @!P5 IADD3 R216, -R216, RZ, RZ ;  /* 0x000000ffd8d8d210 */ /* 0x000fe20007ffe1ff */
[----:B------:R-:W-:Y:S01]  /*b910*/  @!P2 IMAD.MOV R218, RZ, RZ, -R218 ;  /* 0x000000ffffdaa224 */ /* 0x000fe200078e0ada */
[----:B------:R-:W-:Y:S02]  /*b920*/  ISETP.GE.AND P0, PT, R252, RZ, PT ;  /* 0x000000fffc00720c */ /* 0x000fe40003f06270 */
[----:B------:R-:W3:Y:S01]  /*b930*/  LDL R252, [R1+0x1ea4] ;  /* 0x001ea40001fc7983 */ /* 0x000ee20000100800 */
[----:B------:R-:W-:-:S03]  /*b940*/  ISETP.GE.AND P5, PT, R246, RZ, PT ;  /* 0x000000fff600720c */ /* 0x000fc60003fa6270 */
[----:B------:R-:W3:Y:S01]  /*b950*/  LDL R246, [R1+0x1eb4] ;  /* 0x001eb40001f67983 */ /* 0x000ee20000100800 */
[----:B------:R-:W-:-:S03]  /*b960*/  ISETP.GE.AND P2, PT, R245, RZ, PT ;  /* 0x000000fff500720c */ /* 0x000fc60003f46270 */
[----:B------:R-:W3:Y:S03]  /*b970*/  LDL R245, [R1+0x1e9c] ;  /* 0x001e9c0001f57983 */ /* 0x000ee60000100800 */
[----:B------:R-:W-:-:S03]  /*b980*/  @!P0 IMAD.MOV R212, RZ, RZ, -R212 ;  /* 0x000000ffffd48224 */ /* 0x000fc600078e0ad4 */
[----:B------:R-:W-:-:S04]  /*b990*/  @!P5 IMAD.MOV R211, RZ, RZ, -R211 ;  /* 0x000000ffffd3d224 */ /* 0x000fc800078e0ad3 */
[----:B------:R-:W-:Y:S02]  /*b9a0*/  @!P2 IADD3 R213, -R213, RZ, RZ ;  /* 0x000000ffd5d5a210 */ /* 0x000fe40007ffe1ff */
[----:B--2---:R-:W-:Y:S02]  /*b9b0*/  ISETP.GE.AND P2, PT, R248, RZ, PT ;  /* 0x000000fff800720c */ /* 0x004fe40003f46270 */
[----:B------:R-:W2:Y:S01]  /*b9c0*/  LDL R248, [R1+0x1ebc] ;  /* 0x001ebc0001f87983 */ /* 0x000ea20000100800 */
[----:B----4-:R-:W-:-:S03]  /*b9d0*/  ISETP.GE.AND P0, PT, R251, RZ, PT ;  /* 0x000000fffb00720c */ /* 0x010fc60003f06270 */
        /* <DEDUP_REMOVED lines=18> */
[----:B------:R-:W-:-:S03]  /*bb00*/  @!P3 IADD3 R204, -R204, RZ, RZ ;  /* 0x000000ffccccb210 */ /* 0x000fc60007ffe1ff */
[----:B------:R-:W-:-:S04]  /*bb10*/  @!P2 IMAD.MOV R203, RZ, RZ, -R203 ;  /* 0x000000ffffcba224 */ /* 0x000fc800078e0acb */
        /* <DEDUP_REMOVED lines=14> */
[----:B------:R-:W-:Y:S02]  /*bc00*/  @!P4 IMAD.MOV R200, RZ, RZ, -R200 ;  /* 0x000000ffffc8c224 */ /* 0x000fe400078e0ac8 */
        /* <DEDUP_REMOVED lines=522> */
[----:B------:R-:W4:Y:S01]  /*dcb0*/  LDL R247, [R1+0x1d48] ;  /* 0x001d480001f77983 */ /* 0x000f220000100800 */
[----:B------:R-:W-:Y:S01]  /*dcc0*/  @!P0 IMAD.MOV R20, RZ, RZ, -R20 ;  /* 0x000000ffff148224 */ /* 0x000fe200078e0a14 */
[----:B------:R-:W-:-:S02]  /*dcd0*/  ISETP.GE.AND P0, PT, R243, RZ, PT ;  /* 0x000000fff300720c */ /* 0x000fc40003f06270 */
[----:B------:R-:W4:Y:S01]  /*dce0*/  LDL R243, [R1+0x1d34] ;  /* 0x001d340001f37983 */ /* 0x000f220000100800 */
[----:B------:R-:W-:Y:S01]  /*dcf0*/  @!P3 IADD3 R22, -R22, RZ, RZ ;  /* 0x000000ff1616b210 */ /* 0x000fe20007ffe1ff */
[----:B------:R-:W-:Y:S01]  /*dd00*/  @!P5 IMAD.MOV R24, RZ, RZ, -R24 ;  /* 0x000000ffff18d224 */ /* 0x000fe200078e0a18 */
[----:B------:R-:W-:Y:S02]  /*dd10*/  ISETP.GE.AND P3, PT, R246, RZ, PT ;  /* 0x000000fff600720c */ /* 0x000fe40003f66270 */
[----:B------:R-:W4:Y:S01]  /*dd20*/  LDL R246, [R1+0x1d50] ;  /* 0x001d500001f67983 */ /* 0x000f220000100800 */
[----:B------:R-:W-:Y:S01]  /*dd30*/  ISETP.GE.AND P5, PT, R245, RZ, PT ;  /* 0x000000fff500720c */ /* 0x000fe20003fa6270 */
[----:B------:R-:W-:Y:S01]  /*dd40*/  @!P4 IMAD.MOV R23, RZ, RZ, -R23 ;  /* 0x000000ffff17c224 */ /* 0x000fe200078e0a17 */
[----:B------:R-:W-:Y:S01]  /*dd50*/  ISETP.GE.AND P4, PT, R252, RZ, PT ;  /* 0x000000fffc00720c */ /* 0x000fe20003f86270 */
[----:B------:R-:W4:Y:S04]  /*dd60*/  LDL R245, [R1+0x1d5c] ;  /* 0x001d5c0001f57983 */ /* 0x000f280000100800 */
[----:B------:R-:W4:Y:S03]  /*dd70*/  LDL R252, [R1+0x1d38] ;  /* 0x001d380001fc7983 */ /* 0x000f260000100800 */
[----:B------:R-:W-:-:S03]  /*dd80*/  @!P3 IMAD.MOV R17, RZ, RZ, -R17 ;  /* 0x000000ffff11b224 */ /* 0x000fc600078e0a11 */
[----:B------:R-:W-:Y:S02]  /*dd90*/  @!P5 IADD3 R19, -R19, RZ, RZ ;  /* 0x000000ff1313d210 */ /* 0x000fe40007ffe1ff */
[----:B--2---:R-:W-:Y:S02]  /*dda0*/  ISETP.GE.AND P5, PT, R248, RZ, PT ;  /* 0x000000fff800720c */ /* 0x004fe40003fa6270 */
[----:B------:R-:W2:Y:S01]  /*ddb0*/  LDL.LU R248, [R1+0x24] ;  /* 0x0000240001f87983 */ /* 0x000ea20000300800 */
[----:B------:R-:W-:Y:S02]  /*ddc0*/  @!P0 IMAD.MOV R15, RZ, RZ, -R15 ;  /* 0x000000ffff0f8224 */ /* 0x000fe400078e0a0f */
[----:B------:R-:W-:Y:S01]  /*ddd0*/  @!P4 IMAD.MOV R18, RZ, RZ, -R18 ;  /* 0x000000ffff12c224 */ /* 0x000fe200078e0a12 */
[----:B------:R-:W-:Y:S01]  /*dde0*/  @!P2 IADD3 R16, -R16, RZ, RZ ;  /* 0x000000ff1010a210 */ /* 0x000fe20007ffe1ff */
[----:B-1----:R-:W2:Y:S01]  /*ddf0*/  LDL R239, [R1+0x1d20] ;  /* 0x001d200001ef7983 */ /* 0x002ea20000100800 */
[----:B---3--:R-:W-:-:S03]  /*de00*/  ISETP.GE.AND P3, PT, R124, RZ, PT ;  /* 0x000000ff7c00720c */ /* 0x008fc60003f66270 */
[----:B------:R-:W3:Y:S10]  /*de10*/  LDL R124, [R1+0x1d30] ;  /* 0x001d3000017c7983 */ /* 0x000ef40000100800 */
[----:B------:R-:W-:Y:S01]  /*de20*/  @!P3 IMAD.MOV R12, RZ, RZ, -R12 ;  /* 0x000000ffff0cb224 */ /* 0x000fe200078e0a0c */
[----:B----4-:R-:W-:-:S02]  /*de30*/  ISETP.GE.AND P3, PT, R247, RZ, PT ;  /* 0x000000fff700720c */ /* 0x010fc40003f66270 */
[----:B------:R-:W4:Y:S01]  /*de40*/  LDL R247, [R1+0x1d24] ;  /* 0x001d240001f77983 */ /* 0x000f220000100800 */
[----:B------:R-:W-:Y:S02]  /*de50*/  ISETP.GE.AND P0, PT, R251, RZ, PT ;  /* 0x000000fffb00720c */ /* 0x000fe40003f06270 */
[----:B------:R-:W-:-:S11]  /*de60*/  ISETP.GE.AND P4, PT, R250, RZ, PT ;  /* 0x000000fffa00720c */ /* 0x000fd60003f86270 */
[----:B------:R-:W-:Y:S02]  /*de70*/  @!P0 IADD3 R10, -R10, RZ, RZ ;  /* 0x000000ff0a0a8210 */ /* 0x000fe40007ffe1ff */
[----:B------:R-:W-:Y:S02]  /*de80*/  ISETP.GE.AND P0, PT, R243, RZ, PT ;  /* 0x000000fff300720c */ /* 0x000fe40003f06270 */
[----:B------:R-:W1:Y:S01]  /*de90*/  S2R R243, SR_TID.X ;  /* 0x0000000000f37919 */ /* 0x000e620000002100 */
[----:B------:R-:W-:Y:S02]  /*dea0*/  ISETP.GE.AND P2, PT, R244, RZ, PT ;  /* 0x000000fff400720c */ /* 0x000fe40003f46270 */
[----:B------:R-:W-:Y:S02]  /*deb0*/  @!P4 IADD3 R13, -R13, RZ, RZ ;  /* 0x000000ff0d0dc210 */ /* 0x000fe40007ffe1ff */
[----:B------:R-:W-:Y:S02]  /*dec0*/  ISETP.GE.AND P4, PT, R246, RZ, PT ;  /* 0x000000fff600720c */ /* 0x000fe40003f86270 */
[----:B------:R-:W2:Y:S04]  /*ded0*/  LDL R246, [R1+0x1d28] ;  /* 0x001d280001f67983 */ /* 0x000ea80000100800 */
[----:B------:R-:W2:Y:S04]  /*dee0*/  LDL.LU R240, [R1+0x34] ;  /* 0x0000340001f07983 */ /* 0x000ea80000300800 */
[----:B------:R-:W2:Y:S01]  /*def0*/  LDL.LU R241, [R1+0x30] ;  /* 0x0000300001f17983 */ /* 0x000ea20000300800 */
[----:B------:R-:W-:-:S03]  /*df00*/  @!P2 IMAD.MOV R11, RZ, RZ, -R11 ;  /* 0x000000ffff0ba224 */ /* 0x000fc600078e0a0b */
[----:B------:R-:W2:Y:S01]  /*df10*/  LDL.LU R242, [R1+0x2c] ;  /* 0x00002c0001f27983 */ /* 0x000ea20000300800 */
[----:B------:R-:W-:Y:S01]  /*df20*/  ISETP.GE.AND P2, PT, R252, RZ, PT ;  /* 0x000000fffc00720c */ /* 0x000fe20003f46270 */
[----:B------:R-:W-:Y:S02]  /*df30*/  @!P4 IMAD.MOV R8, RZ, RZ, -R8 ;  /* 0x000000ffff08c224 */ /* 0x000fe400078e0a08 */
[----:B------:R-:W2:Y:S01]  /*df40*/  LDL.LU R249, [R1+0x28] ;  /* 0x0000280001f97983 */ /* 0x000ea20000300800 */
[----:B------:R-:W-:-:S03]  /*df50*/  @!P5 IMAD.MOV R14, RZ, RZ, -R14 ;  /* 0x000000ffff0ed224 */ /* 0x000fc600078e0a0e */
[----:B------:R-:W2:Y:S01]  /*df60*/  LDL.LU R250, [R1+0x18] ;  /* 0x0000180001fa7983 */ /* 0x000ea20000300800 */
[----:B-1----:R-:W-:-:S03]  /*df70*/  LOP3.LUT R243, R243, 0x3f, RZ, 0xc0, !PT ;  /* 0x0000003ff3f37812 */ /* 0x002fc600078ec0ff */
[----:B------:R-:W2:Y:S01]  /*df80*/  LDL.LU R251, [R1+0x14] ;  /* 0x0000140001fb7983 */ /* 0x000ea20000300800 */
[----:B------:R-:W-:-:S03]  /*df90*/  ISETP.GE.AND P5, PT, R245, RZ, PT ;  /* 0x000000fff500720c */ /* 0x000fc60003fa6270 */
[----:B------:R-:W2:Y:S01]  /*dfa0*/  LDL.LU R252, [R1+0x10] ;  /* 0x0000100001fc7983 */ /* 0x000ea20000300800 */
[----:B------:R-:W-:Y:S01]  /*dfb0*/  IMAD R244, R243, R125, RZ ;  /* 0x0000007df3f47224 */ /* 0x000fe200078e02ff */
[----:B------:R-:W-:Y:S01]  /*dfc0*/  MOV R245, R6 ;  /* 0x0000000600f57202 */ /* 0x000fe20000000f00 */
[----:B------:R-:W-:Y:S01]  /*dfd0*/  @!P0 IMAD.MOV R5, RZ, RZ, -R5 ;  /* 0x000000ffff058224 */ /* 0x000fe200078e0a05 */
[----:B---3--:R-:W-:Y:S02]  /*dfe0*/  ISETP.GE.AND P4, PT, R124, RZ, PT ;  /* 0x000000ff7c00720c */ /* 0x008fe40003f86270 */
[----:B------:R-:W3:Y:S04]  /*dff0*/  LDL.LU R124, [R1+0xc] ;  /* 0x00000c00017c7983 */ /* 0x000ee80000300800 */
[----:B------:R-:W3:Y:S04]  /*e000*/  LDL.LU R243, [R1+0x8] ;  /* 0x0000080001f37983 */ /* 0x000ee80000300800 */
[----:B------:R-:W3:Y:S01]  /*e010*/  LDL R6, [R1+0x1d2c] ;  /* 0x001d2c0001067983 */ /* 0x000ee20000100800 */
[----:B----4-:R-:W-:Y:S01]  /*e020*/  ISETP.GE.AND P0, PT, R247, RZ, PT ;  /* 0x000000fff700720c */ /* 0x010fe20003f06270 */
[----:B------:R-:W-:-:S02]  /*e030*/  IMAD.MOV.U32 R247, RZ, RZ, R0 ;  /* 0x000000fffff77224 */ /* 0x000fc400078e0000 */
[----:B------:R-:W4:Y:S01]  /*e040*/  LDL.LU R0, [R1+0x38] ;  /* 0x0000380001007983 */ /* 0x000f220000300800 */
[----:B------:R-:W-:Y:S02]  /*e050*/  @!P3 IMAD.MOV R7, RZ, RZ, -R7 ;  /* 0x000000ffff07b224 */ /* 0x000fe400078e0a07 */
[----:B------:R-:W-:Y:S01]  /*e060*/  @!P5 IMAD.MOV R9, RZ, RZ, -R9 ;  /* 0x000000ffff09d224 */ /* 0x000fe200078e0a09 */
[----:B--2---:R-:W-:Y:S02]  /*e070*/  ISETP.NE.AND P5, PT, R248, RZ, PT ;  /* 0x000000fff800720c */ /* 0x004fe40003fa5270 */
[----:B------:R-:W-:-:S04]  /*e080*/  LOP3.LUT R248, RZ, R248, RZ, 0x33, !PT ;  /* 0x000000f8fff87212 */ /* 0x000fc800078e33ff */
[C---:B------:R-:W-:Y:S02]  /*e090*/  SEL R240, R248.reuse, R240, !P5 ;  /* 0x000000f0f8f07207 */ /* 0x040fe40006800000 */
[C---:B------:R-:W-:Y:S02]  /*e0a0*/  SEL R241, R248.reuse, R241, !P5 ;  /* 0x000000f1f8f17207 */ /* 0x040fe40006800000 */
[C---:B------:R-:W-:Y:S02]  /*e0b0*/  SEL R242, R248.reuse, R242, !P5 ;  /* 0x000000f2f8f27207 */ /* 0x040fe40006800000 */
[C---:B------:R-:W-:Y:S02]  /*e0c0*/  SEL R249, R248.reuse, R249, !P5 ;  /* 0x000000f9f8f97207 */ /* 0x040fe40006800000 */
[C---:B------:R-:W-:Y:S02]  /*e0d0*/  SEL R250, R248.reuse, R250, !P5 ;  /* 0x000000faf8fa7207 */ /* 0x040fe40006800000 */
[----:B------:R-:W-:-:S02]  /*e0e0*/  SEL R251, R248, R251, !P5 ;  /* 0x000000fbf8fb7207 */ /* 0x000fc40006800000 */
[----:B------:R-:W-:Y:S02]  /*e0f0*/  SEL R252, R248, R252, !P5 ;  /* 0x000000fcf8fc7207 */ /* 0x000fe40006800000 */
[----:B---3--:R-:W-:-:S13]  /*e100*/  ISETP.GE.AND P3, PT, R6, RZ, PT ;  /* 0x000000ff0600720c */ /* 0x008fda0003f66270 */
[----:B------:R-:W-:Y:S01]  /*e110*/  @!P3 IMAD.MOV R3, RZ, RZ, -R3 ;  /* 0x000000ffff03b224 */ /* 0x000fe200078e0a03 */
[----:B------:R-:W-:Y:S02]  /*e120*/  ISETP.GE.AND P3, PT, R239, RZ, PT ;  /* 0x000000ffef00720c */ /* 0x000fe40003f66270 */
[----:B------:R-:W2:Y:S01]  /*e130*/  LDL.LU R239, [R1+0x21a0] ;  /* 0x0021a00001ef7983 */ /* 0x000ea20000300800 */
[----:B----4-:R-:W-:-:S05]  /*e140*/  SEL R0, R248, R0, !P5 ;  /* 0x00000000f8007207 */ /* 0x010fca0006800000 */
[----:B------:R1:W-:Y:S04]  /*e150*/  STL [R1+0x80], R0 ;  /* 0x0000800001007387 */ /* 0x0003e80000100800 */
[----:B-1----:R-:W3:Y:S04]  /*e160*/  LDL.LU R0, [R1+0x1c] ;  /* 0x00001c0001007983 */ /* 0x002ee80000300800 */
[----:B------:R1:W-:Y:S01]  /*e170*/  STL [R1+0x84], R240 ;  /* 0x000084f001007387 */ /* 0x0003e20000100800 */
[----:B------:R-:W-:-:S03]  /*e180*/  SEL R124, R248, R124, !P5 ;  /* 0x0000007cf87c7207 */ /* 0x000fc60006800000 */
[----:B-1----:R-:W4:Y:S04]  /*e190*/  LDL.LU R240, [R1+0x219c] ;  /* 0x00219c0001f07983 */ /* 0x002f280000300800 */
[----:B------:R1:W-:Y:S01]  /*e1a0*/  STL [R1+0x7c], R241 ;  /* 0x00007cf101007387 */ /* 0x0003e20000100800 */
[----:B------:R-:W-:-:S03]  /*e1b0*/  SEL R243, R248, R243, !P5 ;  /* 0x000000f3f8f37207 */ /* 0x000fc60006800000 */
[----:B-1----:R-:W3:Y:S04]  /*e1c0*/  LDL.LU R241, [R1+0x2198] ;  /* 0x0021980001f17983 */ /* 0x002ee80000300800 */
[----:B------:R1:W-:Y:S04]  /*e1d0*/  STL [R1+0x78], R242 ;  /* 0x000078f201007387 */ /* 0x0003e80000100800 */
[----:B-1----:R-:W4:Y:S04]  /*e1e0*/  LDL.LU R242, [R1+0x2194] ;  /* 0x0021940001f27983 */ /* 0x002f280000300800 */
        /* <DEDUP_REMOVED lines=11> */
[----:B-1----:R-:W4:Y:S01]  /*e2a0*/  LDL.LU R243, [R1+0x217c] ;  /* 0x00217c0001f37983 */ /* 0x002f220000300800 */
[----:B------:R-:W-:-:S02]  /*e2b0*/  SEL R238, R248, R238, !P5 ;  /* 0x000000eef8ee7207 */ /* 0x000fc40006800000 */
[C---:B------:R-:W-:Y:S02]  /*e2c0*/  SEL R236, R248.reuse, R236, !P5 ;  /* 0x000000ecf8ec7207 */ /* 0x040fe40006800000 */
[C---:B------:R-:W-:Y:S02]  /*e2d0*/  SEL R235, R248.reuse, R235, !P5 ;  /* 0x000000ebf8eb7207 */ /* 0x040fe40006800000 */
[C---:B------:R-:W-:Y:S02]  /*e2e0*/  SEL R233, R248.reuse, R233, !P5 ;  /* 0x000000e9f8e97207 */ /* 0x040fe40006800000 */
[C---:B------:R-:W-:Y:S02]  /*e2f0*/  SEL R231, R248.reuse, R231, !P5 ;  /* 0x000000e7f8e77207 */ /* 0x040fe40006800000 */
[C---:B------:R-:W-:Y:S02]  /*e300*/  SEL R230, R248.reuse, R230, !P5 ;  /* 0x000000e6f8e67207 */ /* 0x040fe40006800000 */
[----:B------:R-:W-:-:S02]  /*e310*/  SEL R228, R248, R228, !P5 ;  /* 0x000000e4f8e47207 */ /* 0x000fc40006800000 */
[C---:B------:R-:W-:Y:S02]  /*e320*/  SEL R227, R248.reuse, R227, !P5 ;  /* 0x000000e3f8e37207 */ /* 0x040fe40006800000 */
[C---:B--2---:R-:W-:Y:S02]  /*e330*/  SEL R239, R248.reuse, R239, !P5 ;  /* 0x000000eff8ef7207 */ /* 0x044fe40006800000 */
[C---:B---3--:R-:W-:Y:S02]  /*e340*/  SEL R241, R248.reuse, R241, !P5 ;  /* 0x000000f1f8f17207 */ /* 0x048fe40006800000 */
[C---:B----4-:R-:W-:Y:S02]  /*e350*/  SEL R242, R248.reuse, R242, !P5 ;  /* 0x000000f2f8f27207 */ /* 0x050fe40006800000 */
[C---:B------:R-:W-:Y:S02]  /*e360*/  SEL R251, R248.reuse, R251, !P5 ;  /* 0x000000fbf8fb7207 */ /* 0x040fe40006800000 */
[----:B------:R-:W-:-:S05]  /*e370*/  SEL R243, R248, R243, !P5 ;  /* 0x000000f3f8f37207 */ /* 0x000fca0006800000 */
[----:B------:R1:W-:Y:S02]  /*e380*/  STL [R1+0x5c], R243 ;  /* 0x00005cf301007387 */ /* 0x0003e40000100800 */
[C---:B-1----:R-:W-:Y:S02]  /*e390*/  SEL R243, R248.reuse, R124, !P5 ;  /* 0x0000007cf8f37207 */ /* 0x042fe40006800000 */
[----:B------:R-:W-:-:S03]  /*e3a0*/  SEL R124, R248, R252, !P5 ;  /* 0x000000fcf87c7207 */ /* 0x000fc60006800000 */
[----:B------:R1:W-:Y:S04]  /*e3b0*/  STL [R1+0x58], R243 ;  /* 0x000058f301007387 */ /* 0x0003e80000100800 */
[----:B------:R2:W-:Y:S01]  /*e3c0*/  STL [R1+0x54], R124 ;  /* 0x0000547c01007387 */ /* 0x0005e20000100800 */
[----:B-1----:R-:W-:-:S03]  /*e3d0*/  SEL R243, R248, R250, !P5 ;  /* 0x000000faf8f37207 */ /* 0x002fc60006800000 */
[----:B------:R-:W-:Y:S01]  /*e3e0*/  STL [R1+0x50], R251 ;  /* 0x000050fb01007387 */ /* 0x000fe20000100800 */
[----:B--2---:R-:W-:-:S03]  /*e3f0*/  SEL R124, R248, R249, !P5 ;  /* 0x000000f9f87c7207 */ /* 0x004fc60006800000 */
[----:B------:R-:W-:Y:S04]  /*e400*/  STL [R1+0x4c], R243 ;  /* 0x00004cf301007387 */ /* 0x000fe80000100800 */
[----:B------:R1:W-:Y:S04]  /*e410*/  STL [R1+0x48], R124 ;  /* 0x0000487c01007387 */ /* 0x0003e80000100800 */
[----:B------:R-:W-:Y:S01]  /*e420*/  STL [R1+0x44], R242 ;  /* 0x000044f201007387 */ /* 0x000fe20000100800 */
[----:B-1----:R-:W-:-:S03]  /*e430*/  SEL R124, R248, R240, !P5 ;  /* 0x000000f0f87c7207 */ /* 0x002fc60006800000 */
[----:B------:R-:W-:Y:S04]  /*e440*/  STL [R1+0x40], R241 ;  /* 0x000040f101007387 */ /* 0x000fe80000100800 */
[----:B------:R1:W-:Y:S04]  /*e450*/  STL [R1+0x3c], R124 ;  /* 0x00003c7c01007387 */ /* 0x0003e80000100800 */
[----:B------:R-:W-:Y:S01]  /*e460*/  STL [R1+0x38], R239 ;  /* 0x000038ef01007387 */ /* 0x000fe20000100800 */
[----:B-1----:R-:W-:-:S03]  /*e470*/  SEL R124, R248, R237, !P5 ;  /* 0x000000edf87c7207 */ /* 0x002fc60006800000 */
[----:B------:R-:W-:Y:S04]  /*e480*/  STL [R1+0x34], R238 ;  /* 0x000034ee01007387 */ /* 0x000fe80000100800 */
[----:B------:R1:W-:Y:S04]  /*e490*/  STL [R1+0x30], R124 ;  /* 0x0000307c01007387 */ /* 0x0003e80000100800 */
[----:B------:R-:W-:Y:S01]  /*e4a0*/  STL [R1+0x2c], R236 ;  /* 0x00002cec01007387 */ /* 0x000fe20000100800 */
[----:B-1----:R-:W-:-:S05]  /*e4b0*/  SEL R124, R248, R234, !P5 ;  /* 0x000000eaf87c7207 */ /* 0x002fca0006800000 */
        /* <DEDUP_REMOVED lines=9> */
[----:B-1----:R-:W2:Y:S01]  /*e550*/  LDL.LU R124, [R1+0x20] ;  /* 0x00002000017c7983 */ /* 0x002ea20000300800 */
[C---:B------:R-:W-:Y:S02]  /*e560*/  SEL R243, R248.reuse, R226, !P5 ;  /* 0x000000e2f8f37207 */ /* 0x040fe40006800000 */
[C---:B------:R-:W-:Y:S01]  /*e570*/  SEL R252, R248.reuse, R225, !P5 ;  /* 0x000000e1f8fc7207 */ /* 0x040fe20006800000 */
[----:B------:R-:W-:Y:S01]  /*e580*/  STL [R1+0x8], R228 ;  /* 0x000008e401007387 */ /* 0x000fe20000100800 */
[----:B------:R-:W-:-:S02]  /*e590*/  SEL R251, R248, R224, !P5 ;  /* 0x000000e0f8fb7207 */ /* 0x000fc40006800000 */
[C---:B------:R-:W-:Y:S01]  /*e5a0*/  SEL R250, R248.reuse, R223, !P5 ;  /* 0x000000dff8fa7207 */ /* 0x040fe20006800000 */
[----:B------:R-:W-:Y:S01]  /*e5b0*/  STL [R1+0x4], R227 ;  /* 0x000004e301007387 */ /* 0x000fe20000100800 */
[----:B------:R-:W-:-:S03]  /*e5c0*/  SEL R242, R248, R221, !P5 ;  /* 0x000000ddf8f27207 */ /* 0x000fc60006800000 */
[----:B------:R-:W-:Y:S01]  /*e5d0*/  STL [R1+0x216c], R243 ;  /* 0x00216cf301007387 */ /* 0x000fe20000100800 */
[----:B------:R-:W-:-:S03]  /*e5e0*/  SEL R221, R248, R197, !P5 ;  /* 0x000000c5f8dd7207 */ /* 0x000fc60006800000 */
[----:B------:R-:W-:Y:S01]  /*e5f0*/  STL [R1+0x2170], R252 ;  /* 0x002170fc01007387 */ /* 0x000fe20000100800 */
[----:B------:R-:W-:-:S03]  /*e600*/  SEL R197, R248, R20, !P5 ;  /* 0x00000014f8c57207 */ /* 0x000fc60006800000 */
[----:B------:R-:W-:Y:S01]  /*e610*/  STL [R1+0x2174], R251 ;  /* 0x002174fb01007387 */ /* 0x000fe20000100800 */
[----:B------:R-:W-:-:S03]  /*e620*/  SEL R249, R248, R222, !P5 ;  /* 0x000000def8f97207 */ /* 0x000fc60006800000 */
[----:B------:R1:W-:Y:S01]  /*e630*/  STL [R1+0x2178], R250 ;  /* 0x002178fa01007387 */ /* 0x0003e20000100800 */
[----:B------:R-:W-:-:S03]  /*e640*/  SEL R222, R248, R198, !P5 ;  /* 0x000000c6f8de7207 */ /* 0x000fc60006800000 */
[----:B------:R-:W3:Y:S01]  /*e650*/  LDL.LU R20, [R1+0x80] ;  /* 0x0000800001147983 */ /* 0x000ee20000300800 */
[C---:B------:R-:W-:Y:S02]  /*e660*/  SEL R198, R248.reuse, R19, !P5 ;  /* 0x00000013f8c67207 */ /* 0x040fe40006800000 */
[C---:B------:R-:W-:Y:S01]  /*e670*/  SEL R241, R248.reuse, R220, !P5 ;  /* 0x000000dcf8f17207 */ /* 0x040fe20006800000 */
[----:B------:R-:W4:Y:S04]  /*e680*/  LDL.LU R19, [R1+0x7c] ;  /* 0x00007c0001137983 */ /* 0x000f280000300800 */
[----:B------:R-:W4:Y:S01]  /*e690*/  LDL.LU R220, [R1+0x78] ;  /* 0x0000780001dc7983 */ /* 0x000f220000300800 */
[----:B------:R-:W-:-:S03]  /*e6a0*/  SEL R236, R248, R214, !P5 ;  /* 0x000000d6f8ec7207 */ /* 0x000fc60006800000 */
[----:B------:R-:W4:Y:S01]  /*e6b0*/  LDL.LU R214, [R1+0x74] ;  /* 0x0000740001d67983 */ /* 0x000f220000300800 */
[----:B------:R-:W-:Y:S01]  /*e6c0*/  @!P2 IMAD.MOV R245, RZ, RZ, -R245 ;  /* 0x000000fffff5a224 */ /* 0x000fe200078e0af5 */
[----:B------:R-:W-:Y:S02]  /*e6d0*/  ISETP.GE.AND P2, PT, R246, RZ, PT ;  /* 0x000000fff600720c */ /* 0x000fe40003f46270 */
[----:B-1----:R-:W4:Y:S01]  /*e6e0*/  LDL.LU R250, [R1+0x70] ;  /* 0x0000700001fa7983 */ /* 0x002f220000300800 */
[C---:B------:R-:W-:Y:S01]  /*e6f0*/  SEL R239, R248.reuse, R218, !P5 ;  /* 0x000000daf8ef7207 */ /* 0x040fe20006800000 */
[----:B------:R-:W-:Y:S02]  /*e700*/  @!P3 IMAD.MOV R0, RZ, RZ, -R0 ;  /* 0x000000ffff00b224 */ /* 0x000fe400078e0a00 */
[----:B------:R-:W4:Y:S01]  /*e710*/  LDL.LU R251, [R1+0x6c] ;  /* 0x00006c0001fb7983 */ /* 0x000f220000300800 */
[----:B------:R-:W-:-:S03]  /*e720*/  SEL R235, R248, R213, !P5 ;  /* 0x000000d5f8eb7207 */ /* 0x000fc60006800000 */
[----:B------:R-:W4:Y:S03]  /*e730*/  LDL.LU R252, [R1+0x68] ;  /* 0x0000680001fc7983 */ /* 0x000f260000300800 */
[----:B------:R-:W-:Y:S01]  /*e740*/  @!P2 IADD3 R2, -R2, RZ, RZ ;  /* 0x000000ff0202a210 */ /* 0x000fe20007ffe1ff */
[----:B------:R-:W4:Y:S01]  /*e750*/  LDL.LU R243, [R1+0x64] ;  /* 0x0000640001f37983 */ /* 0x000f220000300800 */
[C---:B------:R-:W-:Y:S02]  /*e760*/  SEL R237, R248.reuse, R215, !P5 ;  /* 0x000000d7f8ed7207 */ /* 0x040fe40006800000 */
[C---:B------:R-:W-:Y:S01]  /*e770*/  SEL R234, R248.reuse, R212, !P5 ;  /* 0x000000d4f8ea7207 */ /* 0x040fe20006800000 */
[----:B------:R-:W4:Y:S01]  /*e780*/  LDL.LU R218, [R1+0x60] ;  /* 0x0000600001da7983 */ /* 0x000f220000300800 */
[C---:B------:R-:W-:Y:S02]  /*e790*/  SEL R213, R248.reuse, R2, !P5 ;  /* 0x00000002f8d57207 */ /* 0x040fe40006800000 */
[----:B------:R-:W-:-:S02]  /*e7a0*/  SEL R215, R248, R209, !P5 ;  /* 0x000000d1f8d77207 */ /* 0x000fc40006800000 */
[C---:B------:R-:W-:Y:S02]  /*e7b0*/  SEL R212, R248.reuse, R3, !P5 ;  /* 0x00000003f8d47207 */ /* 0x040fe40006800000 */
[C---:B------:R-:W-:Y:S02]  /*e7c0*/  SEL R231, R248.reuse, R208, !P5 ;  /* 0x000000d0f8e77207 */ /* 0x040fe40006800000 */
[C---:B------:R-:W-:Y:S02]  /*e7d0*/  SEL R209, R248.reuse, R8, !P5 ;  /* 0x00000008f8d17207 */ /* 0x040fe40006800000 */
[C---:B------:R-:W-:Y:S02]  /*e7e0*/  SEL R208, R248.reuse, R9, !P5 ;  /* 0x00000009f8d07207 */ /* 0x040fe40006800000 */
[----:B------:R-:W-:Y:S01]  /*e7f0*/  SEL R240, R248, R219, !P5 ;  /* 0x000000dbf8f07207 */ /* 0x000fe20006800000 */
[----:B------:R-:W-:Y:S01]  /*e800*/  IMAD R125, R125, 0x40, R244 ;  /* 0x000000407d7d7824 */ /* 0x000fe200078e02f4 */
[----:B------:R-:W-:-:S02]  /*e810*/  MOV R246, R4 ;  /* 0x0000000400f67202 */ /* 0x000fc40000000f00 */
[----:B------:R-:W-:Y:S02]  /*e820*/  LEA R6, P6, R244, UR4, 0x2 ;  /* 0x00000004f4067c11 */ /* 0x000fe4000f8c10ff */
[----:B------:R-:W-:Y:S02]  /*e830*/  @!P4 IADD3 R246, -R246, RZ, RZ ;  /* 0x000000fff6f6c210 */ /* 0x000fe40007ffe1ff */
[----:B------:R-:W-:Y:S01]  /*e840*/  LEA R4, P4, R125, UR4, 0x2 ;  /* 0x000000047d047c11 */ /* 0x000fe2000f8810ff */
[----:B------:R-:W-:Y:S01]  /*e850*/  @!P0 IMAD.MOV R247, RZ, RZ, -R247 ;  /* 0x000000fffff78224 */ /* 0x000fe200078e0af7 */
[C---:B------:R-:W-:Y:S01]  /*e860*/  SEL R233, R248.reuse, R211, !P5 ;  /* 0x000000d3f8e97207 */ /* 0x040fe20006800000 */
[----:B------:R-:W-:Y:S01]  /*e870*/  ULDC UR4, c[0x0][0x240] ;  /* 0x0000900000047ab9 */ /* 0x000fe20000000800 */
[C---:B------:R-:W-:Y:S02]  /*e880*/  SEL R232, R248.reuse, R210, !P5 ;  /* 0x000000d2f8e87207 */ /* 0x040fe40006800000 */
[----:B------:R-:W-:-:S02]  /*e890*/  SEL R210, R248, R7, !P5 ;  /* 0x00000007f8d27207 */ /* 0x000fc40006800000 */
[----:B------:R-:W-:Y:S02]  /*e8a0*/  SEL R211, R248, R5, !P5 ;  /* 0x00000005f8d37207 */ /* 0x000fe40006800000 */
[----:B------:R-:W-:Y:S02]  /*e8b0*/  LEA.HI.X.SX32 R7, R244, UR5, 0x2, P6 ;  /* 0x00000005f4077c11 */ /* 0x000fe4000b0f16ff */
[----:B------:R-:W-:Y:S01]  /*e8c0*/  LEA.HI.X.SX32 R5, R125, UR5, 0x2, P4 ;  /* 0x000000057d057c11 */ /* 0x000fe2000a0f16ff */
[----:B------:R-:W-:Y:S01]  /*e8d0*/  ULDC UR5, c[0x0][0x240] ;  /* 0x0000900000057ab9 */ /* 0x000fe20000000800 */
[C---:B------:R-:W-:Y:S02]  /*e8e0*/  SEL R230, R248.reuse, R207, !P5 ;  /* 0x000000cff8e67207 */ /* 0x040fe40006800000 */
[C---:B------:R-:W-:Y:S02]  /*e8f0*/  SEL R207, R248.reuse, R10, !P5 ;  /* 0x0000000af8cf7207 */ /* 0x040fe40006800000 */
        /* <DEDUP_REMOVED lines=85> */
[----:B--2---:R-:W-:Y:S02]  /*ee50*/  @!P1 LOP3.LUT R0, RZ, R124, RZ, 0x33, !PT ;  /* 0x0000007cff009212 */ /* 0x004fe400078e33ff */
[----:B------:R-:W2:Y:S04]  /*ee60*/  LDL.LU R124, [R1+0x58] ;  /* 0x00005800017c7983 */ /* 0x000ea80000300800 */
[----:B------:R-:W2:Y:S04]  /*ee70*/  LDL.LU R2, [R1+0x50] ;  /* 0x0000500001027983 */ /* 0x000ea80000300800 */
[----:B------:R-:W2:Y:S04]  /*ee80*/  LDL.LU R3, [R1+0x4c] ;  /* 0x00004c0001037983 */ /* 0x000ea80000300800 */
[----:B------:R-:W2:Y:S04]  /*ee90*/  LDL.LU R8, [R1+0x48] ;  /* 0x0000480001087983 */ /* 0x000ea80000300800 */
[----:B------:R-:W2:Y:S04]  /*eea0*/  LDL.LU R9, [R1+0x44] ;  /* 0x0000440001097983 */ /* 0x000ea80000300800 */
[----:B------:R-:W2:Y:S04]  /*eeb0*/  LDL.LU R219, [R1+0x40] ;  /* 0x0000400001db7983 */ /* 0x000ea80000300800 */
[----:B------:R1:W-:Y:S04]  /*eec0*/  STL [R1+0x2148], R0 ;  /* 0x0021480001007387 */ /* 0x0003e80000100800 */
[----:B-1----:R-:W2:Y:S01]  /*eed0*/  LDL.LU R0, [R1+0x54] ;  /* 0x0000540001007983 */ /* 0x002ea20000300800 */
[----:B---3--:R-:W-:-:S03]  /*eee0*/  IMAD R125, R20, UR5, RZ ;  /* 0x00000005147d7c24 */ /* 0x008fc6000f8e02ff */
[----:B------:R-:W3:Y:S04]  /*eef0*/  LDL.LU R244, [R1+0x5c] ;  /* 0x00005c0001f47983 */ /* 0x000ee80000300800 */
[----:B------:R-:W3:Y:S04]  /*ef00*/  LDL.LU R20, [R1+0x3c] ;  /* 0x00003c0001147983 */ /* 0x000ee80000300800 */
[----:B------:R-:W3:Y:S01]  /*ef10*/  LDL.LU R10, [R1+0x38] ;  /* 0x00003800010a7983 */ /* 0x000ee20000300800 */
[----:B----4-:R-:W-:-:S03]  /*ef20*/  IMAD R15, R220, UR5, RZ ;  /* 0x00000005dc0f7c24 */ /* 0x010fc6000f8e02ff */
[----:B------:R-:W4:Y:S01]  /*ef30*/  LDL.LU R11, [R1+0x34] ;  /* 0x00003400010b7983 */ /* 0x000f220000300800 */
[----:B------:R-:W-:-:S03]  /*ef40*/  SEL R126, R248, R126, !P5 ;  /* 0x0000007ef87e7207 */ /* 0x000fc60006800000 */
[----:B------:R-:W3:Y:S01]  /*ef50*/  LDL.LU R12, [R1+0x30] ;  /* 0x00003000010c7983 */ /* 0x000ee20000300800 */
[C---:B------:R-:W-:Y:S02]  /*ef60*/  SEL R123, R248.reuse, R123, !P5 ;  /* 0x0000007bf87b7207 */ /* 0x040fe40006800000 */
[C---:B------:R-:W-:Y:S01]  /*ef70*/  SEL R122, R248.reuse, R122, !P5 ;  /* 0x0000007af87a7207 */ /* 0x040fe20006800000 */
[----:B------:R-:W4:Y:S01]  /*ef80*/  LDL.LU R13, [R1+0x2c] ;  /* 0x00002c00010d7983 */ /* 0x000f220000300800 */
[C---:B------:R-:W-:Y:S02]  /*ef90*/  SEL R121, R248.reuse, R121, !P5 ;  /* 0x00000079f8797207 */ /* 0x040fe40006800000 */
[C---:B------:R-:W-:Y:S01]  /*efa0*/  SEL R120, R248.reuse, R120, !P5 ;  /* 0x00000078f8787207 */ /* 0x040fe20006800000 */
[----:B------:R-:W4:Y:S01]  /*efb0*/  LDL.LU R14, [R1+0x28] ;  /* 0x00002800010e7983 */ /* 0x000f220000300800 */
[C---:B------:R-:W-:Y:S02]  /*efc0*/  SEL R119, R248.reuse, R119, !P5 ;  /* 0x00000077f8777207 */ /* 0x040fe40006800000 */
[C---:B------:R-:W-:Y:S01]  /*efd0*/  SEL R118, R248.reuse, R118, !P5 ;  /* 0x00000076f8767207 */ /* 0x040fe20006800000 */
[----:B------:R-:W4:Y:S01]  /*efe0*/  LDL.LU R220, [R1+0x1c] ;  /* 0x00001c0001dc7983 */ /* 0x000f220000300800 */
        /* <DEDUP_REMOVED lines=102> */
[----:B------:R-:W-:Y:S01]  /*f650*/  SEL R247, R248, R247, !P5 ;  /* 0x000000f7f8f77207 */ /* 0x000fe20006800000 */
[----:B------:R-:W-:-:S02]  /*f660*/  IMAD R248, R19, UR5, RZ ;  /* 0x0000000513f87c24 */ /* 0x000fc4000f8e02ff */
[----:B------:R-:W4:Y:S04]  /*f670*/  LDL.LU R19, [R1+0x18] ;  /* 0x0000180001137983 */ /* 0x000f280000300800 */
[----:B------:R1:W-:Y:S01]  /*f680*/  STL [R1+0x88], R15 ;  /* 0x0000880f01007387 */ /* 0x0003e20000100800 */
[----:B------:R-:W-:-:S03]  /*f690*/  IMAD R214, R214, UR5, RZ ;  /* 0x00000005d6d67c24 */ /* 0x000fc6000f8e02ff */
[----:B-1----:R-:W4:Y:S04]  /*f6a0*/  LDL.LU R15, [R1+0x14] ;  /* 0x00001400010f7983 */ /* 0x002f280000300800 */
[----:B------:R-:W4:Y:S04]  /*f6b0*/  LDL.LU R16, [R1+0x10] ;  /* 0x0000100001107983 */ /* 0x000f280000300800 */
[----:B------:R-:W4:Y:S04]  /*f6c0*/  LDL.LU R17, [R1+0xc] ;  /* 0x00000c0001117983 */ /* 0x000f280000300800 */
[----:B------:R-:W4:Y:S04]  /*f6d0*/  LDL.LU R18, [R1+0x8] ;  /* 0x0000080001127983 */ /* 0x000f280000300800 */
[----:B------:R1:W-:Y:S04]  /*f6e0*/  STL [R1+0x300], R214 ;  /* 0x000300d601007387 */ /* 0x0003e80000100800 */
[----:B-1----:R-:W4:Y:S01]  /*f6f0*/  LDL.LU R214, [R1+0x4] ;  /* 0x0000040001d67983 */ /* 0x002f220000300800 */
[----:B------:R-:W-:-:S02]  /*f700*/  IMAD R250, R250, UR5, RZ ;  /* 0x00000005fafa7c24 */ /* 0x000fc4000f8e02ff */
[----:B------:R-:W-:Y:S02]  /*f710*/  IMAD R251, R251, UR5, RZ ;  /* 0x00000005fbfb7c24 */ /* 0x000fe4000f8e02ff */
[----:B------:R-:W-:Y:S01]  /*f720*/  IMAD R252, R252, UR5, RZ ;  /* 0x00000005fcfc7c24 */ /* 0x000fe2000f8e02ff */
[----:B------:R1:W-:Y:S01]  /*f730*/  STL [R1+0x400], R250 ;  /* 0x000400fa01007387 */ /* 0x0003e20000100800 */
[----:B------:R-:W-:Y:S02]  /*f740*/  IMAD R243, R243, UR5, RZ ;  /* 0x00000005f3f37c24 */ /* 0x000fe4000f8e02ff */
[----:B--2---:R-:W-:Y:S01]  /*f750*/  IMAD R124, R124, UR5, RZ ;  /* 0x000000057c7c7c24 */ /* 0x004fe2000f8e02ff */
[----:B-1----:R-:W2:Y:S04]  /*f760*/  LDL.LU R250, [R1+0x2178] ;  /* 0x0021780001fa7983 */ /* 0x002ea80000300800 */
[----:B------:R1:W-:Y:S01]  /*f770*/  STL [R1+0x500], R251 ;  /* 0x000500fb01007387 */ /* 0x0003e20000100800 */
[----:B------:R-:W-:-:S03]  /*f780*/  IMAD R0, R0, UR5, RZ ;  /* 0x0000000500007c24 */ /* 0x000fc6000f8e02ff */
[----:B-1----:R-:W2:Y:S04]  /*f790*/  LDL.LU R251, [R1+0x2174] ;  /* 0x0021740001fb7983 */ /* 0x002ea80000300800 */
[----:B------:R1:W-:Y:S04]  /*f7a0*/  STL [R1+0x600], R252 ;  /* 0x000600fc01007387 */ /* 0x0003e80000100800 */
[----:B-1----:R-:W2:Y:S04]  /*f7b0*/  LDL.LU R252, [R1+0x2170] ;  /* 0x0021700001fc7983 */ /* 0x002ea80000300800 */
[----:B------:R1:W-:Y:S01]  /*f7c0*/  STL [R1+0x618], R243 ;  /* 0x000618f301007387 */ /* 0x0003e20000100800 */
[----:B------:R-:W-:-:S03]  /*f7d0*/  IMAD R3, R3, UR5, RZ ;  /* 0x0000000503037c24 */ /* 0x000fc6000f8e02ff */
[----:B-1----:R-:W2:Y:S04]  /*f7e0*/  LDL.LU R243, [R1+0x216c] ;  /* 0x00216c0001f37983 */ /* 0x002ea80000300800 */
[----:B------:R1:W-:Y:S04]  /*f7f0*/  STL [R1+0x58], R124 ;  /* 0x0000587c01007387 */ /* 0x0003e80000100800 */
[----:B-1----:R-:W2:Y:S04]  /*f800*/  LDL.LU R124, [R1+0x2168] ;  /* 0x00216800017c7983 */ /* 0x002ea80000300800 */
[----:B------:R1:W-:Y:S02]  /*f810*/  STL [R1+0x308], R0 ;  /* 0x0003080001007387 */ /* 0x0003e40000100800 */
[----:B-1----:R-:W-:-:S02]  /*f820*/  IMAD R0, R2, UR5, RZ ;  /* 0x0000000502007c24 */ /* 0x002fc4000f8e02ff */
[----:B------:R-:W-:-:S03]  /*f830*/  IMAD R2, R8, UR5, RZ ;  /* 0x0000000508027c24 */ /* 0x000fc6000f8e02ff */
[----:B------:R1:W-:Y:S01]  /*f840*/  STL [R1+0x408], R0 ;  /* 0x0004080001007387 */ /* 0x0003e20000100800 */
[----:B------:R-:W-:-:S03]  /*f850*/  IMAD R218, R218, UR5, RZ ;  /* 0x00000005dada7c24 */ /* 0x000fc6000f8e02ff */
[----:B------:R4:W-:Y:S01]  /*f860*/  STL [R1+0x508], R3 ;  /* 0x0005080301007387 */ /* 0x0009e20000100800 */
[----:B-1----:R-:W-:Y:S02]  /*f870*/  IMAD R0, R9, UR5, RZ ;  /* 0x0000000509007c24 */ /* 0x002fe4000f8e02ff */
[----:B------:R-:W-:-:S03]  /*f880*/  IMAD R219, R219, UR5, RZ ;  /* 0x00000005dbdb7c24 */ /* 0x000fc6000f8e02ff */
[----:B------:R1:W-:Y:S04]  /*f890*/  STL [R1+0x2158], R0 ;  /* 0x0021580001007387 */ /* 0x0003e80000100800 */
[----:B------:R1:W-:Y:S01]  /*f8a0*/  STL [R1+0x608], R2 ;  /* 0x0006080201007387 */ /* 0x0003e20000100800 */
[----:B---3--:R-:W-:Y:S02]  /*f8b0*/  IMAD R8, R12, UR5, RZ ;  /* 0x000000050c087c24 */ /* 0x008fe4000f8e02ff */
[----:B----4-:R-:W-:Y:S01]  /*f8c0*/  IMAD R3, R13, UR5, RZ ;  /* 0x000000050d037c24 */ /* 0x010fe2000f8e02ff */
[----:B------:R-:W-:Y:S01]  /*f8d0*/  STL.64 [R1+0x2160], R218 ;  /* 0x002160da01007387 */ /* 0x000fe20000100a00 */
[----:B-1----:R-:W-:Y:S02]  /*f8e0*/  IMAD R0, R11, UR5, RZ ;  /* 0x000000050b007c24 */ /* 0x002fe4000f8e02ff */
[----:B------:R-:W-:-:S05]  /*f8f0*/  IMAD R2, R10, UR5, RZ ;  /* 0x000000050a027c24 */ /* 0x000fca000f8e02ff */
[----:B------:R1:W-:Y:S04]  /*f900*/  STL [R1+0x20], R2 ;  /* 0x0000200201007387 */ /* 0x0003e80000100800 */
[----:B------:R-:W-:Y:S01]  /*f910*/  STL [R1+0x30], R8 ;  /* 0x0000300801007387 */ /* 0x000fe20000100800 */
[----:B-1----:R-:W-:-:S03]  /*f920*/  IMAD R2, R14, UR5, RZ ;  /* 0x000000050e027c24 */ /* 0x002fc6000f8e02ff */
[----:B------:R-:W-:Y:S04]  /*f930*/  STL [R1+0x34], R0 ;  /* 0x0000340001007387 */ /* 0x000fe80000100800 */
[----:B------:R-:W-:Y:S04]  /*f940*/  STL [R1+0x2c], R3 ;  /* 0x00002c0301007387 */ /* 0x000fe80000100800 */
[----:B------:R1:W-:Y:S02]  /*f950*/  STL [R1+0x28], R2 ;  /* 0x0000280201007387 */ /* 0x0003e40000100800 */
[----:B-1----:R-:W-:-:S02]  /*f960*/  IMAD R2, R15, UR5, RZ ;  /* 0x000000050f027c24 */ /* 0x002fc4000f8e02ff */
[----:B------:R-:W-:Y:S02]  /*f970*/  IMAD R9, R16, UR5, RZ ;  /* 0x0000000510097c24 */ /* 0x000fe4000f8e02ff */
[----:B------:R-:W-:-:S03]  /*f980*/  IMAD R3, R17, UR5, RZ ;  /* 0x0000000511037c24 */ /* 0x000fc6000f8e02ff */
[----:B------:R-:W-:Y:S01]  /*f990*/  STL [R1+0x10], R9 ;  /* 0x0000100901007387 */ /* 0x000fe20000100800 */
[----:B------:R-:W-:-:S03]  /*f9a0*/  IMAD R8, R18, UR5, RZ ;  /* 0x0000000512087c24 */ /* 0x000fc6000f8e02ff */
[----:B------:R-:W-:Y:S04]  /*f9b0*/  STL [R1+0x14], R2 ;  /* 0x0000140201007387 */ /* 0x000fe80000100800 */
[----:B------:R1:W-:Y:S04]  /*f9c0*/  STL [R1+0xc], R3 ;  /* 0x00000c0301007387 */ /* 0x0003e80000100800 */
[----:B------:R-:W-:Y:S01]  /*f9d0*/  STL [R1+0x8], R8 ;  /* 0x0000080801007387 */ /* 0x000fe20000100800 */
[----:B-1----:R-:W-:-:S05]  /*f9e0*/  IMAD R3, R214, UR5, RZ ;  /* 0x00000005d6037c24 */ /* 0x002fca000f8e02ff */
[----:B------:R-:W-:Y:S04]  /*f9f0*/  STL [R1+0x4], R3 ;  /* 0x0000040301007387 */ /* 0x000fe80000100800 */
[----:B------:R-:W3:Y:S01]  /*fa00*/  LDL.LU R219, [R1+0x84] ;  /* 0x0000840001db7983 */ /* 0x000ee20000300800 */
[----:B------:R-:W-:Y:S02]  /*fa10*/  IMAD R244, R244, UR5, RZ ;  /* 0x00000005f4f47c24 */ /* 0x000fe4000f8e02ff */
[----:B------:R-:W-:Y:S02]  /*fa20*/  IMAD R20, R20, UR5, RZ ;  /* 0x0000000514147c24 */ /* 0x000fe4000f8e02ff */
[----:B------:R-:W-:Y:S02]  /*fa30*/  IMAD R220, R220, UR5, RZ ;  /* 0x00000005dcdc7c24 */ /* 0x000fe4000f8e02ff */
[----:B------:R-:W-:-:S02]  /*fa40*/  IMAD R19, R19, UR5, RZ ;  /* 0x0000000513137c24 */ /* 0x000fc4000f8e02ff */
[----:B--2---:R-:W-:Y:S02]  /*fa50*/  IMAD R250, R250, UR5, RZ ;  /* 0x00000005fafa7c24 */ /* 0x004fe4000f8e02ff */
[----:B------:R-:W-:Y:S02]  /*fa60*/  IMAD R249, R249, UR5, RZ ;  /* 0x00000005f9f97c24 */ /* 0x000fe4000f8e02ff */
[----:B------:R-:W-:Y:S02]  /*fa70*/  IMAD R242, R242, UR5, RZ ;  /* 0x00000005f2f27c24 */ /* 0x000fe4000f8e02ff */
[----:B------:R-:W-:Y:S02]  /*fa80*/  IMAD R241, R241, UR5, RZ ;  /* 0x00000005f1f17c24 */ /* 0x000fe4000f8e02ff */
[----:B------:R-:W-:Y:S02]  /*fa90*/  IMAD R240, R240, UR5, RZ ;  /* 0x00000005f0f07c24 */ /* 0x000fe4000f8e02ff */
[----:B------:R-:W-:-:S02]  /*faa0*/  IMAD R239, R239, UR5, RZ ;  /* 0x00000005efef7c24 */ /* 0x000fc4000f8e02ff */
[----:B------:R-:W-:Y:S02]  /*fab0*/  IMAD R18, R251, UR5, RZ ;  /* 0x00000005fb127c24 */ /* 0x000fe4000f8e02ff */
        /* <DEDUP_REMOVED lines=102> */
[----:B------:R-:W-:Y:S01]  /*10120*/  IMAD R116, R116, UR5, RZ ;  /* 0x0000000574747c24 */ /* 0x000fe2000f8e02ff */
[----:B------:R-:W-:Y:S01]  /*10130*/  ULDC UR5, c[0x0][0x240] ;  /* 0x0000900000057ab9 */ /* 0x000fe20000000800 */
[----:B------:R-:W-:Y:S01]  /*10140*/  IMAD R86, R86, UR60, RZ ;  /* 0x0000003c56567c24 */ /* 0x000fe2000f8e02ff */
[----:B------:R-:W-:Y:S01]  /*10150*/  ULDC UR60, c[0x0][0x240] ;  /* 0x00009000003c7ab9 */ /* 0x000fe20000000800 */
[----:B------:R-:W-:Y:S01]  /*10160*/  IMAD R82, R82, UR29, RZ ;  /* 0x0000001d52527c24 */ /* 0x000fe2000f8e02ff */
[----:B------:R-:W-:Y:S01]  /*10170*/  ULDC UR29, c[0x0][0x240] ;  /* 0x00009000001d7ab9 */ /* 0x000fe20000000800 */
[----:B------:R-:W-:Y:S01]  /*10180*/  IMAD R58, R58, UR5, RZ ;  /* 0x000000053a3a7c24 */ /* 0x000fe2000f8e02ff */
[----:B------:R-:W-:Y:S01]  /*10190*/  ULDC UR5, c[0x0][0x240] ;  /* 0x0000900000057ab9 */ /* 0x000fe20000000800 */
[----:B------:R-:W-:-:S02]  /*101a0*/  IMAD R9, R28, UR60, RZ ;  /* 0x0000003c1c097c24 */ /* 0x000fc4000f8e02ff */
[----:B------:R-:W-:Y:S02]  /*101b0*/  IMAD R28, R24, UR29, RZ ;  /* 0x0000001d181c7c24 */ /* 0x000fe4000f8e02ff */
[----:B---3--:R-:W-:Y:S02]  /*101c0*/  IMAD R24, R219, UR5, RZ ;  /* 0x00000005db187c24 */ /* 0x008fe4000f8e02ff */
[----:B------:R-:W-:-:S05]  /*101d0*/  IMAD.WIDE R218, R125, 0x4, R6 ;  /* 0x000000047dda7825 */ /* 0x000fca00078e0206 */
[----:B------:R1:W-:Y:S02]  /*101e0*/  STL.64 [R1+0x7e8], R218 ;  /* 0x0007e8da01007387 */ /* 0x0003e40000100a00 */
[----:B-1----:R-:W-:-:S05]  /*101f0*/  IMAD.WIDE R218, R125, 0x4, R4 ;  /* 0x000000047dda7825 */ /* 0x002fca00078e0204 */
[----:B------:R1:W-:Y:S04]  /*10200*/  STL.64 [R1+0x800], R218 ;  /* 0x000800da01007387 */ /* 0x0003e80000100a00 */
[----:B-1----:R-:W2:Y:S04]  /*10210*/  LDL.LU.64 R218, [R1+0x2160] ;  /* 0x0021600001da7983 */ /* 0x002ea80000300a00 */
[----:B------:R2:W-:Y:S01]  /*10220*/  STL.64 [R1+0x2150], R4 ;  /* 0x0021500401007387 */ /* 0x0005e20000100a00 */
[----:B------:R-:W-:Y:S02]  /*10230*/  IMAD R111, R111, UR56, RZ ;  /* 0x000000386f6f7c24 */ /* 0x000fe4000f8e02ff */
[----:B------:R-:W-:-:S02]  /*10240*/  IMAD R103, R103, UR48, RZ ;  /* 0x0000003067677c24 */ /* 0x000fc4000f8e02ff */
[----:B------:R-:W-:Y:S02]  /*10250*/  IMAD R95, R95, UR40, RZ ;  /* 0x000000285f5f7c24 */ /* 0x000fe4000f8e02ff */
[----:B------:R-:W-:Y:S02]  /*10260*/  IMAD R87, R87, UR61, RZ ;  /* 0x0000003d57577c24 */ /* 0x000fe4000f8e02ff */
[----:B------:R-:W-:Y:S02]  /*10270*/  IMAD R79, R79, UR26, RZ ;  /* 0x0000001a4f4f7c24 */ /* 0x000fe4000f8e02ff */
[----:B------:R-:W-:Y:S02]  /*10280*/  IMAD R71, R71, UR18, RZ ;  /* 0x0000001247477c24 */ /* 0x000fe4000f8e02ff */
[----:B------:R-:W-:Y:S02]  /*10290*/  IMAD R63, R63, UR10, RZ ;  /* 0x0000000a3f3f7c24 */ /* 0x000fe4000f8e02ff */
[----:B------:R-:W-:Y:S01]  /*102a0*/  IMAD R113, R113, UR58, RZ ;  /* 0x0000003a71717c24 */ /* 0x000fe2000f8e02ff */
[----:B------:R-:W-:Y:S01]  /*102b0*/  ULDC UR58, c[0x0][0x240] ;  /* 0x00009000003a7ab9 */ /* 0x000fe20000000800 */
[----:B------:R-:W-:Y:S01]  /*102c0*/  IMAD R105, R105, UR50, RZ ;  /* 0x0000003269697c24 */ /* 0x000fe2000f8e02ff */
[----:B------:R-:W-:Y:S01]  /*102d0*/  ULDC UR50, c[0x0][0x240] ;  /* 0x0000900000327ab9 */ /* 0x000fe20000000800 */
[----:B------:R-:W-:-:S02]  /*102e0*/  IMAD R55, R55, UR58, RZ ;  /* 0x0000003a37377c24 */ /* 0x000fc4000f8e02ff */
[----:B------:R-:W-:Y:S01]  /*102f0*/  IMAD R97, R97, UR42, RZ ;  /* 0x0000002a61617c24 */ /* 0x000fe2000f8e02ff */
[----:B------:R-:W-:Y:S01]  /*10300*/  ULDC UR42, c[0x0][0x240] ;  /* 0x00009000002a7ab9 */ /* 0x000fe20000000800 */
[----:B------:R-:W-:Y:S02]  /*10310*/  IMAD R47, R47, UR50, RZ ;  /* 0x000000322f2f7c24 */ /* 0x000fe4000f8e02ff */
[----:B------:R-:W-:Y:S01]  /*10320*/  IMAD R89, R89, UR34, RZ ;  /* 0x0000002259597c24 */ /* 0x000fe2000f8e02ff */
[----:B------:R-:W-:Y:S01]  /*10330*/  ULDC UR34, c[0x0][0x240] ;  /* 0x0000900000227ab9 */ /* 0x000fe20000000800 */
[----:B------:R-:W-:Y:S02]  /*10340*/  IMAD R39, R39, UR42, RZ ;  /* 0x0000002a27277c24 */ /* 0x000fe4000f8e02ff */
        /* <DEDUP_REMOVED lines=9> */
[----:B------:R-:W-:Y:S02]  /*103e0*/  IMAD R110, R110, UR55, RZ ;  /* 0x000000376e6e7c24 */ /* 0x000fe4000f8e02ff */
[----:B------:R-:W-:-:S02]  /*103f0*/  IMAD R102, R102, UR47, RZ ;  /* 0x0000002f66667c24 */ /* 0x000fc4000f8e02ff */
[----:B------:R-:W-:Y:S02]  /*10400*/  IMAD R94, R94, UR39, RZ ;  /* 0x000000275e5e7c24 */ /* 0x000fe4000f8e02ff */
[----:B------:R-:W-:Y:S02]  /*10410*/  IMAD R78, R78, UR25, RZ ;  /* 0x000000194e4e7c24 */ /* 0x000fe4000f8e02ff */
[----:B------:R-:W-:Y:S02]  /*10420*/  IMAD R70, R70, UR17, RZ ;  /* 0x0000001146467c24 */ /* 0x000fe4000f8e02ff */
[----:B------:R-:W-:Y:S02]  /*10430*/  IMAD R62, R62, UR9, RZ ;  /* 0x000000093e3e7c24 */ /* 0x000fe4000f8e02ff */
[----:B------:R-:W-:Y:S01]  /*10440*/  IMAD R112, R112, UR57, RZ ;  /* 0x0000003970707c24 */ /* 0x000fe2000f8e02ff */
[----:B------:R-:W-:Y:S01]  /*10450*/  ULDC UR57, c[0x0][0x240] ;  /* 0x0000900000397ab9 */ /* 0x000fe20000000800 */
[----:B------:R-:W-:-:S02]  /*10460*/  IMAD R210, R210, UR12, RZ ;  /* 0x0000000cd2d27c24 */ /* 0x000fc4000f8e02ff */
[----:B------:R-:W-:Y:S01]  /*10470*/  IMAD R104, R104, UR49, RZ ;  /* 0x0000003168687c24 */ /* 0x000fe2000f8e02ff */
[----:B------:R-:W-:Y:S01]  /*10480*/  ULDC UR49, c[0x0][0x240] ;  /* 0x0000900000317ab9 */ /* 0x000fe20000000800 */
[----:B--2---:R-:W-:-:S04]  /*10490*/  IMAD.WIDE R4, R218, 0x4, R6 ;  /* 0x00000004da047825 */ /* 0x004fc800078e0206 */
[----:B------:R-:W-:Y:S01]  /*104a0*/  IMAD R96, R96, UR41, RZ ;  /* 0x0000002960607c24 */ /* 0x000fe2000f8e02ff */
[----:B------:R1:W-:Y:S01]  /*104b0*/  STL.64 [R1+0x8d0], R4 ;  /* 0x0008d00401007387 */ /* 0x0003e20000100a00 */
        /* <DEDUP_REMOVED lines=10> */
[----:B------:R-:W-:Y:S01]  /*10560*/  MOV R252, R2 ;  /* 0x0000000200fc7202 */ /* 0x000fe20000000f00 */
[--C-:B-1----:R-:W-:Y:S01]  /*10570*/  IMAD.WIDE R4, R219, 0x4, R6.reuse ;  /* 0x00000004db047825 */ /* 0x102fe200078e0206 */
[----:B------:R-:W-:Y:S01]  /*10580*/  ULDC UR56, c[0x0][0x240] ;  /* 0x0000900000387ab9 */ /* 0x000fe20000000800 */
[----:B------:R-:W-:Y:S01]  /*10590*/  ULDC UR48, c[0x0][0x240] ;  /* 0x0000900000307ab9 */ /* 0x000fe20000000800 */
[----:B------:R-:W-:Y:S01]  /*105a0*/  ULDC UR40, c[0x0][0x240] ;  /* 0x0000900000287ab9 */ /* 0x000fe20000000800 */
        /* <DEDUP_REMOVED lines=32> */
[----:B-1----:R-:W-:Y:S01]  /*107b0*/  IMAD.WIDE R4, R214, 0x4, R6 ;  /* 0x00000004d6047825 */ /* 0x002fe200078e0206 */
[----:B------:R-:W-:Y:S01]  /*107c0*/  ULDC UR16, c[0x0][0x240] ;  /* 0x0000900000107ab9 */ /* 0x000fe20000000800 */
[----:B------:R-:W-:Y:S01]  /*107d0*/  ULDC UR8, c[0x0][0x240] ;  /* 0x0000900000087ab9 */ /* 0x000fe20000000800 */
[----:B------:R-:W-:-:S02]  /*107e0*/  ULDC UR7, c[0x0][0x240] ;  /* 0x0000900000077ab9 */ /* 0x000fc40000000800 */
[----:B------:R1:W-:Y:S02]  /*107f0*/  STL.64 [R1+0x958], R4 ;  /* 0x0009580401007387 */ /* 0x0003e40000100a00 */
[----:B-1----:R-:W-:-:S05]  /*10800*/  IMAD.WIDE R4, R217, 0x4, R6 ;  /* 0x00000004d9047825 */ /* 0x002fca00078e0206 */
        /* <DEDUP_REMOVED lines=60> */
[----:B------:R1:W-:Y:S04]  /*10bd0*/  STL.64 [R1+0x9d0], R4 ;  /* 0x0009d00401007387 */ /* 0x0003e80000100a00 */
[----:B------:R-:W2:Y:S04]  /*10be0*/  LDL R231, [R1+0x88] ;  /* 0x0000880001e77983 */ /* 0x000ea80000100800 */
[----:B------:R-:W3:Y:S01]  /*10bf0*/  LDL R238, [R1+0x58] ;  /* 0x0000580001ee7983 */ /* 0x000ee20000100800 */
[----:B-1----:R-:W-:-:S05]  /*10c00*/  IMAD.WIDE R4, R18, 0x4, R6 ;  /* 0x0000000412047825 */ /* 0x002fca00078e0206 */
[----:B------:R1:W-:Y:S04]  /*10c10*/  STL.64 [R1+0x9e0], R4 ;  /* 0x0009e00401007387 */ /* 0x0003e80000100a00 */
[----:B------:R-:W4:Y:S01]  /*10c20*/  LDL R251, [R1+0x20] ;  /* 0x0000200001fb7983 */ /* 0x000f220000100800 */
        /* <DEDUP_REMOVED lines=54> */
[----:B--2---:R-:W-:-:S05]  /*10f90*/  IMAD.WIDE R4, R231, 0x4, R6 ;  /* 0x00000004e7047825 */ /* 0x004fca00078e0206 */
[----:B------:R3:W-:Y:S02]  /*10fa0*/  STL.64 [R1+0xad0], R4 ;  /* 0x000ad00401007387 */ /* 0x0007e40000100a00 */
[----:B---3--:R-:W-:-:S05]  /*10fb0*/  IMAD.WIDE R4, R238, 0x4, R6 ;  /* 0x00000004ee047825 */ /* 0x008fca00078e0206 */
[----:B------:R4:W-:Y:S02]  /*10fc0*/  STL.64 [R1+0xae8], R4 ;  /* 0x000ae80401007387 */ /* 0x0009e40000100a00 */
[----:B----4-:R-:W-:-:S05]  /*10fd0*/  IMAD.WIDE R4, R251, 0x4, R6 ;  /* 0x00000004fb047825 */ /* 0x010fca00078e0206 */
[----:B------:R1:W-:Y:S04]  /*10fe0*/  STL.64 [R1+0xb00], R4 ;  /* 0x000b000401007387 */ /* 0x0003e80000100a00 */
[----:B------:R-:W2:Y:S01]  /*10ff0*/  LDL R251, [R1+0x300] ;  /* 0x0003000001fb7983 */ /* 0x000ea20000100800 */
[----:B-1----:R-:W-:-:S03]  /*11000*/  IMAD.WIDE R4, R252, 0x4, R6 ;  /* 0x00000004fc047825 */ /* 0x002fc600078e0206 */
[----:B------:R-:W3:Y:S04]  /*11010*/  LDL R252, [R1+0x308] ;  /* 0x0003080001fc7983 */ /* 0x000ee80000100800 */
[----:B------:R1:W-:Y:S04]  /*11020*/  STL.64 [R1+0xb10], R4 ;  /* 0x000b100401007387 */ /* 0x0003e80000100a00 */
[----:B------:R-:W4:Y:S01]  /*11030*/  LDL.LU R60, [R1+0x10] ;  /* 0x00001000013c7983 */ /* 0x000f220000300800 */
        /* <DEDUP_REMOVED lines=37> */
[----:B------:R1:W-:Y:S01]  /*11290*/  STL.64 [R1+0xbb0], R4 ;  /* 0x000bb00401007387 */ /* 0x0003e20000100a00 */
[----:B------:R-:W-:Y:S02]  /*112a0*/  IMAD R53, R53, UR56, RZ ;  /* 0x0000003835357c24 */ /* 0x000fe4000f8e02ff */
        /* <DEDUP_REMOVED lines=27> */
[----:B------:R1:W-:Y:S01]  /*11460*/  STL.64 [R1+0xc48], R4 ;  /* 0x000c480401007387 */ /* 0x0003e20000100a00 */
[----:B------:R-:W-:Y:S01]  /*11470*/  IMAD R14, R68, UR15, RZ ;  /* 0x0000000f440e7c24 */ /* 0x000fe2000f8e02ff */
[----:B------:R-:W-:Y:S01]  /*11480*/  ULDC UR15, c[0x0][0x240] ;  /* 0x00009000000f7ab9 */ /* 0x000fe20000000800 */
[--C-:B-1----:R-:W-:Y:S02]  /*11490*/  IMAD.WIDE R4, R0, 0x4, R6.reuse ;  /* 0x0000000400047825 */ /* 0x102fe400078e0206 */
[----:B------:R-:W2:Y:S04]  /*114a0*/  LDL.LU R0, [R1+0x2158] ;  /* 0x0021580001007983 */ /* 0x000ea80000300800 */
[----:B------:R4:W-:Y:S02]  /*114b0*/  STL.64 [R1+0xc88], R4 ;  /* 0x000c880401007387 */ /* 0x0009e40000100a00 */
[----:B----4-:R-:W-:-:S05]  /*114c0*/  IMAD.WIDE R4, R60, 0x4, R6 ;  /* 0x000000043c047825 */ /* 0x010fca00078e0206 */
[----:B------:R1:W-:Y:S04]  /*114d0*/  STL.64 [R1+0xca8], R4 ;  /* 0x000ca80401007387 */ /* 0x0003e80000100a00 */
[----:B------:R-:W3:Y:S04]  /*114e0*/  LDL.LU R68, [R1+0x400] ;  /* 0x0004000001447983 */ /* 0x000ee80000300800 */
[----:B------:R-:W4:Y:S01]  /*114f0*/  LDL.LU R238, [R1+0x408] ;  /* 0x0004080001ee7983 */ /* 0x000f220000300800 */
[----:B-1----:R-:W-:-:S05]  /*11500*/  IMAD.WIDE R4, R249, 0x4, R6 ;  /* 0x00000004f9047825 */ /* 0x002fca00078e0206 */
[----:B------:R1:W-:Y:S04]  /*11510*/  STL.64 [R1+0xcb0], R4 ;  /* 0x000cb00401007387 */ /* 0x0003e80000100a00 */
[----:B------:R-:W2:Y:S04]  /*11520*/  LDL.LU R231, [R1+0x30] ;  /* 0x0000300001e77983 */ /* 0x000ea80000300800 */
[----:B------:R-:W2:Y:S01]  /*11530*/  LDL.LU R224, [R1+0xc] ;  /* 0x00000c0001e07983 */ /* 0x000ea20000300800 */
        /* <DEDUP_REMOVED lines=22> */
[----:B------:R-:W-:Y:S01]  /*116a0*/  IMAD R108, R108, UR53, RZ ;  /* 0x000000356c6c7c24 */ /* 0x000fe2000f8e02ff */
[----:B------:R-:W-:Y:S01]  /*116b0*/  ULDC UR53, c[0x0][0x240] ;  /* 0x0000900000357ab9 */ /* 0x000fe20000000800 */
        /* <DEDUP_REMOVED lines=46> */
[----:B---3--:R-:W-:-:S05]  /*119a0*/  IMAD.WIDE R4, R68, 0x4, R6 ;  /* 0x0000000444047825 */ /* 0x008fca00078e0206 */
[----:B------:R4:W-:Y:S02]  /*119b0*/  STL.64 [R1+0xe10], R4 ;  /* 0x000e100401007387 */ /* 0x0009e40000100a00 */
[----:B----4-:R-:W-:-:S05]  /*119c0*/  IMAD.WIDE R4, R238, 0x4, R6 ;  /* 0x00000004ee047825 */ /* 0x010fca00078e0206 */
[----:B------:R2:W-:Y:S02]  /*119d0*/  STL.64 [R1+0xe78], R4 ;  /* 0x000e780401007387 */ /* 0x0005e40000100a00 */
[----:B--2---:R-:W-:-:S05]  /*119e0*/  IMAD.WIDE R4, R231, 0x4, R6 ;  /* 0x00000004e7047825 */ /* 0x004fca00078e0206 */
[----:B------:R1:W-:Y:S02]  /*119f0*/  STL.64 [R1+0xea0], R4 ;  /* 0x000ea00401007387 */ /* 0x0003e40000100a00 */
[----:B-1----:R-:W-:-:S05]  /*11a00*/  IMAD.WIDE R4, R224, 0x4, R6 ;  /* 0x00000004e0047825 */ /* 0x002fca00078e0206 */
[----:B------:R1:W-:Y:S04]  /*11a10*/  STL.64 [R1+0xeb0], R4 ;  /* 0x000eb00401007387 */ /* 0x0003e80000100a00 */
[----:B------:R-:W2:Y:S04]  /*11a20*/  LDL.LU R125, [R1+0x500] ;  /* 0x00050000017d7983 */ /* 0x000ea80000300800 */
[----:B------:R-:W3:Y:S01]  /*11a30*/  LDL.LU R246, [R1+0x508] ;  /* 0x0005080001f67983 */ /* 0x000ee20000300800 */
[----:B-1----:R-:W-:-:S05]  /*11a40*/  IMAD.WIDE R4, R242, 0x4, R6 ;  /* 0x00000004f2047825 */ /* 0x002fca00078e0206 */
[----:B------:R1:W-:Y:S04]  /*11a50*/  STL.64 [R1+0xec0], R4 ;  /* 0x000ec00401007387 */ /* 0x0003e80000100a00 */
[----:B------:R-:W4:Y:S04]  /*11a60*/  LDL.LU R205, [R1+0x2c] ;  /* 0x00002c0001cd7983 */ /* 0x000f280000300800 */
        /* <DEDUP_REMOVED lines=166> */
[----:B------:R3:W-:Y:S04]  /*124d0*/  STL.64 [R1+0x1300], R4 ;  /* 0x0013000401007387 */ /* 0x0007e80000100a00 */
[----:B------:R-:W2:Y:S01]  /*124e0*/  LDL.LU R252, [R1+0x618] ;  /* 0x0006180001fc7983 */ /* 0x000ea20000300800 */
[----:B---3--:R-:W-:-:S05]  /*124f0*/  IMAD.WIDE R4, R44, 0x4, R6 ;  /* 0x000000042c047825 */ /* 0x008fca00078e0206 */
[----:B------:R4:W-:Y:S02]  /*12500*/  STL.64 [R1+0x1308], R4 ;  /* 0x0013080401007387 */ /* 0x0009e40000100a00 */
[----:B----4-:R-:W-:-:S05]  /*12510*/  IMAD.WIDE R4, R52, 0x4, R6 ;  /* 0x0000000434047825 */ /* 0x010fca00078e0206 */
        /* <DEDUP_REMOVED lines=61> */
[----:B------:R-:W-:Y:S01]  /*128f0*/  IMAD R247, R247, UR6, RZ ;  /* 0x00000006f7f77c24 */ /* 0x000fe2000f8e02ff */
[----:B------:R-:W-:Y:S01]  /*12900*/  ULDC.64 UR8, c[0x0][0x208] ;  /* 0x0000820000087ab9 */ /* 0x000fe20000000a00 */
[----:B------:R-:W-:Y:S01]  /*12910*/  IMAD R56, R56, UR59, RZ ;  /* 0x0000003b38387c24 */ /* 0x000fe2000f8e02ff */
[----:B------:R-:W-:Y:S01]  /*12920*/  ULDC UR6, c[0x0][0x230] ;  /* 0x00008c0000067ab9 */ /* 0x000fe20000000800 */
        /* <DEDUP_REMOVED lines=72> */
[----:B------:R1:W-:Y:S04]  /*12db0*/  STL.64 [R1+0x14f0], R4 ;  /* 0x0014f00401007387 */ /* 0x0003e80000100a00 */
[----:B-1----:R-:W2:Y:S01]  /*12dc0*/  LDL.LU.64 R4, [R1+0x2150] ;  /* 0x0021500001047983 */ /* 0x002ea20000300a00 */
[----:B------:R-:W-:-:S05]  /*12dd0*/  IMAD.WIDE R6, R24, 0x4, R6 ;  /* 0x0000000418067825 */ /* 0x000fca00078e0206 */
[----:B------:R2:W-:Y:S02]  /*12de0*/  STL.64 [R1+0x14f8], R6 ;  /* 0x0014f80601007387 */ /* 0x0005e40000100a00 */
[----:B--2---:R-:W-:-:S05]  /*12df0*/  IMAD.WIDE R6, R218, 0x4, R4 ;  /* 0x00000004da067825 */ /* 0x004fca00078e0204 */
[----:B------:R1:W-:Y:S02]  /*12e00*/  STL.64 [R1+0x818], R6 ;  /* 0x0008180601007387 */ /* 0x0003e40000100a00 */
[----:B-1----:R-:W-:-:S04]  /*12e10*/  IMAD.WIDE R6, R219, 0x4, R4 ;  /* 0x00000004db067825 */ /* 0x002fc800078e0204 */
[--C-:B------:R-:W-:Y:S01]  /*12e20*/  IMAD.WIDE R218, R220, 0x4, R4.reuse ;  /* 0x00000004dcda7825 */ /* 0x100fe200078e0204 */
[----:B------:R1:W-:Y:S04]  /*12e30*/  STL.64 [R1+0x810], R6 ;  /* 0x0008100601007387 */ /* 0x0003e80000100a00 */
[----:B------:R2:W-:Y:S01]  /*12e40*/  STL.64 [R1+0x7f8], R218 ;  /* 0x0007f8da01007387 */ /* 0x0005e20000100a00 */
[----:B-1----:R-:W-:-:S04]  /*12e50*/  IMAD.WIDE R6, R214, 0x4, R4 ;  /* 0x00000004d6067825 */ /* 0x002fc800078e0204 */
[--C-:B--2---:R-:W-:Y:S01]  /*12e60*/  IMAD.WIDE R218, R217, 0x4, R4.reuse ;  /* 0x00000004d9da7825 */ /* 0x104fe200078e0204 */
[----:B------:R1:W-:Y:S03]  /*12e70*/  STL.64 [R1+0x7e0], R6 ;  /* 0x0007e00601007387 */ /* 0x0003e60000100a00 */
[--C-:B------:R-:W-:Y:S01]  /*12e80*/  IMAD.WIDE R216, R216, 0x4, R4.reuse ;  /* 0x00000004d8d87825 */ /* 0x100fe200078e0204 */
[----:B------:R-:W-:Y:S03]  /*12e90*/  STL.64 [R1+0x7c0], R218 ;  /* 0x0007c0da01007387 */ /* 0x000fe60000100a00 */
[----:B-1----:R-:W-:-:S04]  /*12ea0*/  IMAD.WIDE R6, R215, 0x4, R4 ;  /* 0x00000004d7067825 */ /* 0x002fc800078e0204 */
[--C-:B------:R-:W-:Y:S01]  /*12eb0*/  IMAD.WIDE R214, R193, 0x4, R4.reuse ;  /* 0x00000004c1d67825 */ /* 0x100fe200078e0204 */
[----:B------:R1:W-:Y:S04]  /*12ec0*/  STL.64 [R1+0x790], R6 ;  /* 0x0007900601007387 */ /* 0x0003e80000100a00 */
[----:B------:R2:W-:Y:S04]  /*12ed0*/  STL.64 [R1+0x290], R216 ;  /* 0x000290d801007387 */ /* 0x0005e80000100a00 */
[----:B------:R3:W-:Y:S01]  /*12ee0*/  STL.64 [R1+0x278], R214 ;  /* 0x000278d601007387 */ /* 0x0007e20000100a00 */
[----:B-1----:R-:W-:-:S04]  /*12ef0*/  IMAD.WIDE R6, R185, 0x4, R4 ;  /* 0x00000004b9067825 */ /* 0x002fc800078e0204 */
[--C-:B--2---:R-:W-:Y:S01]  /*12f00*/  IMAD.WIDE R216, R177, 0x4, R4.reuse ;  /* 0x00000004b1d87825 */ /* 0x104fe200078e0204 */
[----:B------:R1:W-:Y:S03]  /*12f10*/  STL.64 [R1+0x260], R6 ;  /* 0x0002600601007387 */ /* 0x0003e60000100a00 */
[--C-:B---3--:R-:W-:Y:S01]  /*12f20*/  IMAD.WIDE R214, R169, 0x4, R4.reuse ;  /* 0x00000004a9d67825 */ /* 0x108fe200078e0204 */
        /* <DEDUP_REMOVED lines=48> */
[----:B------:R-:W-:Y:S04]  /*13230*/  STL.64 [R1+0x2e0], R216 ;  /* 0x0002e0d801007387 */ /* 0x000fe80000100a00 */
[----:B------:R-:W2:Y:S01]  /*13240*/  LDL.LU R219, [R1+0x88] ;  /* 0x0000880001db7983 */ /* 0x000ea20000300800 */
[----:B-1----:R-:W-:-:S03]  /*13250*/  IMAD.WIDE R6, R18, 0x4, R4 ;  /* 0x0000000412067825 */ /* 0x002fc600078e0204 */
[----:B------:R-:W-:Y:S04]  /*13260*/  STL.64 [R1+0x2d0], R214 ;  /* 0x0002d0d601007387 */ /* 0x000fe80000100a00 */
[----:B------:R-:W3:Y:S04]  /*13270*/  LDL.LU R218, [R1+0x58] ;  /* 0x0000580001da7983 */ /* 0x000ee80000300800 */
[----:B------:R1:W-:Y:S04]  /*13280*/  STL.64 [R1+0x2c0], R6 ;  /* 0x0002c00601007387 */ /* 0x0003e80000100a00 */
[----:B-1----:R-:W4:Y:S04]  /*13290*/  LDL.LU R6, [R1+0x20] ;  /* 0x0000200001067983 */ /* 0x002f280000300800 */
[----:B------:R-:W4:Y:S01]  /*132a0*/  LDL.LU R7, [R1+0x14] ;  /* 0x0000140001077983 */ /* 0x000f220000300800 */
[----:B------:R-:W-:-:S04]  /*132b0*/  IMAD.WIDE R216, R17, 0x4, R4 ;  /* 0x0000000411d87825 */ /* 0x000fc800078e0204 */
[--C-:B------:R-:W-:Y:S01]  /*132c0*/  IMAD.WIDE R214, R16, 0x4, R4.reuse ;  /* 0x0000000410d67825 */ /* 0x100fe200078e0204 */
[----:B------:R-:W-:Y:S03]  /*132d0*/  STL.64 [R1+0x2b0], R216 ;  /* 0x0002b0d801007387 */ /* 0x000fe60000100a00 */
[--C-:B------:R-:W-:Y:S01]  /*132e0*/  IMAD.WIDE R18, R15, 0x4, R4.reuse ;  /* 0x000000040f127825 */ /* 0x100fe200078e0204 */
[----:B------:R-:W-:Y:S03]  /*132f0*/  STL.64 [R1+0x2a0], R214 ;  /* 0x0002a0d601007387 */ /* 0x000fe60000100a00 */
[--C-:B------:R-:W-:Y:S01]  /*13300*/  IMAD.WIDE R16, R192, 0x4, R4.reuse ;  /* 0x00000004c0107825 */ /* 0x100fe200078e0204 */
[----:B------:R1:W-:Y:S03]  /*13310*/  STL.64 [R1+0x288], R18 ;  /* 0x0002881201007387 */ /* 0x0003e60000100a00 */
[--C-:B------:R-:W-:Y:S01]  /*13320*/  IMAD.WIDE R184, R184, 0x4, R4.reuse ;  /* 0x00000004b8b87825 */ /* 0x100fe200078e0204 */
[----:B------:R1:W-:Y:S03]  /*13330*/  STL.64 [R1+0x270], R16 ;  /* 0x0002701001007387 */ /* 0x0003e60000100a00 */
[--C-:B------:R-:W-:Y:S01]  /*13340*/  IMAD.WIDE R160, R160, 0x4, R4.reuse ;  /* 0x00000004a0a07825 */ /* 0x100fe200078e0204 */
[----:B------:R-:W-:Y:S03]  /*13350*/  STL.64 [R1+0x258], R184 ;  /* 0x000258b801007387 */ /* 0x000fe60000100a00 */
[----:B-1----:R-:W-:-:S04]  /*13360*/  IMAD.WIDE R18, R176, 0x4, R4 ;  /* 0x00000004b0127825 */ /* 0x002fc800078e0204 */
[--C-:B------:R-:W-:Y:S01]  /*13370*/  IMAD.WIDE R16, R168, 0x4, R4.reuse ;  /* 0x00000004a8107825 */ /* 0x100fe200078e0204 */
[----:B------:R1:W-:Y:S04]  /*13380*/  STL.64 [R1+0x240], R18 ;  /* 0x0002401201007387 */ /* 0x0003e80000100a00 */
[----:B------:R1:W-:Y:S01]  /*13390*/  STL.64 [R1+0x228], R16 ;  /* 0x0002281001007387 */ /* 0x0003e20000100a00 */
[----:B------:R-:W-:-:S03]  /*133a0*/  IMAD.WIDE R136, R136, 0x4, R4 ;  /* 0x0000000488887825 */ /* 0x000fc600078e0204 */
[----:B------:R-:W-:Y:S01]  /*133b0*/  STL.64 [R1+0x210], R160 ;  /* 0x000210a001007387 */ /* 0x000fe20000100a00 */
        /* <DEDUP_REMOVED lines=27> */
[----:B------:R1:W-:Y:S04]  /*13570*/  STL.64 [R1+0xc0], R16 ;  /* 0x0000c01001007387 */ /* 0x0003e80000100a00 */
[----:B------:R-:W-:Y:S01]  /*13580*/  STL.64 [R1+0xa8], R38 ;  /* 0x0000a82601007387 */ /* 0x000fe20000100a00 */
[----:B-1----:R-:W-:-:S04]  /*13590*/  IMAD.WIDE R18, R30, 0x4, R4 ;  /* 0x000000041e127825 */ /* 0x002fc800078e0204 */
[--C-:B------:R-:W-:Y:S01]  /*135a0*/  IMAD.WIDE R16, R22, 0x4, R4.reuse ;  /* 0x0000000416107825 */ /* 0x100fe200078e0204 */
[----:B------:R1:W-:Y:S03]  /*135b0*/  STL.64 [R1+0x90], R18 ;  /* 0x0000901201007387 */ /* 0x0003e60000100a00 */
[--C-:B------:R-:W-:Y:S01]  /*135c0*/  IMAD.WIDE R22, R203, 0x4, R4.reuse ;  /* 0x00000004cb167825 */ /* 0x100fe200078e0204 */
[----:B------:R2:W-:Y:S04]  /*135d0*/  STL.64 [R1+0x78], R16 ;  /* 0x0000781001007387 */ /* 0x0005e80000100a00 */
[----:B------:R3:W-:Y:S01]  /*135e0*/  STL.64 [R1+0x60], R22 ;  /* 0x0000601601007387 */ /* 0x0007e20000100a00 */
[----:B-1----:R-:W-:-:S05]  /*135f0*/  IMAD.WIDE R18, R245, 0x4, R4 ;  /* 0x00000004f5127825 */ /* 0x002fca00078e0204 */
[----:B------:R4:W-:Y:S01]  /*13600*/  STL.64 [R1+0x48], R18 ;  /* 0x0000481201007387 */ /* 0x0009e20000100a00 */
[----:B--2---:R-:W-:-:S05]  /*13610*/  IMAD.WIDE R16, R219, 0x4, R4 ;  /* 0x00000004db107825 */ /* 0x004fca00078e0204 */
[----:B------:R1:W-:Y:S01]  /*13620*/  STL.64 [R1+0x2f0], R16 ;  /* 0x0002f01001007387 */ /* 0x0003e20000100a00 */
[----:B---3--:R-:W-:-:S05]  /*13630*/  IMAD.WIDE R22, R218, 0x4, R4 ;  /* 0x00000004da167825 */ /* 0x008fca00078e0204 */
[----:B------:R2:W-:Y:S04]  /*13640*/  STL.64 [R1+0x2e8], R22 ;  /* 0x0002e81601007387 */ /* 0x0005e80000100a00 */
[----:B------:R-:W3:Y:S01]  /*13650*/  LDL.LU R218, [R1+0x300] ;  /* 0x0003000001da7983 */ /* 0x000ee20000300800 */
[----:B----4-:R-:W-:-:S04]  /*13660*/  IMAD.WIDE R18, R6, 0x4, R4 ;  /* 0x0000000406127825 */ /* 0x010fc800078e0204 */
[--C-:B-1----:R-:W-:Y:S01]  /*13670*/  IMAD.WIDE R16, R7, 0x4, R4.reuse ;  /* 0x0000000407107825 */ /* 0x102fe200078e0204 */
[----:B------:R1:W-:Y:S04]  /*13680*/  STL.64 [R1+0x2d8], R18 ;  /* 0x0002d81201007387 */ /* 0x0003e80000100a00 */
[----:B------:R-:W4:Y:S04]  /*13690*/  LDL.LU R6, [R1+0x308] ;  /* 0x0003080001067983 */ /* 0x000f280000300800 */
[----:B------:R1:W-:Y:S04]  /*136a0*/  STL.64 [R1+0x2c8], R16 ;  /* 0x0002c81001007387 */ /* 0x0003e80000100a00 */
[----:B------:R-:W4:Y:S01]  /*136b0*/  LDL.LU R7, [R1+0x34] ;  /* 0x0000340001077983 */ /* 0x000f220000300800 */
[----:B--2---:R-:W-:-:S04]  /*136c0*/  IMAD.WIDE R22, R250, 0x4, R4 ;  /* 0x00000004fa167825 */ /* 0x004fc800078e0204 */
        /* <DEDUP_REMOVED lines=8> */
[--C-:B------:R-:W-:Y:S01]  /*13750*/  IMAD.WIDE R18, R183, 0x4, R4.reuse ;  /* 0x00000004b7127825 */ /* 0x100fe200078e0204 */
        /* <DEDUP_REMOVED lines=40> */
[----:B------:R-:W-:Y:S03]  /*139e0*/  STL.64 [R1+0x88], R22 ;  /* 0x0000881601007387 */ /* 0x000fe60000100a00 */
[--C-:B------:R-:W-:Y:S01]  /*139f0*/  IMAD.WIDE R18, R204, 0x4, R4.reuse ;  /* 0x00000004cc127825 */ /* 0x100fe200078e0204 */
[----:B------:R3:W-:Y:S03]  /*13a00*/  STL.64 [R1+0x70], R16 ;  /* 0x0000701001007387 */ /* 0x0007e60000100a00 */
[--C-:B------:R-:W-:Y:S01]  /*13a10*/  IMAD.WIDE R20, R211, 0x4, R4.reuse ;  /* 0x00000004d3147825 */ /* 0x100fe200078e0204 */
[----:B------:R4:W-:Y:S04]  /*13a20*/  STL.64 [R1+0x58], R18 ;  /* 0x0000581201007387 */ /* 0x0009e80000100a00 */
[----:B------:R-:W-:Y:S01]  /*13a30*/  STL.64 [R1+0x40], R20 ;  /* 0x0000401401007387 */ /* 0x000fe20000100a00 */
[----:B------:R-:W-:-:S04]  /*13a40*/  IMAD.WIDE R14, R14, 0x4, R4 ;  /* 0x000000040e0e7825 */ /* 0x000fc800078e0204 */
[----:B---3--:R-:W-:-:S05]  /*13a50*/  IMAD.WIDE R16, R218, 0x4, R4 ;  /* 0x00000004da107825 */ /* 0x008fca00078e0204 */
[----:B------:R1:W-:Y:S01]  /*13a60*/  STL.64 [R1+0x300], R16 ;  /* 0x0003001001007387 */ /* 0x0003e20000100a00 */
[----:B----4-:R-:W-:-:S04]  /*13a70*/  IMAD.WIDE R18, R6, 0x4, R4 ;  /* 0x0000000406127825 */ /* 0x010fc800078e0204 */
[--C-:B------:R-:W-:Y:S01]  /*13a80*/  IMAD.WIDE R6, R7, 0x4, R4.reuse ;  /* 0x0000000407067825 */ /* 0x100fe200078e0204 */
[----:B------:R2:W-:Y:S03]  /*13a90*/  STL.64 [R1+0x3f8], R18 ;  /* 0x0003f81201007387 */ /* 0x0005e60000100a00 */
[--C-:B-1----:R-:W-:Y:S01]  /*13aa0*/  IMAD.WIDE R16, R60, 0x4, R4.reuse ;  /* 0x000000043c107825 */ /* 0x102fe200078e0204 */
[----:B------:R1:W-:Y:S01]  /*13ab0*/  STL.64 [R1+0x3f0], R6 ;  /* 0x0003f00601007387 */ /* 0x0003e20000100a00 */
[----:B------:R-:W3:Y:S03]  /*13ac0*/  LDC R60, c[0x0][0x230] ;  /* 0x00008c00ff3c7b82 */ /* 0x000ee60000000800 */
[----:B------:R4:W-:Y:S01]  /*13ad0*/  STL.64 [R1+0x3e8], R16 ;  /* 0x0003e81001007387 */ /* 0x0009e20000100a00 */
[----:B--2---:R-:W-:-:S04]  /*13ae0*/  IMAD.WIDE R18, R236, 0x4, R4 ;  /* 0x00000004ec127825 */ /* 0x004fc800078e0204 */
[----:B-1----:R-:W-:-:S04]  /*13af0*/  IMAD.WIDE R6, R249, 0x4, R4 ;  /* 0x00000004f9067825 */ /* 0x002fc800078e0204 */
[--C-:B----4-:R-:W-:Y:S01]  /*13b00*/  IMAD.WIDE R16, R229, 0x4, R4.reuse ;  /* 0x00000004e5107825 */ /* 0x110fe200078e0204 */
[----:B------:R1:W-:Y:S04]  /*13b10*/  STL.64 [R1+0x3e0], R6 ;  /* 0x0003e00601007387 */ /* 0x0003e80000100a00 */
[----:B------:R2:W-:Y:S04]  /*13b20*/  STL.64 [R1+0x3d8], R18 ;  /* 0x0003d81201007387 */ /* 0x0005e80000100a00 */
[----:B------:R4:W-:Y:S01]  /*13b30*/  STL.64 [R1+0x3d0], R16 ;  /* 0x0003d01001007387 */ /* 0x0009e20000100a00 */
[----:B-1----:R-:W-:-:S04]  /*13b40*/  IMAD.WIDE R6, R222, 0x4, R4 ;  /* 0x00000004de067825 */ /* 0x002fc800078e0204 */
[--C-:B--2---:R-:W-:Y:S01]  /*13b50*/  IMAD.WIDE R18, R190, 0x4, R4.reuse ;  /* 0x00000004be127825 */ /* 0x104fe200078e0204 */
[----:B------:R1:W-:Y:S03]  /*13b60*/  STL.64 [R1+0x3c8], R6 ;  /* 0x0003c80601007387 */ /* 0x0003e60000100a00 */
[--C-:B----4-:R-:W-:Y:S01]  /*13b70*/  IMAD.WIDE R16, R182, 0x4, R4.reuse ;  /* 0x00000004b6107825 */ /* 0x110fe200078e0204 */
        /* <DEDUP_REMOVED lines=24> */
[----:B------:R-:W-:Y:S04]  /*13d00*/  STL.64 [R1+0x360], R18 ;  /* 0x0003601201007387 */ /* 0x000fe80000100a00 */
[----:B------:R2:W-:Y:S01]  /*13d10*/  STL.64 [R1+0x358], R16 ;  /* 0x0003581001007387 */ /* 0x0005e20000100a00 */
[----:B-1----:R-:W-:-:S05]  /*13d20*/  IMAD.WIDE R6, R76, 0x4, R4 ;  /* 0x000000044c067825 */ /* 0x002fca00078e0204 */
[----:B------:R1:W-:Y:S01]  /*13d30*/  STL.64 [R1+0x350], R6 ;  /* 0x0003500601007387 */ /* 0x0003e20000100a00 */
[----:B--2---:R-:W-:-:S03]  /*13d40*/  IMAD.WIDE R16, R13, 0x4, R4 ;  /* 0x000000040d107825 */ /* 0x004fc600078e0204 */
[----:B------:R2:W-:Y:S04]  /*13d50*/  STL.64 [R1+0x348], R14 ;  /* 0x0003480e01007387 */ /* 0x0005e80000100a00 */
[----:B------:R-:W-:Y:S01]  /*13d60*/  STL.64 [R1+0x340], R16 ;  /* 0x0003401001007387 */ /* 0x000fe20000100a00 */
[----:B-1----:R-:W-:-:S04]  /*13d70*/  IMAD.WIDE R6, R12, 0x4, R4 ;  /* 0x000000040c067825 */ /* 0x002fc800078e0204 */
[--C-:B--2---:R-:W-:Y:S01]  /*13d80*/  IMAD.WIDE R14, R11, 0x4, R4.reuse ;  /* 0x000000040b0e7825 */ /* 0x104fe200078e0204 */
[----:B------:R1:W-:Y:S03]  /*13d90*/  STL.64 [R1+0x338], R6 ;  /* 0x0003380601007387 */ /* 0x0003e60000100a00 */
[--C-:B------:R-:W-:Y:S01]  /*13da0*/  IMAD.WIDE R12, R10, 0x4, R4.reuse ;  /* 0x000000040a0c7825 */ /* 0x100fe200078e0204 */
[----:B------:R-:W-:Y:S03]  /*13db0*/  STL.64 [R1+0x330], R14 ;  /* 0x0003300e01007387 */ /* 0x000fe60000100a00 */
[--C-:B------:R-:W-:Y:S01]  /*13dc0*/  IMAD.WIDE R10, R8, 0x4, R4.reuse ;  /* 0x00000004080a7825 */ /* 0x100fe200078e0204 */
[----:B------:R-:W-:Y:S03]  /*13dd0*/  STL.64 [R1+0x328], R12 ;  /* 0x0003280c01007387 */ /* 0x000fe60000100a00 */
[----:B-1----:R-:W-:-:S04]  /*13de0*/  IMAD.WIDE R6, R9, 0x4, R4 ;  /* 0x0000000409067825 */ /* 0x002fc800078e0204 */
[--C-:B------:R-:W-:Y:S01]  /*13df0*/  IMAD.WIDE R8, R3, 0x4, R4.reuse ;  /* 0x0000000403087825 */ /* 0x100fe200078e0204 */
[----:B------:R1:W-:Y:S04]  /*13e00*/  STL.64 [R1+0x320], R6 ;  /* 0x0003200601007387 */ /* 0x0003e80000100a00 */
[----:B------:R-:W-:Y:S04]  /*13e10*/  STL.64 [R1+0x318], R10 ;  /* 0x0003180a01007387 */ /* 0x000fe80000100a00 */
[----:B------:R2:W-:Y:S01]  /*13e20*/  STL.64 [R1+0x310], R8 ;  /* 0x0003100801007387 */ /* 0x0005e20000100a00 */
[----:B-1----:R-:W-:-:S04]  /*13e30*/  IMAD.WIDE R6, R2, 0x4, R4 ;  /* 0x0000000402067825 */ /* 0x002fc800078e0204 */
[--C-:B------:R-:W-:Y:S01]  /*13e40*/  IMAD.WIDE R2, R68, 0x4, R4.reuse ;  /* 0x0000000444027825 */ /* 0x100fe200078e0204 */
[----:B------:R1:W-:Y:S01]  /*13e50*/  STL.64 [R1+0x308], R6 ;  /* 0x0003080601007387 */ /* 0x0003e20000100a00 */
[----:B------:R-:W4:Y:S03]  /*13e60*/  LDC R68, c[0x0][0x230] ;  /* 0x00008c00ff447b82 */ /* 0x000f260000000800 */
[----:B------:R3:W-:Y:S01]  /*13e70*/  STL.64 [R1+0x400], R2 ;  /* 0x0004000201007387 */ /* 0x0007e20000100a00 */
[----:B--2---:R-:W-:-:S04]  /*13e80*/  IMAD.WIDE R8, R242, 0x4, R4 ;  /* 0x00000004f2087825 */ /* 0x004fc800078e0204 */
[--C-:B-1----:R-:W-:Y:S02]  /*13e90*/  IMAD.WIDE R6, R238, 0x4, R4.reuse ;  /* 0x00000004ee067825 */ /* 0x102fe400078e0204 */
[----:B------:R-:W1:Y:S02]  /*13ea0*/  LDC R238, c[0x0][0x230] ;  /* 0x00008c00ffee7b82 */ /* 0x000e640000000800 */
[--C-:B---3--:R-:W-:Y:S01]  /*13eb0*/  IMAD.WIDE R2, R231, 0x4, R4.reuse ;  /* 0x00000004e7027825 */ /* 0x108fe200078e0204 */
[----:B------:R2:W-:Y:S04]  /*13ec0*/  STL.64 [R1+0x408], R6 ;  /* 0x0004080601007387 */ /* 0x0005e80000100a00 */
[----:B------:R3:W-:Y:S01]  /*13ed0*/  STL.64 [R1+0x4f8], R2 ;  /* 0x0004f80201007387 */ /* 0x0007e20000100a00 */
[----:B------:R-:W4:Y:S01]  /*13ee0*/  LDC R231, c[0x0][0x230] ;  /* 0x00008c00ffe77b82 */ /* 0x000f220000000800 */
[----:B--2---:R-:W-:-:S07]  /*13ef0*/  IMAD.WIDE R6, R224, 0x4, R4 ;  /* 0x00000004e0067825 */ /* 0x004fce00078e0204 */
[----:B------:R-:W2:Y:S01]  /*13f00*/  LDC R224, c[0x0][0x230] ;  /* 0x00008c00ffe07b82 */ /* 0x000ea20000000800 */
[--C-:B---3--:R-:W-:Y:S01]  /*13f10*/  IMAD.WIDE R2, R235, 0x4, R4.reuse ;  /* 0x00000004eb027825 */ /* 0x108fe200078e0204 */
[----:B------:R3:W-:Y:S04]  /*13f20*/  STL.64 [R1+0x4f0], R6 ;  /* 0x0004f00601007387 */ /* 0x0007e80000100a00 */
[----:B------:R3:W-:Y:S04]  /*13f30*/  STL.64 [R1+0x4e8], R8 ;  /* 0x0004e80801007387 */ /* 0x0007e80000100a00 */
[----:B------:R1:W-:Y:S01]  /*13f40*/  STL.64 [R1+0x4e0], R2 ;  /* 0x0004e00201007387 */ /* 0x0003e20000100a00 */
[----:B---3--:R-:W-:-:S04]  /*13f50*/  IMAD.WIDE R6, R228, 0x4, R4 ;  /* 0x00000004e4067825 */ /* 0x008fc800078e0204 */
[--C-:B------:R-:W-:Y:S01]  /*13f60*/  IMAD.WIDE R8, R221, 0x4, R4.reuse ;  /* 0x00000004dd087825 */ /* 0x100fe200078e0204 */
[----:B------:R3:W-:Y:S03]  /*13f70*/  STL.64 [R1+0x4d8], R6 ;  /* 0x0004d80601007387 */ /* 0x0007e60000100a00 */
[--C-:B-1----:R-:W-:Y:S01]  /*13f80*/  IMAD.WIDE R2, R189, 0x4, R4.reuse ;  /* 0x00000004bd027825 */ /* 0x102fe200078e0204 */
[----:B------:R1:W-:Y:S04]  /*13f90*/  STL.64 [R1+0x4d0], R8 ;  /* 0x0004d00801007387 */ /* 0x0003e80000100a00 */
[----:B------:R4:W-:Y:S01]  /*13fa0*/  STL.64 [R1+0x4c8], R2 ;  /* 0x0004c80201007387 */ /* 0x0009e20000100a00 */
[----:B---3--:R-:W-:-:S04]  /*13fb0*/  IMAD.WIDE R6, R181, 0x4, R4 ;  /* 0x00000004b5067825 */ /* 0x008fc800078e0204 */
[--C-:B-1----:R-:W-:Y:S01]  /*13fc0*/  IMAD.WIDE R8, R173, 0x4, R4.reuse ;  /* 0x00000004ad087825 */ /* 0x102fe200078e0204 */
[----:B------:R1:W-:Y:S03]  /*13fd0*/  STL.64 [R1+0x4c0], R6 ;  /* 0x0004c00601007387 */ /* 0x0003e60000100a00 */
[--C-:B----4-:R-:W-:Y:S01]  /*13fe0*/  IMAD.WIDE R2, R165, 0x4, R4.reuse ;  /* 0x00000004a5027825 */ /* 0x110fe200078e0204 */
[----:B------:R3:W-:Y:S04]  /*13ff0*/  STL.64 [R1+0x4b8], R8 ;  /* 0x0004b80801007387 */ /* 0x0007e80000100a00 */
[----:B------:R4:W-:Y:S01]  /*14000*/  STL.64 [R1+0x4b0], R2 ;  /* 0x0004b00201007387 */ /* 0x0009e20000100a00 */
[----:B-1----:R-:W-:-:S04]  /*14010*/  IMAD.WIDE R6, R157, 0x4, R4 ;  /* 0x000000049d067825 */ /* 0x002fc800078e0204 */
[--C-:B---3--:R-:W-:Y:S01]  /*14020*/  IMAD.WIDE R8, R149, 0x4, R4.reuse ;  /* 0x0000000495087825 */ /* 0x108fe200078e0204 */
        /* <DEDUP_REMOVED lines=164> */
[----:B------:R-:W-:Y:S03]  /*14a70*/  STL.64 [R1+0x660], R8 ;  /* 0x0006600801007387 */ /* 0x000fe60000100a00 */
[--C-:B-1----:R-:W-:Y:S02]  /*14a80*/  IMAD.WIDE R6, R0, 0x4, R4.reuse ;  /* 0x0000000400067825 */ /* 0x102fe400078e0204 */
[----:B------:R-:W3:Y:S04]  /*14a90*/  LDL.LU R0, [R1+0x2148] ;  /* 0x0021480001007983 */ /* 0x000ee80000300800 */
[----:B------:R1:W-:Y:S02]  /*14aa0*/  STL.64 [R1+0x760], R2 ;  /* 0x0007600201007387 */ /* 0x0003e40000100a00 */
[----:B-1----:R-:W-:-:S02]  /*14ab0*/  IMAD.WIDE R2, R124, 0x4, R4 ;  /* 0x000000047c027825 */ /* 0x002fc400078e0204 */
[----:B------:R-:W4:Y:S02]  /*14ac0*/  LDL.LU R124, [R1+0x2144] ;  /* 0x00214400017c7983 */ /* 0x000f240000300800 */
[--C-:B------:R-:W-:Y:S02]  /*14ad0*/  IMAD.WIDE R8, R243, 0x4, R4.reuse ;  /* 0x00000004f3087825 */ /* 0x100fe400078e0204 */
[----:B------:R1:W-:Y:S04]  /*14ae0*/  STL.64 [R1+0xc38], R6 ;  /* 0x000c380601007387 */ /* 0x0003e80000100a00 */
[----:B------:R-:W4:Y:S04]  /*14af0*/  LDL.LU R243, [R1+0x2140] ;  /* 0x0021400001f37983 */ /* 0x000f280000300800 */
[----:B------:R2:W-:Y:S01]  /*14b00*/  STL.64 [R1+0xc60], R2 ;  /* 0x000c600201007387 */ /* 0x0005e20000100a00 */
[----:B-1----:R-:W-:-:S03]  /*14b10*/  IMAD.WIDE R6, R239, 0x4, R4 ;  /* 0x00000004ef067825 */ /* 0x002fc600078e0204 */
[----:B------:R1:W-:Y:S01]  /*14b20*/  STL.64 [R1+0xc68], R8 ;  /* 0x000c680801007387 */ /* 0x0003e20000100a00 */
[----:B--2---:R-:W-:-:S03]  /*14b30*/  IMAD.WIDE R2, R232, 0x4, R4 ;  /* 0x00000004e8027825 */ /* 0x004fc600078e0204 */
[----:B------:R2:W-:Y:S01]  /*14b40*/  STL.64 [R1+0xcc8], R6 ;  /* 0x000cc80601007387 */ /* 0x0005e20000100a00 */
[----:B-1----:R-:W-:-:S03]  /*14b50*/  IMAD.WIDE R8, R225, 0x4, R4 ;  /* 0x00000004e1087825 */ /* 0x002fc600078e0204 */
[----:B------:R1:W-:Y:S01]  /*14b60*/  STL.64 [R1+0xce8], R2 ;  /* 0x000ce80201007387 */ /* 0x0003e20000100a00 */
[----:B--2---:R-:W-:-:S03]  /*14b70*/  IMAD.WIDE R6, R194, 0x4, R4 ;  /* 0x00000004c2067825 */ /* 0x004fc600078e0204 */
[----:B------:R2:W-:Y:S01]  /*14b80*/  STL.64 [R1+0xe20], R8 ;  /* 0x000e200801007387 */ /* 0x0005e20000100a00 */
[----:B-1----:R-:W-:-:S03]  /*14b90*/  IMAD.WIDE R2, R186, 0x4, R4 ;  /* 0x00000004ba027825 */ /* 0x002fc600078e0204 */
[----:B------:R1:W-:Y:S04]  /*14ba0*/  STL.64 [R1+0xe30], R6 ;  /* 0x000e300601007387 */ /* 0x0003e80000100a00 */
[----:B------:R1:W-:Y:S01]  /*14bb0*/  STL.64 [R1+0xe48], R2 ;  /* 0x000e480201007387 */ /* 0x0003e20000100a00 */
[----:B--2---:R-:W-:-:S04]  /*14bc0*/  IMAD.WIDE R8, R178, 0x4, R4 ;  /* 0x00000004b2087825 */ /* 0x004fc800078e0204 */
[--C-:B-1----:R-:W-:Y:S01]  /*14bd0*/  IMAD.WIDE R6, R170, 0x4, R4.reuse ;  /* 0x00000004aa067825 */ /* 0x102fe200078e0204 */
        /* <DEDUP_REMOVED lines=43> */
[----:B------:R-:W-:Y:S01]  /*14e90*/  IMAD.WIDE R2, R247, 0x4, R4 ;  /* 0x00000004f7027825 */ /* 0x000fe200078e0204 */
[----:B------:R-:W-:Y:S04]  /*14ea0*/  STL.64 [R1+0xf78], R6 ;  /* 0x000f780601007387 */ /* 0x000fe80000100a00 */
[----:B------:R1:W-:Y:S01]  /*14eb0*/  STL.64 [R1+0x640], R2 ;  /* 0x0006400201007387 */ /* 0x0003e20000100a00 */
[----:B------:R-:W-:Y:S01]  /*14ec0*/  IADD3 R4, R224, -0x9, RZ ;  /* 0xfffffff7e0047810 */ /* 0x000fe20007ffe0ff */
[----:B-1----:R-:W-:-:S02]  /*14ed0*/  VIADD R2, R238, 0xffffffef ;  /* 0xffffffefee027836 */ /* 0x002fc40000000000 */
[----:B------:R-:W-:-:S03]  /*14ee0*/  VIADD R3, R231, 0xfffffff3 ;  /* 0xfffffff3e7037836 */ /* 0x000fc60000000000 */
[----:B------:R-:W-:Y:S02]  /*14ef0*/  ISETP.GE.U32.AND P5, PT, R2, 0x7fffff70, PT ;  /* 0x7fffff700200780c */ /* 0x000fe40003fa6070 */
[----:B------:R-:W-:Y:S02]  /*14f00*/  ISETP.GE.U32.AND P4, PT, R3, 0x7fffff74, PT ;  /* 0x7fffff740300780c */ /* 0x000fe40003f86070 */
[----:B------:R-:W-:Y:S01]  /*14f10*/  ISETP.GE.U32.AND P3, PT, R4, 0x7fffff78, PT ;  /* 0x7fffff780400780c */ /* 0x000fe20003f66070 */
[----:B---3--:R-:W-:Y:S01]  /*14f20*/  IMAD R0, R0, UR4, RZ ;  /* 0x0000000400007c24 */ /* 0x008fe2000f8e02ff */
[----:B------:R-:W-:-:S04]  /*14f30*/  ULDC.64 UR4, c[0x0][0x210] ;  /* 0x0000840000047ab9 */ /* 0x000fc80000000a00 */
[----:B------:R-:W-:-:S04]  /*14f40*/  LEA R240, P0, R0, UR4, 0x2 ;  /* 0x0000000400f07c11 */ /* 0x000fc8000f8010ff */
[----:B------:R-:W-:Y:S01]  /*14f50*/  LEA.HI.X.SX32 R241, R0, UR5, 0x2, P0 ;  /* 0x0000000500f17c11 */ /* 0x000fe200080f16ff */
[C---:B----4-:R-:W-:Y:S01]  /*14f60*/  IMAD R2, R124.reuse, 0xc, RZ ;  /* 0x0000000c7c027824 */ /* 0x050fe200078e02ff */
[C---:B------:R-:W-:Y:S01]  /*14f70*/  SHF.L.U32 R3, R124.reuse, 0x1, RZ ;  /* 0x000000017c037819 */ /* 0x040fe200000006ff */
[C---:B------:R-:W-:Y:S01]  /*14f80*/  IMAD R4, R124.reuse, 0x3, RZ ;  /* 0x000000037c047824 */ /* 0x040fe200078e02ff */
[-C--:B------:R-:W-:Y:S02]  /*14f90*/  LEA R94, P0, R124, R240.reuse, 0x3 ;  /* 0x000000f07c5e7211 */ /* 0x080fe400078018ff */
[----:B------:R-:W-:Y:S01]  /*14fa0*/  IADD3 R96, P6, R2, R240, RZ ;  /* 0x000000f002607210 */ /* 0x000fe20007fde0ff */
[C---:B------:R-:W-:Y:S01]  /*14fb0*/  IMAD.SHL.U32 R0, R124.reuse, 0x4, RZ ;  /* 0x000000047c007824 */ /* 0x040fe200078e00ff */
[-C--:B------:R-:W-:Y:S01]  /*14fc0*/  LEA.HI.X.SX32 R95, R3, R241.reuse, 0x2, P0 ;  /* 0x000000f1035f7211 */ /* 0x080fe200000f16ff */
[----:B------:R-:W-:Y:S01]  /*14fd0*/  IMAD R8, R124, 0x18, RZ ;  /* 0x000000187c087824 */ /* 0x000fe200078e02ff */
[----:B------:R-:W-:-:S02]  /*14fe0*/  LEA.HI.X.SX32 R97, R4, R241, 0x2, P6 ;  /* 0x000000f104617211 */ /* 0x000fc400030f16ff */
[CC--:B------:R-:W-:Y:S01]  /*14ff0*/  LEA R250, P6, R124.reuse, R240.reuse, 0x4 ;  /* 0x000000f07cfa7211 */ /* 0x0c0fe200078c20ff */
[----:B------:R1:W-:Y:S01]  /*15000*/  STL.64 [R1+0x8], R94 ;  /* 0x0000085e01007387 */ /* 0x0003e20000100a00 */
[C---:B------:R-:W-:Y:S02]  /*15010*/  IMAD R5, R124.reuse, 0x14, RZ ;  /* 0x000000147c057824 */ /* 0x040fe400078e02ff */
[----:B------:R-:W-:Y:S01]  /*15020*/  IMAD R7, R124, 0x6, RZ ;  /* 0x000000067c077824 */ /* 0x000fe200078e02ff */
[-C--:B------:R-:W-:Y:S02]  /*15030*/  LEA.HI.X.SX32 R251, R0, R241.reuse, 0x2, P6 ;  /* 0x000000f100fb7211 */ /* 0x080fe400030f16ff */
[-C--:B------:R-:W-:Y:S01]  /*15040*/  IADD3 R236, P6, R8, R240.reuse, RZ ;  /* 0x000000f008ec7210 */ /* 0x080fe20007fde0ff */
[----:B------:R-:W-:Y:S01]  /*15050*/  IMAD R6, R124, 0x5, RZ ;  /* 0x000000057c067824 */ /* 0x000fe200078e02ff */
[----:B-1----:R-:W-:Y:S01]  /*15060*/  IADD3 R94, P0, R0, R240, RZ ;  /* 0x000000f0005e7210 */ /* 0x002fe20007f1e0ff */
[----:B------:R-:W-:Y:S01]  /*15070*/  IMAD R13, R124, 0x1c, RZ ;  /* 0x0000001c7c0d7824 */ /* 0x000fe200078e02ff */
[----:B------:R-:W-:-:S02]  /*15080*/  LEA.HI.X.SX32 R237, R7, R241, 0x2, P6 ;  /* 0x000000f107ed7211 */ /* 0x000fc400030f16ff */
[CC--:B------:R-:W-:Y:S01]  /*15090*/  LEA.HI.X.SX32 R95, R124.reuse, R241.reuse, 0x2, P0 ;  /* 0x000000f17c5f7211 */ /* 0x0c0fe200000f16ff */
[C---:B------:R-:W-:Y:S01]  /*150a0*/  IMAD.SHL.U32 R10, R124.reuse, 0x8, RZ ;  /* 0x000000087c0a7824 */ /* 0x040fe200078e00ff */
[-C--:B------:R-:W-:Y:S01]  /*150b0*/  IADD3 R238, P0, R5, R240.reuse, RZ ;  /* 0x000000f005ee7210 */ /* 0x080fe20007f1e0ff */
[C---:B------:R-:W-:Y:S01]  /*150c0*/  IMAD R25, R124.reuse, 0x28, RZ ;  /* 0x000000287c197824 */ /* 0x040fe200078e02ff */
[CC--:B------:R-:W-:Y:S01]  /*150d0*/  LEA R232, P6, R124.reuse, R240.reuse, 0x5 ;  /* 0x000000f07ce87211 */ /* 0x0c0fe200078c28ff */
[----:B------:R-:W-:Y:S01]  /*150e0*/  IMAD R9, R124, 0x7, RZ ;  /* 0x000000077c097824 */ /* 0x000fe200078e02ff */
[-C--:B------:R-:W-:Y:S01]  /*150f0*/  LEA.HI.X.SX32 R239, R6, R241.reuse, 0x2, P0 ;  /* 0x000000f106ef7211 */ /* 0x080fe200000f16ff */
[C---:B------:R-:W-:Y:S01]  /*15100*/  IMAD R21, R124.reuse, 0x24, RZ ;  /* 0x000000247c157824 */ /* 0x040fe200078e02ff */
[-C--:B------:R-:W-:Y:S01]  /*15110*/  IADD3 R234, P0, R13, R240.reuse, RZ ;  /* 0x000000f00dea7210 */ /* 0x080fe20007f1e0ff */
[----:B------:R-:W-:Y:S01]  /*15120*/  IMAD R12, R124, 0xa, RZ ;  /* 0x0000000a7c0c7824 */ /* 0x000fe200078e02ff */
[-C--:B------:R-:W-:Y:S01]  /*15130*/  LEA.HI.X.SX32 R233, R10, R241.reuse, 0x2, P6 ;  /* 0x000000f10ae97211 */ /* 0x080fe200030f16ff */
[C---:B------:R-:W-:Y:S01]  /*15140*/  IMAD R32, R124.reuse, 0x30, RZ ;  /* 0x000000307c207824 */ /* 0x040fe200078e02ff */
[-C--:B------:R-:W-:Y:S01]  /*15150*/  IADD3 R228, P6, R25, R240.reuse, RZ ;  /* 0x000000f019e47210 */ /* 0x080fe20007fde0ff */
[C---:B------:R-:W-:Y:S01]  /*15160*/  IMAD R11, R124.reuse, 0x9, RZ ;  /* 0x000000097c0b7824 */ /* 0x040fe200078e02ff */
[-C--:B------:R-:W-:Y:S01]  /*15170*/  LEA.HI.X.SX32 R235, R9, R241.reuse, 0x2, P0 ;  /* 0x000000f109eb7211 */ /* 0x080fe200000f16ff */
[C---:B------:R-:W-:Y:S01]  /*15180*/  IMAD R29, R124.reuse, 0x2c, RZ ;  /* 0x0000002c7c1d7824 */ /* 0x040fe200078e02ff */
[----:B------:R-:W-:Y:S01]  /*15190*/  IADD3 R230, P0, R21, R240, RZ ;  /* 0x000000f015e67210 */ /* 0x000fe20007f1e0ff */
[----:B------:R-:W-:Y:S01]  /*151a0*/  IMAD R41, R124, 0x38, RZ ;  /* 0x000000387c297824 */ /* 0x000fe200078e02ff */
[----:B------:R-:W-:-:S02]  /*151b0*/  LEA.HI.X.SX32 R229, R12, R241, 0x2, P6 ;  /* 0x000000f10ce57211 */ /* 0x000fc400030f16ff */
[-C--:B------:R-:W-:Y:S01]  /*151c0*/  IADD3 R224, P6, R32, R240.reuse, RZ ;  /* 0x000000f020e07210 */ /* 0x080fe20007fde0ff */
[C---:B------:R-:W-:Y:S01]  /*151d0*/  IMAD R14, R124.reuse, 0xb, RZ ;  /* 0x0000000b7c0e7824 */ /* 0x040fe200078e02ff */
[-C--:B------:R-:W-:Y:S01]  /*151e0*/  LEA.HI.X.SX32 R231, R11, R241.reuse, 0x2, P0 ;  /* 0x000000f10be77211 */ /* 0x080fe200000f16ff */
[C---:B------:R-:W-:Y:S01]  /*151f0*/  IMAD R37, R124.reuse, 0x34, RZ ;  /* 0x000000347c257824 */ /* 0x040fe200078e02ff */
[-C--:B------:R-:W-:Y:S01]  /*15200*/  IADD3 R226, P0, R29, R240.reuse, RZ ;  /* 0x000000f01de27210 */ /* 0x080fe20007f1e0ff */
[----:B------:R-:W-:Y:S01]  /*15210*/  IMAD R16, R124, 0xe, RZ ;  /* 0x0000000e7c107824 */ /* 0x000fe200078e02ff */
[-C--:B------:R-:W-:Y:S02]  /*15220*/  LEA.HI.X.SX32 R225, R2, R241.reuse, 0x2, P6 ;  /* 0x000000f102e17211 */ /* 0x080fe400030f16ff */
[-C--:B------:R-:W-:Y:S01]  /*15230*/  IADD3 R220, P6, R41, R240.reuse, RZ ;  /* 0x000000f029dc7210 */ /* 0x080fe20007fde0ff */
[----:B------:R-:W-:Y:S01]  /*15240*/  IMAD R15, R124, 0xd, RZ ;  /* 0x0000000d7c0f7824 */ /* 0x000fe200078e02ff */
[-C--:B------:R-:W-:Y:S01]  /*15250*/  LEA.HI.X.SX32 R227, R14, R241.reuse, 0x2, P0 ;  /* 0x000000f10ee37211 */ /* 0x080fe200000f16ff */
[C---:B------:R-:W-:Y:S01]  /*15260*/  IMAD R45, R124.reuse, 0x3c, RZ ;  /* 0x0000003c7c2d7824 */ /* 0x040fe200078e02ff */
[----:B------:R-:W-:Y:S01]  /*15270*/  IADD3 R222, P0, R37, R240, RZ ;  /* 0x000000f025de7210 */ /* 0x000fe20007f1e0ff */
[----:B------:R-:W-:Y:S01]  /*15280*/  IMAD R57, R124, 0x48, RZ ;  /* 0x000000487c397824 */ /* 0x000fe200078e02ff */
[----:B------:R-:W-:-:S02]  /*15290*/  LEA.HI.X.SX32 R221, R16, R241, 0x2, P6 ;  /* 0x000000f110dd7211 */ /* 0x000fc400030f16ff */
[C---:B------:R-:W-:Y:S02]  /*152a0*/  SHF.L.U32 R18, R124.reuse, 0x4, RZ ;  /* 0x000000047c127819 */ /* 0x040fe400000006ff */
[CC--:B------:R-:W-:Y:S01]  /*152b0*/  LEA R216, P6, R124.reuse, R240.reuse, 0x6 ;  /* 0x000000f07cd87211 */ /* 0x0c0fe200078c30ff */
[C---:B------:R-:W-:Y:S01]  /*152c0*/  IMAD R17, R124.reuse, 0xf, RZ ;  /* 0x0000000f7c117824 */ /* 0x040fe200078e02ff */
        /* <DEDUP_REMOVED lines=18> */
[C---:B------:R-:W-:Y:S01]  /*153f0*/  IMAD R24, R124.reuse, 0x16, RZ ;  /* 0x000000167c187824 */ /* 0x040fe200078e02ff */
[-C--:B------:R-:W-:Y:S01]  /*15400*/  LEA.HI.X.SX32 R209, R5, R241.reuse, 0x2, P6 ;  /* 0x000000f105d17211 */ /* 0x080fe200030f16ff */
[C---:B------:R-:W-:Y:S01]  /*15410*/  IMAD R244, R124.reuse, 0x60, RZ ;  /* 0x000000607cf47824 */ /* 0x040fe200078e02ff */
[-C--:B------:R-:W-:Y:S01]  /*15420*/  IADD3 R204, P6, R125, R240.reuse, RZ ;  /* 0x000000f07dcc7210 */ /* 0x080fe20007fde0ff */
[----:B------:R-:W-:Y:S01]  /*15430*/  IMAD R23, R124, 0x15, RZ ;  /* 0x000000157c177824 */ /* 0x000fe200078e02ff */
        /* <DEDUP_REMOVED lines=8> */
[----:B------:R-:W-:Y:S01]  /*154c0*/  IMAD R248, R124, 0x64, RZ ;  /* 0x000000647cf87824 */ /* 0x000fe200078e02ff */
[-C--:B------:R-:W-:Y:S01]  /*154d0*/  IADD3 R202, P0, R242, R240.reuse, RZ ;  /* 0x000000f0f2ca7210 */ /* 0x080fe20007f1e0ff */
[----:B------:R-:W-:Y:S01]  /*154e0*/  IMAD R28, R124, 0x1a, RZ ;  /* 0x0000001a7c1c7824 */ /* 0x000fe200078e02ff */
[-C--:B------:R-:W-:Y:S01]  /*154f0*/  LEA.HI.X.SX32 R201, R8, R241.reuse, 0x2, P6 ;  /* 0x000000f108c97211 */ /* 0x080fe200030f16ff */
[----:B------:R-:W-:Y:S01]  /*15500*/  IMAD R14, R124, 0x70, RZ ;  /* 0x000000707c0e7824 */ /* 0x000fe200078e02ff */
[-C--:B------:R-:W-:Y:S01]  /*15510*/  IADD3 R196, P6, R2, R240.reuse, RZ ;  /* 0x000000f002c47210 */ /* 0x080fe20007fde0ff */
[----:B------:R-:W-:Y:S01]  /*15520*/  IMAD R27, R124, 0x19, RZ ;  /* 0x000000197c1b7824 */ /* 0x000fe200078e02ff */
[----:B------:R-:W-:Y:S01]  /*15530*/  STL.64 [R1], R96 ;  /* 0x0000006001007387 */ /* 0x000fe20000100a00 */
[-C--:B------:R-:W-:Y:S01]  /*15540*/  LEA.HI.X.SX32 R203, R26, R241.reuse, 0x2, P0 ;  /* 0x000000f11acb7211 */ /* 0x080fe200000f16ff */
[----:B------:R-:W-:Y:S01]  /*15550*/  IMAD R18, R124, 0x6c, RZ ;  /* 0x0000006c7c127824 */ /* 0x000fe200078e02ff */
[-C--:B------:R-:W-:Y:S01]  /*15560*/  IADD3 R198, P0, R248, R240.reuse, RZ ;  /* 0x000000f0f8c67210 */ /* 0x080fe20007f1e0ff */
[----:B------:R-:W-:Y:S01]  /*15570*/  STL.64 [R1+0x10], R94 ;  /* 0x0000105e01007387 */ /* 0x000fe20000100a00 */
[-C--:B------:R-:W-:Y:S01]  /*15580*/  LEA.HI.X.SX32 R197, R28, R241.reuse, 0x2, P6 ;  /* 0x000000f11cc57211 */ /* 0x080fe200030f16ff */
[----:B------:R-:W-:Y:S01]  /*15590*/  IMAD R30, R124, 0x1b, RZ ;  /* 0x0000001b7c1e7824 */ /* 0x000fe200078e02ff */
[-C--:B------:R-:W-:Y:S01]  /*155a0*/  IADD3 R192, P6, R14, R240.reuse, RZ ;  /* 0x000000f00ec07210 */ /* 0x080fe20007fde0ff */
[----:B------:R1:W-:Y:S01]  /*155b0*/  STL.64 [R1+0x2138], R250 ;  /* 0x002138fa01007387 */ /* 0x0003e20000100a00 */
[-C--:B------:R-:W-:Y:S01]  /*155c0*/  LEA.HI.X.SX32 R199, R27, R241.reuse, 0x2, P0 ;  /* 0x000000f11bc77211 */ /* 0x080fe200000f16ff */
[----:B------:R-:W-:Y:S01]  /*155d0*/  IMAD R17, R124, 0x74, RZ ;  /* 0x000000747c117824 */ /* 0x000fe200078e02ff */
[----:B------:R-:W-:Y:S01]  /*155e0*/  IADD3 R194, P0, R18, R240, RZ ;  /* 0x000000f012c27210 */ /* 0x000fe20007f1e0ff */
[C---:B------:R-:W-:Y:S01]  /*155f0*/  IMAD R33, R124.reuse, 0x1e, RZ ;  /* 0x0000001e7c217824 */ /* 0x040fe200078e02ff */
[-C--:B------:R-:W-:Y:S01]  /*15600*/  LEA.HI.X.SX32 R193, R13, R241.reuse, 0x2, P6 ;  /* 0x000000f10dc17211 */ /* 0x080fe200030f16ff */
[C---:B------:R-:W-:Y:S01]  /*15610*/  IMAD R31, R124.reuse, 0x1d, RZ ;  /* 0x0000001d7c1f7824 */ /* 0x040fe200078e02ff */
[----:B------:R-:W2:Y:S01]  /*15620*/  LDC R8, c[0x0][0x230] ;  /* 0x00008c00ff087b82 */ /* 0x000ea20000000800 */
[----:B-1----:R-:W-:Y:S01]  /*15630*/  IMAD R250, R124, 0x78, RZ ;  /* 0x000000787cfa7824 */ /* 0x002fe200078e02ff */
[----:B------:R-:W-:Y:S01]  /*15640*/  LEA.HI.X.SX32 R195, R30, R241, 0x2, P0 ;  /* 0x000000f11ec37211 */ /* 0x000fe200000f16ff */
[----:B------:R-:W-:-:S03]  /*15650*/  IMAD R251, R124, 0x7c, RZ ;  /* 0x0000007c7cfb7824 */ /* 0x000fc600078e02ff */
[-C--:B------:R-:W-:Y:S01]  /*15660*/  IADD3 R188, P6, R250, R240.reuse, RZ ;  /* 0x000000f0fabc7210 */ /* 0x080fe20007fde0ff */
[C---:B------:R-:W-:Y:S01]  /*15670*/  IMAD.SHL.U32 R35, R124.reuse, 0x20, RZ ;  /* 0x000000207c237824 */ /* 0x040fe200078e00ff */
[-C--:B------:R-:W-:Y:S01]  /*15680*/  IADD3 R190, P0, R17, R240.reuse, RZ ;  /* 0x000000f011be7210 */ /* 0x080fe20007f1e0ff */
[C---:B------:R-:W-:Y:S01]  /*15690*/  IMAD R180, R124.reuse, 0x88, RZ ;  /* 0x000000887cb47824 */ /* 0x040fe200078e02ff */
[-C--:B------:R-:W-:Y:S02]  /*156a0*/  LEA.HI.X.SX32 R189, R33, R241.reuse, 0x2, P6 ;  /* 0x000000f121bd7211 */ /* 0x080fe400030f16ff */
[CC--:B------:R-:W-:Y:S01]  /*156b0*/  LEA R184, P6, R124.reuse, R240.reuse, 0x7 ;  /* 0x000000f07cb87211 */ /* 0x0c0fe200078c38ff */
[C---:B------:R-:W-:Y:S01]  /*156c0*/  IMAD R34, R124.reuse, 0x1f, RZ ;  /* 0x0000001f7c227824 */ /* 0x040fe200078e02ff */
[-C--:B------:R-:W-:Y:S01]  /*156d0*/  LEA.HI.X.SX32 R191, R31, R241.reuse, 0x2, P0 ;  /* 0x000000f11fbf7211 */ /* 0x080fe200000f16ff */
[C---:B------:R-:W-:Y:S01]  /*156e0*/  IMAD R182, R124.reuse, 0x84, RZ ;  /* 0x000000847cb67824 */ /* 0x040fe200078e02ff */
        /* <DEDUP_REMOVED lines=8> */
[----:B------:R-:W-:Y:S01]  /*15770*/  IADD3 R182, P0, R182, R240, RZ ;  /* 0x000000f0b6b67210 */ /* 0x000fe20007f1e0ff */
[----:B------:R-:W-:Y:S01]  /*15780*/  IMAD R172, R124, 0x98, RZ ;  /* 0x000000987cac7824 */ /* 0x000fe200078e02ff */
[----:B------:R-:W-:-:S02]  /*15790*/  LEA.HI.X.SX32 R181, R38, R241, 0x2, P6 ;  /* 0x000000f126b57211 */ /* 0x000fc400030f16ff */
[-C--:B------:R-:W-:Y:S01]  /*157a0*/  IADD3 R176, P6, R176, R240.reuse, RZ ;  /* 0x000000f0b0b07210 */ /* 0x080fe20007fde0ff */
[----:B------:R-:W-:Y:S01]  /*157b0*/  IMAD R39, R124, 0x23, RZ ;  /* 0x000000237c277824 */ /* 0x000fe200078e02ff */
[-C--:B------:R-:W-:Y:S01]  /*157c0*/  LEA.HI.X.SX32 R183, R36, R241.reuse, 0x2, P0 ;  /* 0x000000f124b77211 */ /* 0x080fe200000f16ff */
[----:B------:R-:W-:Y:S01]  /*157d0*/  IMAD R174, R124, 0x94, RZ ;  /* 0x000000947cae7824 */ /* 0x000fe200078e02ff */
[-C--:B------:R-:W-:Y:S01]  /*157e0*/  IADD3 R178, P0, R178, R240.reuse, RZ ;  /* 0x000000f0b2b27210 */ /* 0x080fe20007f1e0ff */
[C---:B------:R-:W-:Y:S01]  /*157f0*/  IMAD R42, R124.reuse, 0x26, RZ ;  /* 0x000000267c2a7824 */ /* 0x040fe200078e02ff */
[-C--:B------:R-:W-:Y:S01]  /*15800*/  LEA.HI.X.SX32 R177, R21, R241.reuse, 0x2, P6 ;  /* 0x000000f115b17211 */ /* 0x080fe200030f16ff */
[----:B------:R-:W-:Y:S01]  /*15810*/  IMAD R168, R124, 0xa0, RZ ;  /* 0x000000a07ca87824 */ /* 0x000fe200078e02ff */
[-C--:B------:R-:W-:Y:S01]  /*15820*/  IADD3 R172, P6, R172, R240.reuse, RZ ;  /* 0x000000f0acac7210 */ /* 0x080fe20007fde0ff */
[C---:B------:R-:W-:Y:S01]  /*15830*/  IMAD R40, R124.reuse, 0x25, RZ ;  /* 0x000000257c287824 */ /* 0x040fe200078e02ff */
        /* <DEDUP_REMOVED lines=59> */
[----:B------:R-:W-:Y:S01]  /*15bf0*/  IMAD R55, R124, 0x35, RZ ;  /* 0x000000357c377824 */ /* 0x000fe200078e02ff */
[-C--:B------:R-:W-:Y:S01]  /*15c00*/  LEA.HI.X.SX32 R147, R54, R241.reuse, 0x2, P0 ;  /* 0x000000f136937211 */ /* 0x080fe200000f16ff */
[----:B------:R-:W-:Y:S01]  /*15c10*/  VIADD R60, R60, 0xfffffffb ;  /* 0xfffffffb3c3c7836 */ /* 0x000fe20000000000 */
        /* <DEDUP_REMOVED lines=8> */
[----:B------:R-:W-:Y:S01]  /*15ca0*/  ISETP.GE.U32.AND P2, PT, R60, 0x7fffff7c, PT ;  /* 0x7fffff7c3c00780c */ /* 0x000fe20003f46070 */
        /* <DEDUP_REMOVED lines=10> */
[-C--:B------:R-:W-:Y:S02]  /*15d50*/  LEA.HI.X.SX32 R133, R60, R241.reuse, 0x2, P6 ;  /* 0x000000f13c857211 */ /* 0x080fe400030f16ff */
        /* <DEDUP_REMOVED lines=12> */
[C---:B------:R-:W-:Y:S01]  /*15e20*/  IMAD.SHL.U32 R71, R124.reuse, 0x40, RZ ;  /* 0x000000407c477824 */ /* 0x040fe200078e00ff */
[-C--:B------:R-:W-:Y:S01]  /*15e30*/  LEA.HI.X.SX32 R123, R65, R241.reuse, 0x2, P6 ;  /* 0x000000f1417b7211 */ /* 0x080fe200030f16ff */
[C---:B------:R-:W-:Y:S01]  /*15e40*/  IMAD R114, R124.reuse, 0x108, RZ ;  /* 0x000001087c727824 */ /* 0x040fe200078e02ff */
[CC--:B------:R-:W-:Y:S01]  /*15e50*/  LEA R118, P6, R124.reuse, R240.reuse, 0x8 ;  /* 0x000000f07c767211 */ /* 0x0c0fe200078c40ff */
[C---:B------:R-:W-:Y:S01]  /*15e60*/  IMAD R69, R124.reuse, 0x3f, RZ ;  /* 0x0000003f7c457824 */ /* 0x040fe200078e02ff */
        /* <DEDUP_REMOVED lines=92> */
[----:B------:R-:W-:Y:S01]  /*16430*/  ISETP.GE.U32.AND P1, PT, R68, 0x7fffff80, PT ;  /* 0x7fffff804400780c */ /* 0x000fe20003f26070 */
[----:B------:R-:W-:Y:S01]  /*16440*/  IMAD R68, R124, 0x168, RZ ;  /* 0x000001687c447824 */ /* 0x000fe200078e02ff */
[-C--:B------:R-:W-:Y:S01]  /*16450*/  LEA.HI.X.SX32 R77, R16, R241.reuse, 0x2, P0 ;  /* 0x000000f1104d7211 */ /* 0x080fe200000f16ff */
[----:B------:R-:W-:Y:S01]  /*16460*/  IMAD R62, R124, 0x174, RZ ;  /* 0x000001747c3e7824 */ /* 0x000fe200078e02ff */
[-C--:B------:R-:W-:Y:S01]  /*16470*/  IADD3 R72, P0, R72, R240.reuse, RZ ;  /* 0x000000f048487210 */ /* 0x080fe20007f1e0ff */
[----:B------:R-:W-:Y:S01]  /*16480*/  IMAD R60, R124, 0x178, RZ ;  /* 0x000001787c3c7824 */ /* 0x000fe200078e02ff */
[-C--:B------:R-:W-:Y:S01]  /*16490*/  LEA.HI.X.SX32 R71, R0, R241.reuse, 0x2, P6 ;  /* 0x000000f100477211 */ /* 0x080fe200030f16ff */
[C---:B------:R-:W-:Y:S01]  /*164a0*/  IMAD R0, R124.reuse, 0x5b, RZ ;  /* 0x0000005b7c007824 */ /* 0x040fe200078e02ff */
[-C--:B------:R-:W-:Y:S01]  /*164b0*/  LEA.HI.X.SX32 R73, R125, R241.reuse, 0x2, P0 ;  /* 0x000000f17d497211 */ /* 0x080fe200000f16ff */
[----:B------:R-:W-:Y:S01]  /*164c0*/  IMAD R16, R124, 0x5a, RZ ;  /* 0x0000005a7c107824 */ /* 0x000fe200078e02ff */
[-C--:B------:R-:W-:Y:S01]  /*164d0*/  IADD3 R66, P6, R66, R240.reuse, RZ ;  /* 0x000000f042427210 */ /* 0x080fe20007fde0ff */
[----:B------:R-:W-:Y:S01]  /*164e0*/  IMAD R58, R124, 0x17c, RZ ;  /* 0x0000017c7c3a7824 */ /* 0x000fe200078e02ff */
[-C--:B------:R-:W-:Y:S01]  /*164f0*/  IADD3 R68, P0, R68, R240.reuse, RZ ;  /* 0x000000f044447210 */ /* 0x080fe20007f1e0ff */
[----:B------:R-:W-:Y:S01]  /*16500*/  IMAD R54, R124, 0x184, RZ ;  /* 0x000001847c367824 */ /* 0x000fe200078e02ff */
[-C--:B------:R-:W-:Y:S01]  /*16510*/  LEA.HI.X.SX32 R67, R0, R241.reuse, 0x2, P6 ;  /* 0x000000f100437211 */ /* 0x080fe200030f16ff */
[----:B------:R-:W-:Y:S01]  /*16520*/  IMAD R0, R124, 0x5d, RZ ;  /* 0x0000005d7c007824 */ /* 0x000fe200078e02ff */
        /* <DEDUP_REMOVED lines=61> */
[C---:B------:R-:W-:Y:S01]  /*16900*/  IMAD R16, R124.reuse, 0x6d, RZ ;  /* 0x0000006d7c107824 */ /* 0x040fe200078e02ff */
        /* <DEDUP_REMOVED lines=21> */
[----:B------:R-:W1:Y:S01]  /*16a60*/  S2UR UR5, SR_CgaCtaId ;  /* 0x00000000000579c3 */ /* 0x000e620000008800 */
[----:B------:R-:W-:Y:S01]  /*16a70*/  IADD3 R24, P6, R24, R240, RZ ;  /* 0x000000f018187210 */ /* 0x000fe20007fde0ff */
[----:B------:R-:W-:Y:S01]  /*16a80*/  IMAD R18, R124, 0x1d4, RZ ;  /* 0x000001d47c127824 */ /* 0x000fe200078e02ff */
[----:B------:R-:W-:-:S02]  /*16a90*/  LEA.HI.X.SX32 R27, R14, R241, 0x2, P0 ;  /* 0x000000f10e1b7211 */ /* 0x000fc400000f16ff */
[-C--:B------:R-:W-:Y:S02]  /*16aa0*/  LEA.HI.X.SX32 R25, R10, R241.reuse, 0x2, P6 ;  /* 0x000000f10a197211 */ /* 0x080fe400030f16ff */
[-C--:B------:R-:W-:Y:S01]  /*16ab0*/  IADD3 R22, P0, R22, R240.reuse, RZ ;  /* 0x000000f016167210 */ /* 0x080fe20007f1e0ff */
[----:B------:R-:W-:Y:S01]  /*16ac0*/  UMOV UR4, 0x400 ;  /* 0x0000040000047882 */ /* 0x000fe20000000000 */
[-C--:B------:R-:W-:Y:S01]  /*16ad0*/  IADD3 R2, P6, R2, R240.reuse, RZ ;  /* 0x000000f002027210 */ /* 0x080fe20007fde0ff */
[C---:B------:R-:W-:Y:S01]  /*16ae0*/  IMAD R16, R124.reuse, 0x1d8, RZ ;  /* 0x000001d87c107824 */ /* 0x040fe200078e02ff */
[-C--:B------:R-:W-:Y:S01]  /*16af0*/  LEA.HI.X.SX32 R23, R9, R241.reuse, 0x2, P0 ;  /* 0x000000f109177211 */ /* 0x080fe200000f16ff */
[----:B------:R-:W-:Y:S01]  /*16b00*/  IMAD R0, R124, 0x1dc, RZ ;  /* 0x000001dc7c007824 */ /* 0x000fe200078e02ff */
[----:B------:R-:W-:Y:S01]  /*16b10*/  LEA.HI.X.SX32 R3, R11, R241, 0x2, P6 ;  /* 0x000000f10b037211 */ /* 0x000fe200030f16ff */
[----:B------:R-:W3:Y:S01]  /*16b20*/  LDC R249, c[0x0][0x230] ;  /* 0x00008c00fff97b82 */ /* 0x000ee20000000800 */
[----:B------:R-:W-:-:S02]  /*16b30*/  IADD3 R20, P0, R20, R240, RZ ;  /* 0x000000f014147210 */ /* 0x000fc40007f1e0ff */
[-C--:B------:R-:W-:Y:S01]  /*16b40*/  IADD3 R18, P6, R18, R240.reuse, RZ ;  /* 0x000000f012127210 */ /* 0x080fe20007fde0ff */
[----:B------:R-:W-:Y:S01]  /*16b50*/  IMAD R14, R124, 0x1e0, RZ ;  /* 0x000001e07c0e7824 */ /* 0x000fe200078e02ff */
[-C--:B------:R-:W-:Y:S02]  /*16b60*/  LEA.HI.X.SX32 R21, R17, R241.reuse, 0x2, P0 ;  /* 0x000000f111157211 */ /* 0x080fe400000f16ff */
[-C--:B------:R-:W-:Y:S01]  /*16b70*/  LEA.HI.X.SX32 R19, R15, R241.reuse, 0x2, P6 ;  /* 0x000000f10f137211 */ /* 0x080fe200030f16ff */
[----:B------:R-:W4:Y:S01]  /*16b80*/  LDC R248, c[0x0][0x230] ;  /* 0x00008c00fff87b82 */ /* 0x000f220000000800 */
[-C--:B------:R-:W-:Y:S02]  /*16b90*/  IADD3 R16, P0, R16, R240.reuse, RZ ;  /* 0x000000f010107210 */ /* 0x080fe40007f1e0ff */
[-C--:B------:R-:W-:Y:S02]  /*16ba0*/  IADD3 R6, P6, R0, R240.reuse, RZ ;  /* 0x000000f000067210 */ /* 0x080fe40007fde0ff */
[-C--:B------:R-:W-:Y:S01]  /*16bb0*/  LEA.HI.X.SX32 R17, R12, R241.reuse, 0x2, P0 ;  /* 0x000000f10c117211 */ /* 0x080fe200000f16ff */
[----:B------:R-:W-:Y:S01]  /*16bc0*/  IMAD R12, R124, 0x1e4, RZ ;  /* 0x000001e47c0c7824 */ /* 0x000fe200078e02ff */
[----:B------:R-:W-:Y:S01]  /*16bd0*/  LEA.HI.X.SX32 R7, R5, R241, 0x2, P6 ;  /* 0x000000f105077211 */ /* 0x000fe200030f16ff */
[----:B------:R-:W4:Y:S01]  /*16be0*/  LDC R246, c[0x0][0x230] ;  /* 0x00008c00fff67b82 */ /* 0x000f220000000800 */
[----:B------:R-:W-:Y:S01]  /*16bf0*/  IADD3 R14, P6, R14, R240, RZ ;  /* 0x000000f00e0e7210 */ /* 0x000fe20007fde0ff */
[----:B------:R-:W-:Y:S01]  /*16c00*/  STL.64 [R1+0x38], R244 ;  /* 0x000038f401007387 */ /* 0x000fe20000100a00 */
[----:B------:R-:W-:-:S02]  /*16c10*/  IMAD R0, R124, 0x79, RZ ;  /* 0x000000797c007824 */ /* 0x000fc400078e02ff */
[-C--:B------:R-:W-:Y:S01]  /*16c20*/  LEA.HI.X.SX32 R15, R250, R241.reuse, 0x2, P6 ;  /* 0x000000f1fa0f7211 */ /* 0x080fe200030f16ff */
[----:B------:R2:W-:Y:S01]  /*16c30*/  STL.64 [R1+0x30], R2 ;  /* 0x0000300201007387 */ /* 0x0005e20000100a00 */
[----:B------:R-:W-:Y:S01]  /*16c40*/  IMAD R10, R124, 0x1e8, RZ ;  /* 0x000001e87c0a7824 */ /* 0x000fe200078e02ff */
[-C--:B------:R-:W-:Y:S01]  /*16c50*/  IADD3 R12, P6, R12, R240.reuse, RZ ;  /* 0x000000f00c0c7210 */ /* 0x080fe20007fde0ff */
[----:B------:R-:W4:Y:S03]  /*16c60*/  LDC R242, c[0x0][0x230] ;  /* 0x00008c00fff27b82 */ /* 0x000f260000000800 */
[----:B------:R-:W-:Y:S02]  /*16c70*/  LEA.HI.X.SX32 R13, R0, R241, 0x2, P6 ;  /* 0x000000f1000d7211 */ /* 0x000fe400030f16ff */
[----:B--2---:R-:W-:Y:S01]  /*16c80*/  IADD3 R2, R8, -0x15, RZ ;  /* 0xffffffeb08027810 */ /* 0x004fe20007ffe0ff */
[----:B------:R-:W-:Y:S01]  /*16c90*/  IMAD R3, R124, 0x7a, RZ ;  /* 0x0000007a7c037824 */ /* 0x000fe200078e02ff */
[----:B------:R-:W-:-:S02]  /*16ca0*/  IADD3 R10, P6, R10, R240, RZ ;  /* 0x000000f00a0a7210 */ /* 0x000fc40007fde0ff */
[----:B------:R-:W-:Y:S01]  /*16cb0*/  ISETP.GE.U32.AND P0, PT, R2, 0x7fffff6c, PT ;  /* 0x7fffff6c0200780c */ /* 0x000fe20003f06070 */
[C---:B------:R-:W-:Y:S01]  /*16cc0*/  IMAD R2, R124.reuse, 0x1ec, RZ ;  /* 0x000001ec7c027824 */ /* 0x040fe200078e02ff */
[----:B------:R-:W-:Y:S01]  /*16cd0*/  LEA.HI.X.SX32 R11, R3, R241, 0x2, P6 ;  /* 0x000000f1030b7211 */ /* 0x000fe200030f16ff */
[C---:B------:R-:W-:Y:S02]  /*16ce0*/  IMAD R5, R124.reuse, 0x7b, RZ ;  /* 0x0000007b7c057824 */ /* 0x040fe400078e02ff */
[----:B------:R-:W-:Y:S01]  /*16cf0*/  IMAD R8, R124, 0x1f0, RZ ;  /* 0x000001f07c087824 */ /* 0x000fe200078e02ff */
[----:B------:R-:W-:-:S04]  /*16d00*/  IADD3 R244, P6, R2, R240, RZ ;  /* 0x000000f002f47210 */ /* 0x000fc80007fde0ff */
[-C--:B------:R-:W-:Y:S02]  /*16d10*/  LEA.HI.X.SX32 R245, R5, R241.reuse, 0x2, P6 ;  /* 0x000000f105f57211 */ /* 0x080fe400030f16ff */
[----:B------:R-:W-:Y:S01]  /*16d20*/  IADD3 R8, P6, R8, R240, RZ ;  /* 0x000000f008087210 */ /* 0x000fe20007fde0ff */
[----:B------:R2:W-:Y:S01]  /*16d30*/  STL.64 [R1+0x28], R6 ;  /* 0x0000280601007387 */ /* 0x0005e20000100a00 */
[C---:B------:R-:W-:Y:S02]  /*16d40*/  IMAD R0, R124.reuse, 0x7d, RZ ;  /* 0x0000007d7c007824 */ /* 0x040fe400078e02ff */
[C---:B------:R-:W-:Y:S01]  /*16d50*/  IMAD R4, R124.reuse, 0x4a, RZ ;  /* 0x0000004a7c047824 */ /* 0x040fe200078e02ff */
[----:B------:R-:W-:Y:S01]  /*16d60*/  LEA.HI.X.SX32 R9, R251, R241, 0x2, P6 ;  /* 0x000000f1fb097211 */ /* 0x000fe200030f16ff */
[C---:B------:R-:W-:Y:S01]  /*16d70*/  IMAD R2, R124.reuse, 0x7e, RZ ;  /* 0x0000007e7c027824 */ /* 0x040fe200078e02ff */
[----:B------:R-:W3:Y:S01]  /*16d80*/  S2R R251, SR_TID.X ;  /* 0x0000000000fb7919 */ /* 0x000ee20000002100 */
[C---:B------:R-:W-:Y:S01]  /*16d90*/  IMAD R3, R124.reuse, 0x7f, RZ ;  /* 0x0000007f7c037824 */ /* 0x040fe200078e02ff */
[----:B-1----:R-:W-:Y:S01]  /*16da0*/  ULEA UR4, UR5, UR4, 0x18 ;  /* 0x0000000405047291 */ /* 0x002fe2000f8ec03f */
[----:B------:R-:W1:Y:S01]  /*16db0*/  LDC R5, c[0x0][0x230] ;  /* 0x00008c00ff057b82 */ /* 0x000e620000000800 */
[----:B--2---:R-:W-:Y:S01]  /*16dc0*/  IMAD R6, R124, 0x1f4, RZ ;  /* 0x000001f47c067824 */ /* 0x004fe200078e02ff */
[----:B------:R2:W-:Y:S01]  /*16dd0*/  STL.64 [R1+0x20], R244 ;  /* 0x000020f401007387 */ /* 0x0005e20000100a00 */
[----:B------:R-:W-:-:S03]  /*16de0*/  ULDC UR5, c[0x0][0x230] ;  /* 0x00008c0000057ab9 */ /* 0x000fc60000000800 */
[----:B------:R-:W-:-:S04]  /*16df0*/  IADD3 R6, P6, R6, R240, RZ ;  /* 0x000000f006067210 */ /* 0x000fc80007fde0ff */
[----:B------:R-:W-:Y:S01]  /*16e00*/  LEA.HI.X.SX32 R7, R0, R241, 0x2, P6 ;  /* 0x000000f100077211 */ /* 0x000fe200030f16ff */
[C---:B--2---:R-:W-:Y:S02]  /*16e10*/  IMAD R244, R124.reuse, 0x1f8, RZ ;  /* 0x000001f87cf47824 */ /* 0x044fe400078e02ff */
[----:B------:R-:W-:-:S03]  /*16e20*/  IMAD R124, R124, 0x1fc, RZ ;  /* 0x000001fc7c7c7824 */ /* 0x000fc600078e02ff */
[----:B------:R-:W-:-:S04]  /*16e30*/  IADD3 R244, P6, R244, R240, RZ ;  /* 0x000000f0f4f47210 */ /* 0x000fc80007fde0ff */
[-C--:B------:R-:W-:Y:S02]  /*16e40*/  LEA.HI.X.SX32 R245, R2, R241.reuse, 0x2, P6 ;  /* 0x000000f102f57211 */ /* 0x080fe400030f16ff */
[----:B------:R-:W-:Y:S02]  /*16e50*/  IADD3 R250, P6, R124, R240, RZ ;  /* 0x000000f07cfa7210 */ /* 0x000fe40007fde0ff */
[----:B---3--:R-:W-:Y:S02]  /*16e60*/  LOP3.LUT R247, R251, 0x3f, RZ, 0xc0, !PT ;  /* 0x0000003ffbf77812 */ /* 0x008fe400078ec0ff */
[----:B------:R-:W-:-:S05]  /*16e70*/  LEA.HI.X.SX32 R251, R3, R241, 0x2, P6 ;  /* 0x000000f103fb7211 */ /* 0x000fca00030f16ff */
[----:B------:R2:W-:Y:S04]  /*16e80*/  STL.64 [R1+0x18], R250 ;  /* 0x000018fa01007387 */ /* 0x0005e80000100a00 */
[----:B--2---:R-:W2:Y:S01]  /*16e90*/  LDL.LU.64 R250, [R1+0x2138] ;  /* 0x0021380001fa7983 */ /* 0x004ea20000300a00 */
[----:B------:R-:W-:Y:S01]  /*16ea0*/  IMAD.SHL.U32 R0, R247, 0x4, RZ ;  /* 0x00000004f7007824 */ /* 0x000fe200078e00ff */
[----:B------:R-:W-:Y:S01]  /*16eb0*/  IADD3 R124, P6, R125, R240, RZ ;  /* 0x000000f07d7c7210 */ /* 0x000fe20007fde0ff */
[----:B------:R-:W3:Y:S02]  /*16ec0*/  LDC R247, c[0x0][0x230] ;  /* 0x00008c00fff77b82 */ /* 0x000ee40000000800 */
[----:B------:R-:W-:Y:S01]  /*16ed0*/  VIADD R252, R0, UR4 ;  /* 0x0000000400fc7c36 */ /* 0x000fe20008000000 */
[----:B------:R-:W-:Y:S01]  /*16ee0*/  LEA.HI.X.SX32 R125, R4, R241, 0x2, P6 ;  /* 0x000000f1047d7211 */ /* 0x000fe200030f16ff */
[----:B------:R4:W-:Y:S04]  /*16ef0*/  STL.64 [R1+0x2120], R240 ;  /* 0x002120f001007387 */ /* 0x0009e80000100a00 */
[----:B------:R-:W-:Y:S01]  /*16f00*/  @!PT LDS RZ, [RZ] ;  /* 0x00000000fffff984 */ /* 0x000fe20000000800 */
[----:B------:R-:W-:Y:S01]  /*16f10*/  @!PT LDS RZ, [RZ] ;  /* 0x00000000fffff984 */ /* 0x000fe20000000800 */
[----:B------:R-:W-:Y:S01]  /*16f20*/  @!PT LDS RZ, [RZ] ;  /* 0x00000000fffff984 */ /* 0x000fe20000000800 */
[----:B------:R-:W-:Y:S01]  /*16f30*/  LDGSTS.E [R252+0x40000], desc[UR8][R240.64], !P1 ;  /* 0x40000000f0fc7fae */ /* 0x000fe2000c921848 */
[----:B------:R-:W3:Y:S03]  /*16f40*/  LDC R4, c[0x0][0x230] ;  /* 0x00008c00ff047b82 */ /* 0x000ee60000000800 */
[----:B----4-:R-:W4:Y:S01]  /*16f50*/  LDL.64 R240, [R1+0x10] ;  /* 0x0000100001f07983 */ /* 0x010f220000100a00 */
[----:B------:R-:W-:-:S04]  /*16f60*/  IADD3 R2, R249, -0x19, RZ ;  /* 0xffffffe7f9027810 */ /* 0x000fc80007ffe0ff */
[----:B------:R-:W3:Y:S01]  /*16f70*/  LDC R249, c[0x0][0x230] ;  /* 0x00008c00fff97b82 */ /* 0x000ee20000000800 */
[----:B------:R-:W-:Y:S01]  /*16f80*/  ISETP.GE.U32.AND P1, PT, R2, 0x7fffff68, PT ;  /* 0x7fffff680200780c */ /* 0x000fe20003f26070 */
[----:B------:R-:W-:Y:S02]  /*16f90*/  VIADD R2, R248, 0xffffffe3 ;  /* 0xffffffe3f8027836 */ /* 0x000fe40000000000 */
[----:B------:R-:W-:-:S04]  /*16fa0*/  VIADD R3, R242, 0xffffffdf ;  /* 0xffffffdff2037836 */ /* 0x000fc80000000000 */
[----:B------:R-:W3:Y:S08]  /*16fb0*/  LDC R248, c[0x0][0x230] ;  /* 0x00008c00fff87b82 */ /* 0x000ef00000000800 */
[----:B------:R-:W3:Y:S01]  /*16fc0*/  LDC R242, c[0x0][0x230] ;  /* 0x00008c00fff27b82 */ /* 0x000ee20000000800 */
[----:B--2---:R2:W-:Y:S04]  /*16fd0*/  STL.64 [R1+0x2128], R250 ;  /* 0x002128fa01007387 */ /* 0x0045e80000100a00 */
[----:B------:R-:W-:Y:S04]  /*16fe0*/  LDGSTS.E [R252+0x40400], desc[UR8][R250.64], !P2 ;  /* 0x40400000fafc7fae */ /* 0x000fe8000d121848 */
[----:B------:R4:W-:Y:S01]  /*16ff0*/  STL.64 [R1+0x2130], R232 ;  /* 0x002130e801007387 */ /* 0x0009e20000100a00 */
[----:B------:R-:W-:-:S03]  /*17000*/  ISETP.GE.U32.AND P2, PT, R2, 0x7fffff64, PT ;  /* 0x7fffff640200780c */ /* 0x000fc60003f46070 */
[----:B------:R4:W-:Y:S04]  /*17010*/  LDGSTS.E [R252+0x40800], desc[UR8][R232.64], !P3 ;  /* 0x40800000e8fc7fae */ /* 0x0009e8000d921848 */
[----:B--2---:R-:W2:Y:S01]  /*17020*/  LDL.64 R250, [R1+0x8] ;  /* 0x0000080001fa7983 */ /* 0x004ea20000100a00 */
[----:B------:R-:W-:Y:S02]  /*17030*/  IADD3 R2, R246, -0x25, RZ ;  /* 0xffffffdbf6027810 */ /* 0x000fe40007ffe0ff */
[----:B------:R-:W4:Y:S01]  /*17040*/  LDC R246, c[0x0][0x230] ;  /* 0x00008c00fff67b82 */ /* 0x000f220000000800 */
[----:B------:R-:W-:Y:S01]  /*17050*/  LDGSTS.E [R252+0x40c00], desc[UR8][R224.64], !P4 ;  /* 0x40c00000e0fc7fae */ /* 0x000fe2000e121848 */
[----:B------:R-:W-:Y:S01]  /*17060*/  ISETP.GE.U32.AND P4, PT, R2, 0x7fffff5c, PT ;  /* 0x7fffff5c0200780c */ /* 0x000fe20003f86070 */
[----:B-1----:R-:W-:-:S02]  /*17070*/  VIADD R2, R5, 0xffffffd3 ;  /* 0xffffffd305027836 */ /* 0x002fc40000000000 */
[----:B------:R-:W-:Y:S01]  /*17080*/  LDGSTS.E [R252+0x41000], desc[UR8][R216.64], !P5 ;  /* 0x41000000d8fc7fae */ /* 0x000fe2000e921848 */
[----:B------:R-:W-:Y:S02]  /*17090*/  ISETP.GE.U32.AND P3, PT, R3, 0x7fffff60, PT ;  /* 0x7fffff600300780c */ /* 0x000fe40003f66070 */
[----:B------:R-:W1:Y:S01]  /*170a0*/  LDC R5, c[0x0][0x230] ;  /* 0x00008c00ff057b82 */ /* 0x000e620000000800 */
[----:B------:R-:W-:Y:S01]  /*170b0*/  LDGSTS.E [R252+0x41400], desc[UR8][R208.64], !P0 ;  /* 0x41400000d0fc7fae */ /* 0x000fe2000c121848 */
[----:B------:R-:W-:Y:S02]  /*170c0*/  ISETP.GE.U32.AND P0, PT, R2, 0x7fffff54, PT ;  /* 0x7fffff540200780c */ /* 0x000fe40003f06070 */
[----:B---3--:R-:W-:Y:S01]  /*170d0*/  IADD3 R2, R4, -0x31, RZ ;  /* 0xffffffcf04027810 */ /* 0x008fe20007ffe0ff */
[----:B------:R-:W-:Y:S01]  /*170e0*/  VIADD R3, R247, 0xffffffd7 ;  /* 0xffffffd7f7037836 */ /* 0x000fe20000000000 */
[----:B------:R-:W-:Y:S02]  /*170f0*/  LDGSTS.E [R252+0x41800], desc[UR8][R200.64], !P1 ;  /* 0x41800000c8fc7fae */ /* 0x000fe4000c921848 */
[----:B------:R-:W3:Y:S02]  /*17100*/  LDC R4, c[0x0][0x230] ;  /* 0x00008c00ff047b82 */ /* 0x000ee40000000800 */
[----:B------:R-:W-:Y:S01]  /*17110*/  ISETP.GE.U32.AND P5, PT, R3, 0x7fffff58, PT ;  /* 0x7fffff580300780c */ /* 0x000fe20003fa6070 */
[----:B------:R-:W-:Y:S01]  /*17120*/  LDGSTS.E [R252+0x41c00], desc[UR8][R192.64], !P2 ;  /* 0x41c00000c0fc7fae */ /* 0x000fe2000d121848 */
[----:B------:R-:W-:Y:S01]  /*17130*/  ISETP.GE.U32.AND P1, PT, R2, 0x7fffff50, PT ;  /* 0x7fffff500200780c */ /* 0x000fe20003f26070 */
[----:B------:R-:W-:-:S02]  /*17140*/  VIADD R2, R249, 0xffffffc7 ;  /* 0xffffffc7f9027836 */ /* 0x000fc40000000000 */
[----:B------:R-:W-:Y:S01]  /*17150*/  LDGSTS.E [R252+0x42000], desc[UR8][R184.64], !P3 ;  /* 0x42000000b8fc7fae */ /* 0x000fe2000d921848 */
[----:B------:R-:W1:Y:S02]  /*17160*/  LDC R247, c[0x0][0x230] ;  /* 0x00008c00fff77b82 */ /* 0x000e640000000800 */
[----:B------:R-:W-:Y:S01]  /*17170*/  ISETP.GE.U32.AND P3, PT, R2, 0x7fffff48, PT ;  /* 0x7fffff480200780c */ /* 0x000fe20003f66070 */
[----:B----4-:R-:W-:Y:S01]  /*17180*/  VIADD R2, R246, 0xffffffbf ;  /* 0xffffffbff6027836 */ /* 0x010fe20000000000 */
[----:B------:R-:W-:Y:S04]  /*17190*/  LDGSTS.E [R252+0x42400], desc[UR8][R176.64], !P4 ;  /* 0x42400000b0fc7fae */ /* 0x000fe8000e121848 */
[----:B------:R-:W4:Y:S01]  /*171a0*/  LDC R249, c[0x0][0x230] ;  /* 0x00008c00fff97b82 */ /* 0x000f220000000800 */
[----:B------:R-:W-:Y:S01]  /*171b0*/  LDGSTS.E [R252+0x42800], desc[UR8][R168.64], !P5 ;  /* 0x42800000a8fc7fae */ /* 0x000fe2000e921848 */
[----:B------:R-:W-:Y:S01]  /*171c0*/  ISETP.GE.U32.AND P5, PT, R2, 0x7fffff40, PT ;  /* 0x7fffff400200780c */ /* 0x000fe20003fa6070 */
[----:B------:R-:W-:-:S02]  /*171d0*/  VIADD R3, R248, 0xffffffcb ;  /* 0xffffffcbf8037836 */ /* 0x000fc40000000000 */
[----:B------:R-:W-:Y:S01]  /*171e0*/  LDGSTS.E [R252+0x42c00], desc[UR8][R160.64], !P0 ;  /* 0x42c00000a0fc7fae */ /* 0x000fe2000c121848 */
[----:B---3--:R-:W-:Y:S02]  /*171f0*/  VIADD R2, R4, 0xffffffbb ;  /* 0xffffffbb04027836 */ /* 0x008fe40000000000 */
[----:B------:R-:W-:Y:S01]  /*17200*/  ISETP.GE.U32.AND P2, PT, R3, 0x7fffff4c, PT ;  /* 0x7fffff4c0300780c */ /* 0x000fe20003f46070 */
[----:B------:R-:W3:Y:S01]  /*17210*/  LDC R4, c[0x0][0x230] ;  /* 0x00008c00ff047b82 */ /* 0x000ee20000000800 */
[----:B------:R-:W-:Y:S01]  /*17220*/  IADD3 R3, R242, -0x3d, RZ ;  /* 0xffffffc3f2037810 */ /* 0x000fe20007ffe0ff */
[----:B------:R-:W-:Y:S06]  /*17230*/  LDGSTS.E [R252+0x43000], desc[UR8][R152.64], !P1 ;  /* 0x4300000098fc7fae */ /* 0x000fec000c921848 */
[----:B------:R-:W3:Y:S01]  /*17240*/  LDC R248, c[0x0][0x230] ;  /* 0x00008c00fff87b82 */ /* 0x000ee20000000800 */
[----:B------:R-:W-:-:S02]  /*17250*/  ISETP.GE.U32.AND P4, PT, R3, 0x7fffff44, PT ;  /* 0x7fffff440300780c */ /* 0x000fc40003f86070 */
[----:B------:R-:W-:Y:S01]  /*17260*/  ISETP.GE.U32.AND P0, PT, R2, 0x7fffff3c, PT ;  /* 0x7fffff3c0200780c */ /* 0x000fe20003f06070 */
[----:B-1----:R-:W-:-:S04]  /*17270*/  VIADD R2, R247, 0xffffffb3 ;  /* 0xffffffb3f7027836 */ /* 0x002fc80000000000 */
[----:B------:R-:W1:Y:S01]  /*17280*/  LDC R242, c[0x0][0x230] ;  /* 0x00008c00fff27b82 */ /* 0x000e620000000800 */
[----:B------:R-:W-:Y:S01]  /*17290*/  IADD3 R3, R5, -0x49, RZ ;  /* 0xffffffb705037810 */ /* 0x000fe20007ffe0ff */
[----:B------:R-:W-:Y:S06]  /*172a0*/  LDGSTS.E [R252+0x43400], desc[UR8][R144.64], !P2 ;  /* 0x4340000090fc7fae */ /* 0x000fec000d121848 */
[----:B------:R-:W1:Y:S01]  /*172b0*/  LDC R246, c[0x0][0x230] ;  /* 0x00008c00fff67b82 */ /* 0x000e620000000800 */
[----:B------:R-:W-:Y:S01]  /*172c0*/  ISETP.GE.U32.AND P2, PT, R2, 0x7fffff34, PT ;  /* 0x7fffff340200780c */ /* 0x000fe20003f46070 */
[----:B------:R-:W-:Y:S01]  /*172d0*/  LDGSTS.E [R252+0x43800], desc[UR8][R136.64], !P3 ;  /* 0x4380000088fc7fae */ /* 0x000fe2000d921848 */
[----:B----4-:R-:W-:-:S03]  /*172e0*/  IADD3 R2, R249, -0x55, RZ ;  /* 0xffffffabf9027810 */ /* 0x010fc60007ffe0ff */
[----:B------:R-:W-:Y:S02]  /*172f0*/  LDGSTS.E [R252+0x43c00], desc[UR8][R128.64], !P4 ;  /* 0x43c0000080fc7fae */ /* 0x000fe4000e121848 */
[----:B------:R-:W4:Y:S01]  /*17300*/  LDC R5, c[0x0][0x230] ;  /* 0x00008c00ff057b82 */ /* 0x000f220000000800 */
[----:B------:R-:W-:Y:S01]  /*17310*/  ISETP.GE.U32.AND P4, PT, R2, 0x7fffff2c, PT ;  /* 0x7fffff2c0200780c */ /* 0x000fe20003f86070 */
[----:B---3--:R-:W-:-:S06]  /*17320*/  VIADD R2, R4, 0xffffffa7 ;  /* 0xffffffa704027836 */ /* 0x008fcc0000000000 */
[----:B------:R-:W3:Y:S01]  /*17330*/  LDC R247, c[0x0][0x230] ;  /* 0x00008c00fff77b82 */ /* 0x000ee20000000800 */
[----:B------:R-:W-:Y:S01]  /*17340*/  ISETP.GE.U32.AND P1, PT, R3, 0x7fffff38, PT ;  /* 0x7fffff380300780c */ /* 0x000fe20003f26070 */
[----:B------:R-:W-:Y:S01]  /*17350*/  VIADD R3, R248, 0xffffffaf ;  /* 0xffffffaff8037836 */ /* 0x000fe20000000000 */
[----:B------:R-:W-:Y:S05]  /*17360*/  LDGSTS.E [R252+0x44000], desc[UR8][R118.64], !P5 ;  /* 0x4400000076fc7fae */ /* 0x000fea000e921848 */
[----:B------:R-:W3:Y:S01]  /*17370*/  LDC R4, c[0x0][0x230] ;  /* 0x00008c00ff047b82 */ /* 0x000ee20000000800 */
[----:B------:R-:W-:Y:S01]  /*17380*/  ISETP.GE.U32.AND P3, PT, R3, 0x7fffff30, PT ;  /* 0x7fffff300300780c */ /* 0x000fe20003f66070 */
[----:B-1----:R-:W-:Y:S01]  /*17390*/  VIADD R3, R242, 0xffffffa3 ;  /* 0xffffffa3f2037836 */ /* 0x002fe20000000000 */
[----:B------:R-:W-:Y:S01]  /*173a0*/  ISETP.GE.U32.AND P5, PT, R2, 0x7fffff28, PT ;  /* 0x7fffff280200780c */ /* 0x000fe20003fa6070 */
[----:B------:R-:W-:Y:S04]  /*173b0*/  LDGSTS.E [R252+0x44400], desc[UR8][R110.64], !P0 ;  /* 0x444000006efc7fae */ /* 0x000fe8000c121848 */
[----:B------:R-:W1:Y:S01]  /*173c0*/  LDC R249, c[0x0][0x230] ;  /* 0x00008c00fff97b82 */ /* 0x000e620000000800 */
[----:B------:R-:W-:Y:S01]  /*173d0*/  IADD3 R2, R246, -0x61, RZ ;  /* 0xffffff9ff6027810 */ /* 0x000fe20007ffe0ff */
[----:B------:R-:W-:Y:S01]  /*173e0*/  LDGSTS.E [R252+0x44800], desc[UR8][R102.64], !P1 ;  /* 0x4480000066fc7fae */ /* 0x000fe2000c921848 */
[----:B------:R-:W-:-:S05]  /*173f0*/  ISETP.GE.U32.AND P0, PT, R3, 0x7fffff24, PT ;  /* 0x7fffff240300780c */ /* 0x000fca0003f06070 */
[----:B------:R-:W1:Y:S01]  /*17400*/  LDC R248, c[0x0][0x230] ;  /* 0x00008c00fff87b82 */ /* 0x000e620000000800 */
[----:B----4-:R-:W-:Y:S01]  /*17410*/  VIADD R3, R5, 0xffffff9b ;  /* 0xffffff9b05037836 */ /* 0x010fe20000000000 */
[----:B------:R-:W-:-:S06]  /*17420*/  ISETP.GE.U32.AND P1, PT, R2, 0x7fffff20, PT ;  /* 0x7fffff200200780c */ /* 0x000fcc0003f26070 */
[----:B------:R-:W4:Y:S01]  /*17430*/  LDC R246, c[0x0][0x230] ;  /* 0x00008c00fff67b82 */ /* 0x000f220000000800 */
[----:B---3--:R-:W-:Y:S01]  /*17440*/  VIADD R2, R247, 0xffffff97 ;  /* 0xffffff97f7027836 */ /* 0x008fe20000000000 */
[----:B------:R-:W-:Y:S04]  /*17450*/  LDGSTS.E [R252+0x44c00], desc[UR8][R96.64], !P2 ;  /* 0x44c0000060fc7fae */ /* 0x000fe8000d121848 */
[----:B------:R-:W-:Y:S02]  /*17460*/  LDGSTS.E [R252+0x45000], desc[UR8][R88.64], !P3 ;  /* 0x4500000058fc7fae */ /* 0x000fe4000d921848 */
[----:B------:R-:W3:Y:S01]  /*17470*/  LDC R5, c[0x0][0x230] ;  /* 0x00008c00ff057b82 */ /* 0x000ee20000000800 */
[----:B------:R-:W-:Y:S01]  /*17480*/  ISETP.GE.U32.AND P3, PT, R2, 0x7fffff18, PT ;  /* 0x7fffff180200780c */ /* 0x000fe20003f66070 */
[----:B------:R-:W-:Y:S01]  /*17490*/  LDGSTS.E [R252+0x45400], desc[UR8][R80.64], !P4 ;  /* 0x4540000050fc7fae */ /* 0x000fe2000e121848 */
[----:B------:R-:W-:-:S02]  /*174a0*/  IADD3 R2, R4, -0x6d, RZ ;  /* 0xffffff9304027810 */ /* 0x000fc40007ffe0ff */
[----:B------:R-:W-:Y:S01]  /*174b0*/  ISETP.GE.U32.AND P2, PT, R3, 0x7fffff1c, PT ;  /* 0x7fffff1c0300780c */ /* 0x000fe20003f46070 */
[----:B------:R-:W-:Y:S02]  /*174c0*/  LDGSTS.E [R252+0x45800], desc[UR8][R72.64], !P5 ;  /* 0x4580000048fc7fae */ /* 0x000fe4000e921848 */
[----:B------:R-:W3:Y:S01]  /*174d0*/  LDC R242, c[0x0][0x230] ;  /* 0x00008c00fff27b82 */ /* 0x000ee20000000800 */
[----:B------:R-:W-:Y:S01]  /*174e0*/  ISETP.GE.U32.AND P4, PT, R2, 0x7fffff14, PT ;  /* 0x7fffff140200780c */ /* 0x000fe20003f86070 */
[----:B-1----:R-:W-:Y:S01]  /*174f0*/  VIADD R2, R249, 0xffffff8b ;  /* 0xffffff8bf9027836 */ /* 0x002fe20000000000 */
[----:B------:R-:W-:Y:S05]  /*17500*/  LDGSTS.E [R252+0x45c00], desc[UR8][R64.64], !P0 ;  /* 0x45c0000040fc7fae */ /* 0x000fea000c121848 */
[----:B------:R-:W1:Y:S01]  /*17510*/  LDC R247, c[0x0][0x230] ;  /* 0x00008c00fff77b82 */ /* 0x000e620000000800 */
[----:B------:R-:W-:Y:S01]  /*17520*/  ISETP.GE.U32.AND P0, PT, R2, 0x7fffff0c, PT ;  /* 0x7fffff0c0200780c */ /* 0x000fe20003f06070 */
[----:B------:R-:W-:Y:S01]  /*17530*/  VIADD R3, R248, 0xffffff8f ;  /* 0xffffff8ff8037836 */ /* 0x000fe20000000000 */
[----:B------:R-:W-:Y:S01]  /*17540*/  LDGSTS.E [R252+0x46000], desc[UR8][R56.64], !P1 ;  /* 0x4600000038fc7fae */ /* 0x000fe2000c921848 */
[----:B----4-:R-:W-:-:S03]  /*17550*/  VIADD R2, R246, 0xffffff83 ;  /* 0xffffff83f6027836 */ /* 0x010fc60000000000 */
[----:B------:R-:W-:Y:S01]  /*17560*/  LDGSTS.E [R252+0x46400], desc[UR8][R48.64], !P2 ;  /* 0x4640000030fc7fae */ /* 0x000fe2000d121848 */
[----:B------:R-:W4:Y:S01]  /*17570*/  LDC R4, c[0x0][0x230] ;  /* 0x00008c00ff047b82 */ /* 0x000f220000000800 */
[----:B------:R-:W-:Y:S01]  /*17580*/  ISETP.GE.U32.AND P2, PT, R2, 0x7fffff04, PT ;  /* 0x7fffff040200780c */ /* 0x000fe20003f46070 */
[----:B---3--:R-:W-:-:S06]  /*17590*/  VIADD R2, R5, 0xfffffffe ;  /* 0xfffffffe05027836 */ /* 0x008fcc0000000000 */
[----:B------:R-:W3:Y:S08]  /*175a0*/  LDC R248, c[0x0][0x230] ;  /* 0x00008c00fff87b82 */ /* 0x000ef00000000800 */
[----:B------:R-:W3:Y:S01]  /*175b0*/  LDC R249, c[0x0][0x230] ;  /* 0x00008c00fff97b82 */ /* 0x000ee20000000800 */
[----:B------:R-:W-:Y:S01]  /*175c0*/  ISETP.GE.U32.AND P5, PT, R3, 0x7fffff10, PT ;  /* 0x7fffff100300780c */ /* 0x000fe20003fa6070 */
[----:B------:R-:W-:Y:S06]  /*175d0*/  LDGSTS.E [R252+0x46800], desc[UR8][R40.64], !P3 ;  /* 0x4680000028fc7fae */ /* 0x000fec000d921848 */
[----:B------:R-:W2:Y:S01]  /*175e0*/  LDC R5, c[0x0][0x230] ;  /* 0x00008c00ff057b82 */ /* 0x000ea20000000800 */
[----:B------:R-:W-:Y:S01]  /*175f0*/  IADD3 R3, R242, -0x79, RZ ;  /* 0xffffff87f2037810 */ /* 0x000fe20007ffe0ff */
[----:B------:R-:W-:Y:S01]  /*17600*/  LDGSTS.E [R252+0x46c00], desc[UR8][R32.64], !P4 ;  /* 0x46c0000020fc7fae */ /* 0x000fe2000e121848 */
[----:B------:R-:W-:-:S02]  /*17610*/  ISETP.GE.U32.AND P3, PT, R2, 0x7fffff7f, PT ;  /* 0x7fffff7f0200780c */ /* 0x000fc40003f66070 */
[----:B------:R-:W-:-:S03]  /*17620*/  ISETP.GE.U32.AND P1, PT, R3, 0x7fffff08, PT ;  /* 0x7fffff080300780c */ /* 0x000fc60003f26070 */
[----:B------:R-:W2:Y:S01]  /*17630*/  LDC R242, c[0x0][0x230] ;  /* 0x00008c00fff27b82 */ /* 0x000ea20000000800 */
[----:B-1----:R-:W-:Y:S01]  /*17640*/  VIADD R2, R247, 0xfffffff6 ;  /* 0xfffffff6f7027836 */ /* 0x002fe20000000000 */
[----:B----4-:R-:W-:Y:S01]  /*17650*/  IADD3 R3, R4, -0x6, RZ ;  /* 0xfffffffa04037810 */ /* 0x010fe20007ffe0ff */
[----:B------:R-:W-:Y:S05]  /*17660*/  LDGSTS.E [R252+0x47000], desc[UR8][R26.64], !P5 ;  /* 0x470000001afc7fae */ /* 0x000fea000e921848 */
[----:B------:R-:W1:Y:S01]  /*17670*/  LDC R247, c[0x0][0x230] ;  /* 0x00008c00fff77b82 */ /* 0x000e620000000800 */
[----:B------:R-:W-:Y:S01]  /*17680*/  ISETP.GE.U32.AND P4, PT, R3, 0x7fffff7b, PT ;  /* 0x7fffff7b0300780c */ /* 0x000fe20003f86070 */
[----:B---3--:R-:W-:Y:S01]  /*17690*/  VIADD R3, R248, 0xfffffff2 ;  /* 0xfffffff2f8037836 */ /* 0x008fe20000000000 */
[----:B------:R-:W-:Y:S01]  /*176a0*/  ISETP.GE.U32.AND P5, PT, R2, 0x7fffff77, PT ;  /* 0x7fffff770200780c */ /* 0x000fe20003fa6070 */
[----:B------:R-:W-:Y:S01]  /*176b0*/  LDGSTS.E [R252+0x47400], desc[UR8][R20.64], !P0 ;  /* 0x4740000014fc7fae */ /* 0x000fe2000c121848 */
[----:B------:R-:W-:-:S03]  /*176c0*/  IADD3 R2, R249, -0x12, RZ ;  /* 0xffffffeef9027810 */ /* 0x000fc60007ffe0ff */
[----:B------:R-:W3:Y:S01]  /*176d0*/  LDC R249, c[0x0][0x230] ;  /* 0x00008c00fff97b82 */ /* 0x000ee20000000800 */
[----:B------:R-:W-:Y:S01]  /*176e0*/  ISETP.GE.U32.AND P0, PT, R3, 0x7fffff73, PT ;  /* 0x7fffff730300780c */ /* 0x000fe20003f06070 */
[----:B------:R-:W-:Y:S01]  /*176f0*/  LDGSTS.E [R252+0x47800], desc[UR8][R14.64], !P1 ;  /* 0x478000000efc7fae */ /* 0x000fe2000c921848 */
[----:B------:R-:W-:Y:S01]  /*17700*/  ISETP.GE.U32.AND P1, PT, R2, 0x7fffff6f, PT ;  /* 0x7fffff6f0200780c */ /* 0x000fe20003f26070 */
[----:B--2---:R-:W-:Y:S01]  /*17710*/  VIADD R3, R5, 0xffffffea ;  /* 0xffffffea05037836 */ /* 0x004fe20000000000 */
[----:B------:R-:W-:Y:S01]  /*17720*/  LOP3.LUT R2, R0, 0x20, RZ, 0x3c, !PT ;  /* 0x0000002000027812 */ /* 0x000fe200078e3cff */
[----:B------:R-:W-:Y:S02]  /*17730*/  LDGSTS.E [R252+0x47c00], desc[UR8][R8.64], !P2 ;  /* 0x47c0000008fc7fae */ /* 0x000fe4000d121848 */
[----:B------:R-:W2:Y:S01]  /*17740*/  LDC R4, c[0x0][0x230] ;  /* 0x00008c00ff047b82 */ /* 0x000ea20000000800 */
[----:B------:R-:W-:Y:S01]  /*17750*/  ISETP.GE.U32.AND P2, PT, R3, 0x7fffff6b, PT ;  /* 0x7fffff6b0300780c */ /* 0x000fe20003f46070 */
[----:B------:R-:W-:-:S06]  /*17760*/  VIADD R2, R2, UR4 ;  /* 0x0000000402027c36 */ /* 0x000fcc0008000000 */
[----:B------:R-:W4:Y:S01]  /*17770*/  LDC R5, c[0x0][0x230] ;  /* 0x00008c00ff057b82 */ /* 0x000f220000000800 */
[----:B------:R-:W-:Y:S01]  /*17780*/  IADD3 R3, R242, -0x1a, RZ ;  /* 0xffffffe6f2037810 */ /* 0x000fe20007ffe0ff */
[----:B------:R4:W-:Y:S06]  /*17790*/  LDGSTS.E [R2+0x40100], desc[UR8][R240.64], !P3 ;  /* 0x40100000f0027fae */ /* 0x0009ec000d921848 */
[----:B------:R-:W4:Y:S01]  /*177a0*/  LDC R248, c[0x0][0x230] ;  /* 0x00008c00fff87b82 */ /* 0x000f220000000800 */
[----:B------:R-:W-:Y:S01]  /*177b0*/  ISETP.GE.U32.AND P3, PT, R3, 0x7fffff67, PT ;  /* 0x7fffff670300780c */ /* 0x000fe20003f66070 */
[----:B-1----:R-:W-:Y:S01]  /*177c0*/  VIADD R3, R247, 0xffffffde ;  /* 0xffffffdef7037836 */ /* 0x002fe20000000000 */
[----:B------:R-:W-:Y:S04]  /*177d0*/  LDGSTS.E [R2+0x40500], desc[UR8][R238.64], !P4 ;  /* 0x40500000ee027fae */ /* 0x000fe8000e121848 */
[----:B------:R-:W-:Y:S01]  /*177e0*/  LDGSTS.E [R2+0x40900], desc[UR8][R230.64], !P5 ;  /* 0x40900000e6027fae */ /* 0x000fe2000e921848 */
[----:B------:R-:W1:Y:S01]  /*177f0*/  LDC R232, c[0x0][0x230] ;  /* 0x00008c00ffe87b82 */ /* 0x000e620000000800 */
[----:B------:R-:W-:Y:S01]  /*17800*/  ISETP.GE.U32.AND P5, PT, R3, 0x7fffff5f, PT ;  /* 0x7fffff5f0300780c */ /* 0x000fe20003fa6070 */
[----:B---3--:R-:W-:Y:S01]  /*17810*/  VIADD R3, R249, 0xffffffd6 ;  /* 0xffffffd6f9037836 */ /* 0x008fe20000000000 */
[----:B------:R-:W-:Y:S01]  /*17820*/  LDGSTS.E [R2+0x40d00], desc[UR8][R222.64], !P0 ;  /* 0x40d00000de027fae */ /* 0x000fe2000c121848 */
[----:B--2---:R-:W-:-:S03]  /*17830*/  VIADD R4, R4, 0xffffffe2 ;  /* 0xffffffe204047836 */ /* 0x004fc60000000000 */
[----:B------:R-:W-:Y:S01]  /*17840*/  LDGSTS.E [R2+0x41100], desc[UR8][R214.64], !P1 ;  /* 0x41100000d6027fae */ /* 0x000fe2000c921848 */
[----:B------:R-:W2:Y:S01]  /*17850*/  LDC R247, c[0x0][0x230] ;  /* 0x00008c00fff77b82 */ /* 0x000ea20000000800 */
[----:B------:R-:W-:Y:S01]  /*17860*/  ISETP.GE.U32.AND P1, PT, R3, 0x7fffff57, PT ;  /* 0x7fffff570300780c */ /* 0x000fe20003f26070 */
[----:B----4-:R-:W-:Y:S01]  /*17870*/  VIADD R3, R5, 0xffffffd2 ;  /* 0xffffffd205037836 */ /* 0x010fe20000000000 */
[----:B------:R-:W-:Y:S01]  /*17880*/  ISETP.GE.U32.AND P4, PT, R4, 0x7fffff63, PT ;  /* 0x7fffff630400780c */ /* 0x000fe20003f86070 */
[----:B------:R-:W-:Y:S04]  /*17890*/  LDGSTS.E [R2+0x41500], desc[UR8][R206.64], !P2 ;  /* 0x41500000ce027fae */ /* 0x000fe8000d121848 */
[----:B------:R-:W3:Y:S01]  /*178a0*/  LDC R246, c[0x0][0x230] ;  /* 0x00008c00fff67b82 */ /* 0x000ee20000000800 */
[----:B------:R-:W-:Y:S01]  /*178b0*/  IADD3 R4, R248, -0x26, RZ ;  /* 0xffffffdaf8047810 */ /* 0x000fe20007ffe0ff */
[----:B------:R-:W-:Y:S06]  /*178c0*/  LDGSTS.E [R2+0x41900], desc[UR8][R198.64], !P3 ;  /* 0x41900000c6027fae */ /* 0x000fec000d921848 */
[----:B------:R-:W4:Y:S01]  /*178d0*/  LDC R5, c[0x0][0x230] ;  /* 0x00008c00ff057b82 */ /* 0x000f220000000800 */
[----:B------:R-:W-:Y:S01]  /*178e0*/  ISETP.GE.U32.AND P0, PT, R4, 0x7fffff5b, PT ;  /* 0x7fffff5b0400780c */ /* 0x000fe20003f06070 */
[----:B------:R-:W-:Y:S06]  /*178f0*/  LDGSTS.E [R2+0x41d00], desc[UR8][R190.64], !P4 ;  /* 0x41d00000be027fae */ /* 0x000fec000e121848 */
[----:B------:R-:W4:Y:S01]  /*17900*/  LDC R242, c[0x0][0x230] ;  /* 0x00008c00fff27b82 */ /* 0x000f220000000800 */
[----:B------:R-:W-:Y:S01]  /*17910*/  ISETP.GE.U32.AND P2, PT, R3, 0x7fffff53, PT ;  /* 0x7fffff530300780c */ /* 0x000fe20003f46070 */
[----:B-1----:R-:W-:Y:S01]  /*17920*/  VIADD R3, R232, 0xffffffca ;  /* 0xffffffcae8037836 */ /* 0x002fe20000000000 */
[----:B------:R-:W-:Y:S05]  /*17930*/  LDGSTS.E [R2+0x42100], desc[UR8][R182.64], !P5 ;  /* 0x42100000b6027fae */ /* 0x000fea000e921848 */
[----:B------:R-:W1:Y:S01]  /*17940*/  LDC R249, c[0x0][0x230] ;  /* 0x00008c00fff97b82 */ /* 0x000e620000000800 */
[----:B------:R-:W-:Y:S01]  /*17950*/  ISETP.GE.U32.AND P4, PT, R3, 0x7fffff4b, PT ;  /* 0x7fffff4b0300780c */ /* 0x000fe20003f86070 */
[----:B------:R-:W-:Y:S01]  /*17960*/  LDGSTS.E [R2+0x42500], desc[UR8][R174.64], !P0 ;  /* 0x42500000ae027fae */ /* 0x000fe2000c121848 */
[----:B--2---:R-:W-:-:S02]  /*17970*/  IADD3 R3, R247, -0x3e, RZ ;  /* 0xffffffc2f7037810 */ /* 0x004fc40007ffe0ff */
[----:B---3--:R-:W-:Y:S01]  /*17980*/  IADD3 R4, R246, -0x32, RZ ;  /* 0xffffffcef6047810 */ /* 0x008fe20007ffe0ff */
[----:B------:R-:W-:Y:S02]  /*17990*/  LDGSTS.E [R2+0x42900], desc[UR8][R166.64], !P1 ;  /* 0x42900000a6027fae */ /* 0x000fe4000c921848 */
[----:B------:R-:W2:Y:S01]  /*179a0*/  LDC R232, c[0x0][0x230] ;  /* 0x00008c00ffe87b82 */ /* 0x000ea20000000800 */
[----:B------:R-:W-:Y:S01]  /*179b0*/  ISETP.GE.U32.AND P0, PT, R3, 0x7fffff43, PT ;  /* 0x7fffff430300780c */ /* 0x000fe20003f06070 */
[----:B----4-:R-:W-:Y:S01]  /*179c0*/  VIADD R3, R5, 0xffffffbe ;  /* 0xffffffbe05037836 */ /* 0x010fe20000000000 */
[----:B------:R-:W-:Y:S01]  /*179d0*/  ISETP.GE.U32.AND P3, PT, R4, 0x7fffff4f, PT ;  /* 0x7fffff4f0400780c */ /* 0x000fe20003f66070 */
[----:B------:R-:W-:Y:S04]  /*179e0*/  LDGSTS.E [R2+0x42d00], desc[UR8][R158.64], !P2 ;  /* 0x42d000009e027fae */ /* 0x000fe8000d121848 */
[----:B------:R-:W3:Y:S01]  /*179f0*/  LDC R248, c[0x0][0x230] ;  /* 0x00008c00fff87b82 */ /* 0x000ee20000000800 */
[----:B------:R-:W-:-:S07]  /*17a00*/  VIADD R4, R242, 0xffffffc6 ;  /* 0xffffffc6f2047836 */ /* 0x000fce0000000000 */
[----:B------:R-:W4:Y:S01]  /*17a10*/  LDC R5, c[0x0][0x230] ;  /* 0x00008c00ff057b82 */ /* 0x000f220000000800 */
[----:B------:R-:W-:Y:S01]  /*17a20*/  ISETP.GE.U32.AND P5, PT, R4, 0x7fffff47, PT ;  /* 0x7fffff470400780c */ /* 0x000fe20003fa6070 */
[----:B------:R-:W-:Y:S06]  /*17a30*/  LDGSTS.E [R2+0x43100], desc[UR8][R150.64], !P3 ;  /* 0x4310000096027fae */ /* 0x000fec000d921848 */
[----:B------:R-:W4:Y:S01]  /*17a40*/  LDC R246, c[0x0][0x230] ;  /* 0x00008c00fff67b82 */ /* 0x000f220000000800 */
[----:B------:R-:W-:Y:S01]  /*17a50*/  ISETP.GE.U32.AND P1, PT, R3, 0x7fffff3f, PT ;  /* 0x7fffff3f0300780c */ /* 0x000fe20003f26070 */
[----:B------:R-:W-:Y:S01]  /*17a60*/  LDGSTS.E [R2+0x43500], desc[UR8][R142.64], !P4 ;  /* 0x435000008e027fae */ /* 0x000fe2000e121848 */
[----:B-1----:R-:W-:-:S03]  /*17a70*/  IADD3 R3, R249, -0x4a, RZ ;  /* 0xffffffb6f9037810 */ /* 0x002fc60007ffe0ff */
[----:B------:R-:W-:Y:S02]  /*17a80*/  LDGSTS.E [R2+0x43900], desc[UR8][R134.64], !P5 ;  /* 0x4390000086027fae */ /* 0x000fe4000e921848 */
[----:B------:R-:W1:Y:S01]  /*17a90*/  LDC R247, c[0x0][0x230] ;  /* 0x00008c00fff77b82 */ /* 0x000e620000000800 */
[----:B------:R-:W-:Y:S01]  /*17aa0*/  ISETP.GE.U32.AND P3, PT, R3, 0x7fffff37, PT ;  /* 0x7fffff370300780c */ /* 0x000fe20003f66070 */
[----:B--2---:R-:W-:Y:S01]  /*17ab0*/  VIADD R3, R232, 0xffffffae ;  /* 0xffffffaee8037836 */ /* 0x004fe20000000000 */
[----:B------:R-:W-:Y:S01]  /*17ac0*/  LDGSTS.E [R2+0x43d00], desc[UR8][R126.64], !P0 ;  /* 0x43d000007e027fae */ /* 0x000fe2000c121848 */
[----:B---3--:R-:W-:-:S04]  /*17ad0*/  VIADD R4, R248, 0xffffffba ;  /* 0xffffffbaf8047836 */ /* 0x008fc80000000000 */
[----:B------:R-:W2:Y:S01]  /*17ae0*/  LDC R249, c[0x0][0x230] ;  /* 0x00008c00fff97b82 */ /* 0x000ea20000000800 */
[----:B------:R-:W-:Y:S01]  /*17af0*/  ISETP.GE.U32.AND P5, PT, R3, 0x7fffff2f, PT ;  /* 0x7fffff2f0300780c */ /* 0x000fe20003fa6070 */
[----:B------:R-:W-:Y:S01]  /*17b00*/  LDGSTS.E [R2+0x44100], desc[UR8][R116.64], !P1 ;  /* 0x4410000074027fae */ /* 0x000fe2000c921848 */
[----:B----4-:R-:W-:Y:S02]  /*17b10*/  IADD3 R3, R5, -0x56, RZ ;  /* 0xffffffaa05037810 */ /* 0x010fe40007ffe0ff */
[----:B------:R-:W-:-:S03]  /*17b20*/  ISETP.GE.U32.AND P2, PT, R4, 0x7fffff3b, PT ;  /* 0x7fffff3b0400780c */ /* 0x000fc60003f46070 */
[----:B------:R-:W3:Y:S01]  /*17b30*/  LDC R242, c[0x0][0x230] ;  /* 0x00008c00fff27b82 */ /* 0x000ee20000000800 */
[----:B------:R-:W-:-:S07]  /*17b40*/  VIADD R4, R246, 0xffffffb2 ;  /* 0xffffffb2f6047836 */ /* 0x000fce0000000000 */
[----:B------:R-:W4:Y:S01]  /*17b50*/  LDC R5, c[0x0][0x230] ;  /* 0x00008c00ff057b82 */ /* 0x000f220000000800 */
[----:B------:R-:W-:Y:S01]  /*17b60*/  ISETP.GE.U32.AND P4, PT, R4, 0x7fffff33, PT ;  /* 0x7fffff330400780c */ /* 0x000fe20003f86070 */
[----:B------:R-:W-:Y:S01]  /*17b70*/  LDGSTS.E [R2+0x44500], desc[UR8][R108.64], !P2 ;  /* 0x445000006c027fae */ /* 0x000fe2000d121848 */
[----:B------:R-:W-:-:S05]  /*17b80*/  ISETP.GE.U32.AND P0, PT, R3, 0x7fffff2b, PT ;  /* 0x7fffff2b0300780c */ /* 0x000fca0003f06070 */
[----:B------:R-:W4:Y:S01]  /*17b90*/  LDC R248, c[0x0][0x230] ;  /* 0x00008c00fff87b82 */ /* 0x000f220000000800 */
[----:B-1----:R-:W-:Y:S01]  /*17ba0*/  VIADD R3, R247, 0xffffffa2 ;  /* 0xffffffa2f7037836 */ /* 0x002fe20000000000 */
[----:B------:R-:W-:Y:S06]  /*17bb0*/  LDGSTS.E [R2+0x44900], desc[UR8][R100.64], !P3 ;  /* 0x4490000064027fae */ /* 0x000fec000d921848 */
[----:B------:R-:W1:Y:S01]  /*17bc0*/  LDC R233, c[0x0][0x230] ;  /* 0x00008c00ffe97b82 */ /* 0x000e620000000800 */
[----:B------:R-:W-:Y:S01]  /*17bd0*/  ISETP.GE.U32.AND P2, PT, R3, 0x7fffff23, PT ;  /* 0x7fffff230300780c */ /* 0x000fe20003f46070 */
[----:B--2---:R-:W-:Y:S01]  /*17be0*/  VIADD R3, R249, 0xffffff9a ;  /* 0xffffff9af9037836 */ /* 0x004fe20000000000 */
[----:B------:R-:W-:Y:S01]  /*17bf0*/  LDGSTS.E [R2+0x44d00], desc[UR8][R94.64], !P4 ;  /* 0x44d000005e027fae */ /* 0x000fe2000e121848 */
[----:B---3--:R-:W-:-:S04]  /*17c00*/  VIADD R4, R242, 0xffffffa6 ;  /* 0xffffffa6f2047836 */ /* 0x008fc80000000000 */
        /* <DEDUP_REMOVED lines=23> */
[----:B----4-:R-:W-:-:S06]  /*17d80*/  VIADD R3, R5, 0xffffff82 ;  /* 0xffffff8205037836 */ /* 0x010fcc0000000000 */
[----:B------:R-:W3:Y:S01]  /*17d90*/  LDC R249, c[0x0][0x230] ;  /* 0x00008c00fff97b82 */ /* 0x000ee20000000800 */
[----:B------:R-:W-:Y:S01]  /*17da0*/  ISETP.GE.U32.AND P0, PT, R4, 0x7fffff13, PT ;  /* 0x7fffff130400780c */ /* 0x000fe20003f06070 */
[----:B------:R-:W-:Y:S01]  /*17db0*/  VIADD R4, R242, 0xffffff8a ;  /* 0xffffff8af2047836 */ /* 0x000fe20000000000 */
[----:B------:R-:W-:Y:S05]  /*17dc0*/  LDGSTS.E [R2+0x46900], desc[UR8][R38.64], !P5 ;  /* 0x4690000026027fae */ /* 0x000fea000e921848 */
[----:B------:R-:W4:Y:S01]  /*17dd0*/  LDC R5, c[0x0][0x230] ;  /* 0x00008c00ff057b82 */ /* 0x000f220000000800 */
[----:B------:R-:W-:Y:S02]  /*17de0*/  ISETP.GE.U32.AND P2, PT, R4, 0x7fffff0b, PT ;  /* 0x7fffff0b0400780c */ /* 0x000fe40003f46070 */
[----:B------:R-:W-:-:S02]  /*17df0*/  ISETP.GE.U32.AND P4, PT, R3, 0x7fffff03, PT ;  /* 0x7fffff030300780c */ /* 0x000fc40003f86070 */
[----:B-1----:R-:W-:Y:S01]  /*17e00*/  IADD3 R3, R232, -0x7, RZ ;  /* 0xfffffff9e8037810 */ /* 0x002fe20007ffe0ff */
[----:B------:R-:W-:Y:S02]  /*17e10*/  LDGSTS.E [R2+0x46d00], desc[UR8][R30.64], !P0 ;  /* 0x46d000001e027fae */ /* 0x000fe4000c121848 */
[----:B------:R-:W1:Y:S01]  /*17e20*/  LDC R246, c[0x0][0x230] ;  /* 0x00008c00fff67b82 */ /* 0x000e620000000800 */
[----:B------:R-:W-:Y:S01]  /*17e30*/  ISETP.GE.U32.AND P0, PT, R3, 0x7fffff7a, PT ;  /* 0x7fffff7a0300780c */ /* 0x000fe20003f06070 */
[----:B--2---:R-:W-:Y:S01]  /*17e40*/  VIADD R3, R233, 0xfffffff1 ;  /* 0xfffffff1e9037836 */ /* 0x004fe20000000000 */
[----:B------:R-:W-:Y:S04]  /*17e50*/  LDGSTS.E [R2+0x47100], desc[UR8][R24.64], !P1 ;  /* 0x4710000018027fae */ /* 0x000fe8000c921848 */
[----:B------:R-:W-:Y:S01]  /*17e60*/  LDGSTS.E [R2+0x47500], desc[UR8][R18.64], !P2 ;  /* 0x4750000012027fae */ /* 0x000fe2000d121848 */
[----:B---3--:R-:W-:Y:S01]  /*17e70*/  VIADD R4, R249, 0xfffffffd ;  /* 0xfffffffdf9047836 */ /* 0x008fe20000000000 */
[----:B------:R-:W-:Y:S01]  /*17e80*/  ISETP.GE.U32.AND P2, PT, R3, 0x7fffff72, PT ;  /* 0x7fffff720300780c */ /* 0x000fe20003f46070 */
[----:B------:R-:W2:Y:S01]  /*17e90*/  LDC R248, c[0x0][0x230] ;  /* 0x00008c00fff87b82 */ /* 0x000ea20000000800 */
[----:B------:R-:W-:Y:S02]  /*17ea0*/  LDGSTS.E [R2+0x47900], desc[UR8][R12.64], !P3 ;  /* 0x479000000c027fae */ /* 0x000fe4000d921848 */
[----:B------:R-:W-:-:S02]  /*17eb0*/  ISETP.GE.U32.AND P5, PT, R4, 0x7fffff7e, PT ;  /* 0x7fffff7e0400780c */ /* 0x000fc40003fa6070 */
[----:B------:R-:W-:Y:S01]  /*17ec0*/  LDGSTS.E [R2+0x47d00], desc[UR8][R6.64], !P4 ;  /* 0x47d0000006027fae */ /* 0x000fe2000e121848 */
[----:B----4-:R-:W-:Y:S02]  /*17ed0*/  IADD3 R3, R5, -0x13, RZ ;  /* 0xffffffed05037810 */ /* 0x010fe40007ffe0ff */
[----:B------:R-:W3:Y:S02]  /*17ee0*/  LDC R232, c[0x0][0x230] ;  /* 0x00008c00ffe87b82 */ /* 0x000ee40000000800 */
[----:B------:R-:W-:Y:S02]  /*17ef0*/  ISETP.GE.U32.AND P3, PT, R3, 0x7fffff6e, PT ;  /* 0x7fffff6e0300780c */ /* 0x000fe40003f66070 */
[----:B------:R-:W-:-:S04]  /*17f00*/  LOP3.LUT R3, R0, 0x40, RZ, 0x3c, !PT ;  /* 0x0000004000037812 */ /* 0x000fc800078e3cff */
[----:B------:R-:W4:Y:S01]  /*17f10*/  LDC R249, c[0x0][0x230] ;  /* 0x00008c00fff97b82 */ /* 0x000f220000000800 */
[----:B------:R-:W-:-:S05]  /*17f20*/  VIADD R3, R3, UR4 ;  /* 0x0000000403037c36 */ /* 0x000fca0008000000 */
[----:B------:R-:W-:Y:S01]  /*17f30*/  LDGSTS.E [R3+0x40200], desc[UR8][R250.64], !P5 ;  /* 0x40200000fa037fae */ /* 0x000fe2000e921848 */
[----:B-1----:R-:W-:Y:S01]  /*17f40*/  VIADD R4, R246, 0xfffffff5 ;  /* 0xfffffff5f6047836 */ /* 0x002fe20000000000 */
[----:B------:R-:W1:Y:S02]  /*17f50*/  LDC R242, c[0x0][0x230] ;  /* 0x00008c00fff27b82 */ /* 0x000e640000000800 */
[----:B------:R-:W-:Y:S06]  /*17f60*/  LDGSTS.E [R3+0x40600], desc[UR8][R236.64], !P0 ;  /* 0x40600000ec037fae */ /* 0x000fec000c121848 */
[----:B------:R-:W1:Y:S01]  /*17f70*/  LDC R246, c[0x0][0x230] ;  /* 0x00008c00fff67b82 */ /* 0x000e620000000800 */
[----:B------:R-:W4:Y:S01]  /*17f80*/  LDL.64 R250, [R1] ;  /* 0x0000000001fa7983 */ /* 0x000f220000100a00 */
[----:B------:R-:W-:Y:S01]  /*17f90*/  ISETP.GE.U32.AND P1, PT, R4, 0x7fffff76, PT ;  /* 0x7fffff760400780c */ /* 0x000fe20003f26070 */
[----:B--2---:R-:W-:-:S05]  /*17fa0*/  VIADD R4, R248, 0xffffffe9 ;  /* 0xffffffe9f8047836 */ /* 0x004fca0000000000 */
[----:B------:R-:W2:Y:S01]  /*17fb0*/  LDC R247, c[0x0][0x230] ;  /* 0x00008c00fff77b82 */ /* 0x000ea20000000800 */
[----:B------:R-:W-:Y:S01]  /*17fc0*/  ISETP.GE.U32.AND P4, PT, R4, 0x7fffff6a, PT ;  /* 0x7fffff6a0400780c */ /* 0x000fe20003f86070 */
[----:B---3--:R-:W-:-:S06]  /*17fd0*/  VIADD R4, R232, 0xffffffe1 ;  /* 0xffffffe1e8047836 */ /* 0x008fcc0000000000 */
[----:B------:R-:W3:Y:S01]  /*17fe0*/  LDC R233, c[0x0][0x230] ;  /* 0x00008c00ffe97b82 */ /* 0x000ee20000000800 */
[----:B------:R-:W-:Y:S01]  /*17ff0*/  ISETP.GE.U32.AND P0, PT, R4, 0x7fffff62, PT ;  /* 0x7fffff620400780c */ /* 0x000fe20003f06070 */
[----:B------:R-:W-:Y:S01]  /*18000*/  LDGSTS.E [R3+0x40a00], desc[UR8][R228.64], !P1 ;  /* 0x40a00000e4037fae */ /* 0x000fe2000c921848 */
[----:B----4-:R-:W-:-:S03]  /*18010*/  IADD3 R5, R249, -0x1b, RZ ;  /* 0xffffffe5f9057810 */ /* 0x010fc60007ffe0ff */
[----:B------:R-:W-:Y:S02]  /*18020*/  LDGSTS.E [R3+0x40e00], desc[UR8][R220.64], !P2 ;  /* 0x40e00000dc037fae */ /* 0x000fe4000d121848 */
[----:B------:R-:W4:Y:S01]  /*18030*/  LDC R240, c[0x0][0x230] ;  /* 0x00008c00fff07b82 */ /* 0x000f220000000800 */
[----:B-1----:R-:W-:Y:S01]  /*18040*/  IADD3 R4, R246, -0x27, RZ ;  /* 0xffffffd9f6047810 */ /* 0x002fe20007ffe0ff */
[----:B------:R-:W-:Y:S06]  /*18050*/  LDGSTS.E [R3+0x41200], desc[UR8][R212.64], !P3 ;  /* 0x41200000d4037fae */ /* 0x000fec000d921848 */
[----:B------:R-:W1:Y:S01]  /*18060*/  LDC R232, c[0x0][0x230] ;  /* 0x00008c00ffe87b82 */ /* 0x000e620000000800 */
[----:B------:R-:W-:Y:S01]  /*18070*/  ISETP.GE.U32.AND P2, PT, R4, 0x7fffff5a, PT ;  /* 0x7fffff5a0400780c */ /* 0x000fe20003f46070 */
[----:B------:R-:W-:Y:S01]  /*18080*/  VIADD R4, R242, 0xffffffd5 ;  /* 0xffffffd5f2047836 */ /* 0x000fe20000000000 */
[----:B------:R-:W-:Y:S01]  /*18090*/  ISETP.GE.U32.AND P5, PT, R5, 0x7fffff66, PT ;  /* 0x7fffff660500780c */ /* 0x000fe20003fa6070 */
[----:B--2---:R-:W-:Y:S01]  /*180a0*/  VIADD R5, R247, 0xffffffdd ;  /* 0xffffffddf7057836 */ /* 0x004fe20000000000 */
[----:B------:R-:W-:Y:S03]  /*180b0*/  LDGSTS.E [R3+0x41600], desc[UR8][R204.64], !P4 ;  /* 0x41600000cc037fae */ /* 0x000fe6000e121848 */
[----:B------:R-:W2:Y:S01]  /*180c0*/  LDC R242, c[0x0][0x230] ;  /* 0x00008c00fff27b82 */ /* 0x000ea20000000800 */
[----:B------:R-:W-:-:S07]  /*180d0*/  ISETP.GE.U32.AND P1, PT, R5, 0x7fffff5e, PT ;  /* 0x7fffff5e0500780c */ /* 0x000fce0003f26070 */
[----:B------:R-:W2:Y:S01]  /*180e0*/  LDC R249, c[0x0][0x230] ;  /* 0x00008c00fff97b82 */ /* 0x000ea20000000800 */
[----:B------:R-:W-:Y:S01]  /*180f0*/  ISETP.GE.U32.AND P3, PT, R4, 0x7fffff56, PT ;  /* 0x7fffff560400780c */ /* 0x000fe20003f66070 */
[----:B------:R-:W-:Y:S01]  /*18100*/  LDGSTS.E [R3+0x41a00], desc[UR8][R196.64], !P5 ;  /* 0x41a00000c4037fae */ /* 0x000fe2000e921848 */
[----:B---3--:R-:W-:-:S05]  /*18110*/  IADD3 R4, R233, -0x33, RZ ;  /* 0xffffffcde9047810 */ /* 0x008fca0007ffe0ff */
[----:B------:R-:W3:Y:S01]  /*18120*/  LDC R247, c[0x0][0x230] ;  /* 0x00008c00fff77b82 */ /* 0x000ee20000000800 */
[----:B------:R-:W-:Y:S01]  /*18130*/  ISETP.GE.U32.AND P5, PT, R4, 0x7fffff4e, PT ;  /* 0x7fffff4e0400780c */ /* 0x000fe20003fa6070 */
[----:B----4-:R-:W-:Y:S01]  /*18140*/  VIADD R5, R240, 0xffffffd1 ;  /* 0xffffffd1f0057836 */ /* 0x010fe20000000000 */
[----:B------:R-:W-:Y:S05]  /*18150*/  LDGSTS.E [R3+0x41e00], desc[UR8][R188.64], !P0 ;  /* 0x41e00000bc037fae */ /* 0x000fea000c121848 */
[----:B------:R-:W4:Y:S01]  /*18160*/  LDC R248, c[0x0][0x230] ;  /* 0x00008c00fff87b82 */ /* 0x000f220000000800 */
[----:B-1----:R-:W-:Y:S01]  /*18170*/  VIADD R4, R232, 0xffffffc5 ;  /* 0xffffffc5e8047836 */ /* 0x002fe20000000000 */
[----:B------:R-:W-:Y:S06]  /*18180*/  LDGSTS.E [R3+0x42200], desc[UR8][R180.64], !P1 ;  /* 0x42200000b4037fae */ /* 0x000fec000c921848 */
[----:B------:R-:W1:Y:S01]  /*18190*/  LDC R246, c[0x0][0x230] ;  /* 0x00008c00fff67b82 */ /* 0x000e620000000800 */
[----:B------:R-:W-:Y:S01]  /*181a0*/  ISETP.GE.U32.AND P1, PT, R4, 0x7fffff46, PT ;  /* 0x7fffff460400780c */ /* 0x000fe20003f26070 */
[----:B------:R-:W-:Y:S01]  /*181b0*/  LDGSTS.E [R3+0x42600], desc[UR8][R172.64], !P2 ;  /* 0x42600000ac037fae */ /* 0x000fe2000d121848 */
[----:B--2---:R-:W-:-:S05]  /*181c0*/  IADD3 R4, R242, -0x3f, RZ ;  /* 0xffffffc1f2047810 */ /* 0x004fca0007ffe0ff */
[----:B------:R-:W2:Y:S01]  /*181d0*/  LDC R240, c[0x0][0x230] ;  /* 0x00008c00fff07b82 */ /* 0x000ea20000000800 */
[----:B------:R-:W-:Y:S01]  /*181e0*/  ISETP.GE.U32.AND P4, PT, R5, 0x7fffff52, PT ;  /* 0x7fffff520500780c */ /* 0x000fe20003f86070 */
[----:B------:R-:W-:Y:S01]  /*181f0*/  VIADD R5, R249, 0xffffffc9 ;  /* 0xffffffc9f9057836 */ /* 0x000fe20000000000 */
[----:B------:R-:W-:Y:S05]  /*18200*/  LDGSTS.E [R3+0x42a00], desc[UR8][R164.64], !P3 ;  /* 0x42a00000a4037fae */ /* 0x000fea000d921848 */
[----:B------:R-:W2:Y:S01]  /*18210*/  LDC R242, c[0x0][0x230] ;  /* 0x00008c00fff27b82 */ /* 0x000ea20000000800 */
[----:B------:R-:W-:Y:S01]  /*18220*/  ISETP.GE.U32.AND P0, PT, R5, 0x7fffff4a, PT ;  /* 0x7fffff4a0500780c */ /* 0x000fe20003f06070 */
[----:B---3--:R-:W-:Y:S01]  /*18230*/  VIADD R5, R247, 0xffffffbd ;  /* 0xffffffbdf7057836 */ /* 0x008fe20000000000 */
[----:B------:R-:W-:Y:S01]  /*18240*/  ISETP.GE.U32.AND P2, PT, R4, 0x7fffff42, PT ;  /* 0x7fffff420400780c */ /* 0x000fe20003f46070 */
[----:B----4-:R-:W-:-:S02]  /*18250*/  VIADD R4, R248, 0xffffffb9 ;  /* 0xffffffb9f8047836 */ /* 0x010fc40000000000 */
[----:B------:R-:W-:Y:S02]  /*18260*/  LDGSTS.E [R3+0x42e00], desc[UR8][R156.64], !P4 ;  /* 0x42e000009c037fae */ /* 0x000fe4000e121848 */
[----:B------:R-:W3:Y:S01]  /*18270*/  LDC R232, c[0x0][0x230] ;  /* 0x00008c00ffe87b82 */ /* 0x000ee20000000800 */
[----:B------:R-:W-:Y:S01]  /*18280*/  ISETP.GE.U32.AND P3, PT, R5, 0x7fffff3e, PT ;  /* 0x7fffff3e0500780c */ /* 0x000fe20003f66070 */
[----:B------:R-:W-:Y:S01]  /*18290*/  LDGSTS.E [R3+0x43200], desc[UR8][R148.64], !P5 ;  /* 0x4320000094037fae */ /* 0x000fe2000e921848 */
[----:B------:R-:W-:-:S05]  /*182a0*/  ISETP.GE.U32.AND P4, PT, R4, 0x7fffff3a, PT ;  /* 0x7fffff3a0400780c */ /* 0x000fca0003f86070 */
[----:B------:R-:W4:Y:S01]  /*182b0*/  LDC R249, c[0x0][0x230] ;  /* 0x00008c00fff97b82 */ /* 0x000f220000000800 */
[----:B-1----:R-:W-:Y:S01]  /*182c0*/  IADD3 R5, R246, -0x4b, RZ ;  /* 0xffffffb5f6057810 */ /* 0x002fe20007ffe0ff */
[----:B--2---:R-:W-:Y:S01]  /*182d0*/  VIADD R4, R240, 0xffffffb1 ;  /* 0xffffffb1f0047836 */ /* 0x004fe20000000000 */
[----:B------:R-:W-:Y:S05]  /*182e0*/  LDGSTS.E [R3+0x43600], desc[UR8][R140.64], !P0 ;  /* 0x436000008c037fae */ /* 0x000fea000c121848 */
[----:B------:R-:W1:Y:S01]  /*182f0*/  LDC R246, c[0x0][0x230] ;  /* 0x00008c00fff67b82 */ /* 0x000e620000000800 */
[----:B------:R-:W-:Y:S01]  /*18300*/  ISETP.GE.U32.AND P0, PT, R4, 0x7fffff32, PT ;  /* 0x7fffff320400780c */ /* 0x000fe20003f06070 */
[----:B------:R-:W-:Y:S01]  /*18310*/  VIADD R4, R242, 0xffffffad ;  /* 0xffffffadf2047836 */ /* 0x000fe20000000000 */
[----:B------:R-:W-:Y:S05]  /*18320*/  LDGSTS.E [R3+0x43a00], desc[UR8][R132.64], !P1 ;  /* 0x43a0000084037fae */ /* 0x000fea000c921848 */
[----:B------:R-:W2:Y:S01]  /*18330*/  LDC R233, c[0x0][0x230] ;  /* 0x00008c00ffe97b82 */ /* 0x000ea20000000800 */
[----:B------:R-:W-:-:S07]  /*18340*/  ISETP.GE.U32.AND P1, PT, R4, 0x7fffff2e, PT ;  /* 0x7fffff2e0400780c */ /* 0x000fce0003f26070 */
[----:B------:R-:W2:Y:S01]  /*18350*/  LDC R242, c[0x0][0x230] ;  /* 0x00008c00fff27b82 */ /* 0x000ea20000000800 */
[----:B---3--:R-:W-:Y:S01]  /*18360*/  VIADD R4, R232, 0xffffffa5 ;  /* 0xffffffa5e8047836 */ /* 0x008fe20000000000 */
[----:B------:R-:W-:Y:S01]  /*18370*/  ISETP.GE.U32.AND P6, PT, R5, 0x7fffff36, PT ;  /* 0x7fffff360500780c */ /* 0x000fe20003fc6070 */
[----:B------:R-:W-:Y:S04]  /*18380*/  LDGSTS.E [R3+0x43e00], desc[UR8][R122.64], !P2 ;  /* 0x43e000007a037fae */ /* 0x000fe8000d121848 */
[----:B------:R-:W-:Y:S01]  /*18390*/  LDGSTS.E [R3+0x44200], desc[UR8][R114.64], !P3 ;  /* 0x4420000072037fae */ /* 0x000fe2000d921848 */
[----:B------:R-:W3:Y:S01]  /*183a0*/  LDC R248, c[0x0][0x230] ;  /* 0x00008c00fff87b82 */ /* 0x000ee20000000800 */
[----:B------:R-:W-:Y:S02]  /*183b0*/  ISETP.GE.U32.AND P3, PT, R4, 0x7fffff26, PT ;  /* 0x7fffff260400780c */ /* 0x000fe40003f66070 */
[----:B----4-:R-:W-:Y:S01]  /*183c0*/  IADD3 R4, R249, -0x63, RZ ;  /* 0xffffff9df9047810 */ /* 0x010fe20007ffe0ff */
[----:B------:R-:W-:Y:S04]  /*183d0*/  LDGSTS.E [R3+0x44600], desc[UR8][R106.64], !P4 ;  /* 0x446000006a037fae */ /* 0x000fe8000e121848 */
[----:B------:R-:W4:Y:S01]  /*183e0*/  LDC R232, c[0x0][0x230] ;  /* 0x00008c00ffe87b82 */ /* 0x000f220000000800 */
[----:B------:R-:W-:Y:S01]  /*183f0*/  ISETP.GE.U32.AND P5, PT, R4, 0x7fffff1e, PT ;  /* 0x7fffff1e0400780c */ /* 0x000fe20003fa6070 */
[----:B-1----:R-:W-:Y:S01]  /*18400*/  VIADD R4, R246, 0xffffff95 ;  /* 0xffffff95f6047836 */ /* 0x002fe20000000000 */
[----:B------:R-:W-:Y:S05]  /*18410*/  LDGSTS.E [R3+0x44a00], desc[UR8][R124.64], !P6 ;  /* 0x44a000007c037fae */ /* 0x000fea000f121848 */
[----:B------:R-:W1:Y:S01]  /*18420*/  LDC R247, c[0x0][0x230] ;  /* 0x00008c00fff77b82 */ /* 0x000e620000000800 */
[----:B------:R-:W-:Y:S01]  /*18430*/  LDGSTS.E [R3+0x44e00], desc[UR8][R92.64], !P0 ;  /* 0x44e000005c037fae */ /* 0x000fe2000c121848 */
[----:B--2---:R-:W-:-:S02]  /*18440*/  IADD3 R5, R233, -0x57, RZ ;  /* 0xffffffa9e9057810 */ /* 0x004fc40007ffe0ff */
[----:B------:R-:W-:Y:S01]  /*18450*/  ISETP.GE.U32.AND P0, PT, R4, 0x7fffff16, PT ;  /* 0x7fffff160400780c */ /* 0x000fe20003f06070 */
[----:B------:R-:W-:Y:S03]  /*18460*/  LDGSTS.E [R3+0x45200], desc[UR8][R84.64], !P1 ;  /* 0x4520000054037fae */ /* 0x000fe6000c921848 */
[----:B------:R-:W2:Y:S01]  /*18470*/  LDC R249, c[0x0][0x230] ;  /* 0x00008c00fff97b82 */ /* 0x000ea20000000800 */
[----:B------:R-:W-:Y:S02]  /*18480*/  IADD3 R4, R242, -0x6f, RZ ;  /* 0xffffff91f2047810 */ /* 0x000fe40007ffe0ff */
[----:B------:R-:W-:Y:S01]  /*18490*/  ISETP.GE.U32.AND P2, PT, R5, 0x7fffff2a, PT ;  /* 0x7fffff2a0500780c */ /* 0x000fe20003f46070 */
[----:B---3--:R-:W-:-:S04]  /*184a0*/  VIADD R5, R248, 0xffffffa1 ;  /* 0xffffffa1f8057836 */ /* 0x008fc80000000000 */
[----:B------:R-:W3:Y:S01]  /*184b0*/  LDC R242, c[0x0][0x230] ;  /* 0x00008c00fff27b82 */ /* 0x000ee20000000800 */
[----:B------:R-:W-:-:S07]  /*184c0*/  ISETP.GE.U32.AND P4, PT, R5, 0x7fffff22, PT ;  /* 0x7fffff220500780c */ /* 0x000fce0003f86070 */
[----:B------:R-:W3:Y:S01]  /*184d0*/  LDC R233, c[0x0][0x230] ;  /* 0x00008c00ffe97b82 */ /* 0x000ee20000000800 */
[----:B------:R-:W-:Y:S01]  /*184e0*/  ISETP.GE.U32.AND P1, PT, R4, 0x7fffff12, PT ;  /* 0x7fffff120400780c */ /* 0x000fe20003f26070 */
[----:B----4-:R-:W-:Y:S01]  /*184f0*/  VIADD R4, R232, 0xffffff89 ;  /* 0xffffff89e8047836 */ /* 0x010fe20000000000 */
[----:B------:R-:W-:Y:S01]  /*18500*/  LDGSTS.E [R3+0x45600], desc[UR8][R76.64], !P2 ;  /* 0x456000004c037fae */ /* 0x000fe2000d121848 */
[----:B-1----:R-:W-:-:S03]  /*18510*/  VIADD R5, R247, 0xffffff99 ;  /* 0xffffff99f7057836 */ /* 0x002fc60000000000 */
[----:B------:R-:W-:Y:S01]  /*18520*/  LDGSTS.E [R3+0x45a00], desc[UR8][R68.64], !P3 ;  /* 0x45a0000044037fae */ /* 0x000fe2000d921848 */
[----:B------:R-:W1:Y:S01]  /*18530*/  LDC R248, c[0x0][0x230] ;  /* 0x00008c00fff87b82 */ /* 0x000e620000000800 */
[----:B------:R-:W-:Y:S01]  /*18540*/  ISETP.GE.U32.AND P3, PT, R4, 0x7fffff0a, PT ;  /* 0x7fffff0a0400780c */ /* 0x000fe20003f66070 */
[----:B--2---:R-:W-:Y:S01]  /*18550*/  VIADD R4, R249, 0xffffff81 ;  /* 0xffffff81f9047836 */ /* 0x004fe20000000000 */
[----:B------:R-:W-:Y:S05]  /*18560*/  LDGSTS.E [R3+0x45e00], desc[UR8][R60.64], !P4 ;  /* 0x45e000003c037fae */ /* 0x000fea000e121848 */
[----:B------:R-:W2:Y:S01]  /*18570*/  LDC R247, c[0x0][0x230] ;  /* 0x00008c00fff77b82 */ /* 0x000ea20000000800 */
[----:B------:R-:W-:Y:S01]  /*18580*/  LDGSTS.E [R3+0x46200], desc[UR8][R52.64], !P5 ;  /* 0x4620000034037fae */ /* 0x000fe2000e921848 */
[----:B------:R-:W-:-:S02]  /*18590*/  ISETP.GE.U32.AND P6, PT, R5, 0x7fffff1a, PT ;  /* 0x7fffff1a0500780c */ /* 0x000fc40003fc6070 */
[----:B------:R-:W-:-:S04]  /*185a0*/  ISETP.GE.U32.AND P5, PT, R4, 0x7fffff02, PT ;  /* 0x7fffff020400780c */ /* 0x000fc80003fa6070 */
[----:B------:R-:W4:Y:S01]  /*185b0*/  LDC R246, c[0x0][0x230] ;  /* 0x00008c00fff67b82 */ /* 0x000f220000000800 */
[----:B---3--:R-:W-:-:S07]  /*185c0*/  VIADD R4, R242, 0xfffffffc ;  /* 0xfffffffcf2047836 */ /* 0x008fce0000000000 */
[----:B------:R-:W3:Y:S01]  /*185d0*/  LDC R240, c[0x0][0x230] ;  /* 0x00008c00fff07b82 */ /* 0x000ee20000000800 */
[----:B------:R-:W-:Y:S01]  /*185e0*/  VIADD R5, R233, 0xffffff8d ;  /* 0xffffff8de9057836 */ /* 0x000fe20000000000 */
[----:B------:R-:W-:Y:S06]  /*185f0*/  LDGSTS.E [R3+0x46600], desc[UR8][R44.64], !P6 ;  /* 0x466000002c037fae */ /* 0x000fec000f121848 */
[----:B------:R-:W3:Y:S08]  /*18600*/  LDC R241, c[0x0][0x230] ;  /* 0x00008c00fff17b82 */ /* 0x000ef00000000800 */
[----:B------:R-:W3:Y:S01]  /*18610*/  LDC R242, c[0x0][0x230] ;  /* 0x00008c00fff27b82 */ /* 0x000ee20000000800 */
[----:B------:R-:W-:Y:S01]  /*18620*/  ISETP.GE.U32.AND P2, PT, R5, 0x7fffff0e, PT ;  /* 0x7fffff0e0500780c */ /* 0x000fe20003f46070 */
[----:B------:R-:W-:Y:S01]  /*18630*/  LDGSTS.E [R3+0x46a00], desc[UR8][R36.64], !P0 ;  /* 0x46a0000024037fae */ /* 0x000fe2000c121848 */
[----:B-1----:R-:W-:-:S05]  /*18640*/  IADD3 R5, R248, -0x7b, RZ ;  /* 0xffffff85f8057810 */ /* 0x002fca0007ffe0ff */
[----:B------:R-:W1:Y:S01]  /*18650*/  LDC R232, c[0x0][0x230] ;  /* 0x00008c00ffe87b82 */ /* 0x000e620000000800 */
[----:B------:R-:W-:Y:S01]  /*18660*/  ISETP.GE.U32.AND P6, PT, R4, 0x7fffff7d, PT ;  /* 0x7fffff7d0400780c */ /* 0x000fe20003fc6070 */
[----:B--2---:R-:W-:Y:S01]  /*18670*/  VIADD R4, R247, 0xfffffff4 ;  /* 0xfffffff4f7047836 */ /* 0x004fe20000000000 */
[----:B------:R-:W-:Y:S01]  /*18680*/  ISETP.GE.U32.AND P4, PT, R5, 0x7fffff06, PT ;  /* 0x7fffff060500780c */ /* 0x000fe20003f86070 */
[----:B------:R-:W-:Y:S04]  /*18690*/  LDGSTS.E [R3+0x46e00], desc[UR8][R28.64], !P1 ;  /* 0x46e000001c037fae */ /* 0x000fe8000c921848 */
[----:B------:R-:W2:Y:S01]  /*186a0*/  LDC R233, c[0x0][0x230] ;  /* 0x00008c00ffe97b82 */ /* 0x000ea20000000800 */
[----:B------:R-:W-:Y:S01]  /*186b0*/  ISETP.GE.U32.AND P1, PT, R4, 0x7fffff75, PT ;  /* 0x7fffff750400780c */ /* 0x000fe20003f26070 */
[----:B------:R-:W-:Y:S01]  /*186c0*/  LDGSTS.E [R3+0x47200], desc[UR8][R22.64], !P2 ;  /* 0x4720000016037fae */ /* 0x000fe2000d121848 */
[----:B----4-:R-:W-:-:S02]  /*186d0*/  IADD3 R5, R246, -0x8, RZ ;  /* 0xfffffff8f6057810 */ /* 0x010fc40007ffe0ff */
[----:B---3--:R-:W-:Y:S01]  /*186e0*/  IADD3 R4, R240, -0x14, RZ ;  /* 0xffffffecf0047810 */ /* 0x008fe20007ffe0ff */
[----:B------:R-:W-:Y:S02]  /*186f0*/  LDGSTS.E [R3+0x47600], desc[UR8][R16.64], !P3 ;  /* 0x4760000010037fae */ /* 0x000fe4000d921848 */
[----:B------:R-:W3:Y:S01]  /*18700*/  LDC R247, c[0x0][0x230] ;  /* 0x00008c00fff77b82 */ /* 0x000ee20000000800 */
[----:B------:R-:W-:Y:S01]  /*18710*/  ISETP.GE.U32.AND P0, PT, R5, 0x7fffff79, PT ;  /* 0x7fffff790500780c */ /* 0x000fe20003f06070 */
[----:B------:R-:W-:Y:S01]  /*18720*/  VIADD R5, R241, 0xfffffff0 ;  /* 0xfffffff0f1057836 */ /* 0x000fe20000000000 */
[----:B------:R-:W-:Y:S01]  /*18730*/  ISETP.GE.U32.AND P3, PT, R4, 0x7fffff6d, PT ;  /* 0x7fffff6d0400780c */ /* 0x000fe20003f66070 */
[----:B------:R-:W-:Y:S01]  /*18740*/  VIADD R4, R242, 0xffffffe8 ;  /* 0xffffffe8f2047836 */ /* 0x000fe20000000000 */
[----:B------:R-:W-:Y:S03]  /*18750*/  LDGSTS.E [R3+0x47a00], desc[UR8][R10.64], !P4 ;  /* 0x47a000000a037fae */ /* 0x000fe6000e121848 */
[----:B------:R-:W4:Y:S01]  /*18760*/  LDC R246, c[0x0][0x230] ;  /* 0x00008c00fff67b82 */ /* 0x000f220000000800 */
[----:B------:R-:W-:Y:S01]  /*18770*/  ISETP.GE.U32.AND P2, PT, R5, 0x7fffff71, PT ;  /* 0x7fffff710500780c */ /* 0x000fe20003f46070 */
[----:B-1----:R-:W-:Y:S01]  /*18780*/  VIADD R5, R232, 0xffffffe4 ;  /* 0xffffffe4e8057836 */ /* 0x002fe20000000000 */
[----:B------:R-:W-:Y:S01]  /*18790*/  ISETP.GE.U32.AND P4, PT, R4, 0x7fffff69, PT ;  /* 0x7fffff690400780c */ /* 0x000fe20003f86070 */
[----:B------:R-:W-:Y:S01]  /*187a0*/  LDGSTS.E [R3+0x47e00], desc[UR8][R244.64], !P5 ;  /* 0x47e00000f4037fae */ /* 0x000fe2000e921848 */
[----:B------:R-:W-:-:S03]  /*187b0*/  LOP3.LUT R4, R0, 0x60, RZ, 0x3c, !PT ;  /* 0x0000006000047812 */ /* 0x000fc600078e3cff */
[----:B------:R-:W1:Y:S01]  /*187c0*/  LDC R249, c[0x0][0x230] ;  /* 0x00008c00fff97b82 */ /* 0x000e620000000800 */
[----:B------:R-:W-:Y:S02]  /*187d0*/  IADD3 R4, R4, UR4, RZ ;  /* 0x0000000404047c10 */ /* 0x000fe4000fffe0ff */
[----:B------:R-:W-:Y:S01]  /*187e0*/  ISETP.GE.U32.AND P5, PT, R5, 0x7fffff65, PT ;  /* 0x7fffff650500780c */ /* 0x000fe20003fa6070 */
[----:B--2---:R-:W-:-:S04]  /*187f0*/  VIADD R5, R233, 0xffffffdc ;  /* 0xffffffdce9057836 */ /* 0x004fc80000000000 */
[----:B------:R-:W2:Y:S08]  /*18800*/  LDC R232, c[0x0][0x230] ;  /* 0x00008c00ffe87b82 */ /* 0x000eb00000000800 */
[----:B------:R-:W2:Y:S08]  /*18810*/  LDC R248, c[0x0][0x230] ;  /* 0x00008c00fff87b82 */ /* 0x000eb00000000800 */
[----:B------:R-:W2:Y:S01]  /*18820*/  LDC R233, c[0x0][0x230] ;  /* 0x00008c00ffe97b82 */ /* 0x000ea20000000800 */
[----:B-1----:R-:W-:-:S07]  /*18830*/  VIADD R242, R249, 0xffffffe0 ;  /* 0xffffffe0f9f27836 */ /* 0x002fce0000000000 */
[----:B------:R-:W1:Y:S01]  /*18840*/  LDC R241, c[0x0][0x230] ;  /* 0x00008c00fff17b82 */ /* 0x000e620000000800 */
[----:B------:R-:W-:Y:S07]  /*18850*/  LDGSTS.E [R4+0x40300], desc[UR8][R250.64], !P6 ;  /* 0x40300000fa047fae */ /* 0x000fee000f121848 */
[----:B------:R-:W1:Y:S01]  /*18860*/  LDC R240, c[0x0][0x230] ;  /* 0x00008c00fff07b82 */ /* 0x000e620000000800 */
[----:B------:R-:W-:Y:S01]  /*18870*/  LDGSTS.E [R4+0x40700], desc[UR8][R234.64], !P0 ;  /* 0x40700000ea047fae */ /* 0x000fe2000c121848 */
[----:B------:R-:W-:Y:S01]  /*18880*/  ISETP.GE.U32.AND P0, PT, R5, 0x7fffff5d, PT ;  /* 0x7fffff5d0500780c */ /* 0x000fe20003f06070 */
[----:B---3--:R-:W-:-:S02]  /*18890*/  VIADD R5, R247, 0xffffffd4 ;  /* 0xffffffd4f7057836 */ /* 0x008fc40000000000 */
[----:B------:R-:W-:Y:S01]  /*188a0*/  LDGSTS.E [R4+0x40b00], desc[UR8][R226.64], !P1 ;  /* 0x40b00000e2047fae */ /* 0x000fe2000c921848 */
[----:B------:R-:W-:Y:S02]  /*188b0*/  ISETP.GE.U32.AND P6, PT, R242, 0x7fffff61, PT ;  /* 0x7fffff61f200780c */ /* 0x000fe40003fc6070 */
[----:B------:R-:W3:Y:S01]  /*188c0*/  LDC R249, c[0x0][0x230] ;  /* 0x00008c00fff97b82 */ /* 0x000ee20000000800 */
[----:B------:R-:W-:Y:S01]  /*188d0*/  LDGSTS.E [R4+0x40f00], desc[UR8][R218.64], !P2 ;  /* 0x40f00000da047fae */ /* 0x000fe2000d121848 */
[----:B------:R-:W-:Y:S01]  /*188e0*/  ISETP.GE.U32.AND P2, PT, R5, 0x7fffff55, PT ;  /* 0x7fffff550500780c */ /* 0x000fe20003f46070 */
[----:B----4-:R-:W-:Y:S02]  /*188f0*/  VIADD R5, R246, 0xffffffd0 ;  /* 0xffffffd0f6057836 */ /* 0x010fe40000000000 */
[----:B------:R-:W-:Y:S03]  /*18900*/  LDGSTS.E [R4+0x41300], desc[UR8][R210.64], !P3 ;  /* 0x41300000d2047fae */ /* 0x000fe6000d921848 */
[----:B------:R-:W4:Y:S01]  /*18910*/  LDC R246, c[0x0][0x230] ;  /* 0x00008c00fff67b82 */ /* 0x000f220000000800 */
[----:B------:R-:W-:Y:S01]  /*18920*/  ISETP.GE.U32.AND P3, PT, R5, 0x7fffff51, PT ;  /* 0x7fffff510500780c */ /* 0x000fe20003f66070 */
[----:B--2---:R-:W-:Y:S01]  /*18930*/  VIADD R5, R232, 0xffffffc8 ;  /* 0xffffffc8e8057836 */ /* 0x004fe20000000000 */
[----:B------:R-:W-:Y:S01]  /*18940*/  LDGSTS.E [R4+0x41700], desc[UR8][R202.64], !P4 ;  /* 0x41700000ca047fae */ /* 0x000fe2000e121848 */
[----:B------:R-:W-:-:S03]  /*18950*/  IADD3 R242, R248, -0x28, RZ ;  /* 0xffffffd8f8f27810 */ /* 0x000fc60007ffe0ff */
[----:B------:R-:W-:Y:S01]  /*18960*/  LDGSTS.E [R4+0x41b00], desc[UR8][R194.64], !P5 ;  /* 0x41b00000c2047fae */ /* 0x000fe2000e921848 */
[----:B------:R-:W-:Y:S01]  /*18970*/  ISETP.GE.U32.AND P5, PT, R5, 0x7fffff49, PT ;  /* 0x7fffff490500780c */ /* 0x000fe20003fa6070 */
[----:B------:R-:W2:Y:S01]  /*18980*/  LDC R232, c[0x0][0x230] ;  /* 0x00008c00ffe87b82 */ /* 0x000ea20000000800 */
[----:B------:R-:W-:Y:S01]  /*18990*/  IADD3 R5, R233, -0x40, RZ ;  /* 0xffffffc0e9057810 */ /* 0x000fe20007ffe0ff */
[----:B------:R-:W-:Y:S01]  /*189a0*/  LDGSTS.E [R4+0x41f00], desc[UR8][R186.64], !P6 ;  /* 0x41f00000ba047fae */ /* 0x000fe2000f121848 */
[----:B------:R-:W-:-:S03]  /*189b0*/  ISETP.GE.U32.AND P1, PT, R242, 0x7fffff59, PT ;  /* 0x7fffff59f200780c */ /* 0x000fc60003f26070 */
[----:B------:R-:W-:Y:S01]  /*189c0*/  LDGSTS.E [R4+0x42300], desc[UR8][R178.64], !P0 ;  /* 0x42300000b2047fae */ /* 0x000fe2000c121848 */
[----:B------:R-:W-:Y:S01]  /*189d0*/  ISETP.GE.U32.AND P0, PT, R5, 0x7fffff41, PT ;  /* 0x7fffff410500780c */ /* 0x000fe20003f06070 */
[----:B------:R-:W2:Y:S01]  /*189e0*/  LDC R248, c[0x0][0x230] ;  /* 0x00008c00fff87b82 */ /* 0x000ea20000000800 */
[----:B-1----:R-:W-:Y:S01]  /*189f0*/  IADD3 R242, R241, -0x34, RZ ;  /* 0xffffffccf1f27810 */ /* 0x002fe20007ffe0ff */
[----:B------:R-:W2:Y:S01]  /*18a00*/  LDL.64 R250, [R1+0x30] ;  /* 0x0000300001fa7983 */ /* 0x000ea20000100a00 */
[----:B----4-:R-:W-:-:S05]  /*18a10*/  VIADD R5, R246, 0xffffffbc ;  /* 0xffffffbcf6057836 */ /* 0x010fca0000000000 */
[----:B------:R-:W1:Y:S01]  /*18a20*/  LDC R247, c[0x0][0x230] ;  /* 0x00008c00fff77b82 */ /* 0x000e620000000800 */
[----:B------:R-:W-:Y:S07]  /*18a30*/  LDGSTS.E [R4+0x42700], desc[UR8][R170.64], !P1 ;  /* 0x42700000aa047fae */ /* 0x000fee000c921848 */
[----:B------:R-:W4:Y:S01]  /*18a40*/  LDC R246, c[0x0][0x230] ;  /* 0x00008c00fff67b82 */ /* 0x000f220000000800 */
[----:B------:R-:W-:Y:S01]  /*18a50*/  ISETP.GE.U32.AND P4, PT, R242, 0x7fffff4d, PT ;  /* 0x7fffff4df200780c */ /* 0x000fe20003f86070 */
[----:B------:R-:W-:Y:S01]  /*18a60*/  VIADD R242, R240, 0xffffffc4 ;  /* 0xffffffc4f0f27836 */ /* 0x000fe20000000000 */
[----:B------:R-:W-:Y:S01]  /*18a70*/  ISETP.GE.U32.AND P1, PT, R5, 0x7fffff3d, PT ;  /* 0x7fffff3d0500780c */ /* 0x000fe20003f26070 */
[----:B------:R-:W-:Y:S01]  /*18a80*/  LDGSTS.E [R4+0x42b00], desc[UR8][R162.64], !P2 ;  /* 0x42b00000a2047fae */ /* 0x000fe2000d121848 */
[----:B---3--:R-:W-:-:S03]  /*18a90*/  IADD3 R5, R249, -0x4c, RZ ;  /* 0xffffffb4f9057810 */ /* 0x008fc60007ffe0ff */
[----:B------:R-:W3:Y:S01]  /*18aa0*/  LDC R240, c[0x0][0x230] ;  /* 0x00008c00fff07b82 */ /* 0x000ee20000000800 */
[----:B------:R-:W-:Y:S01]  /*18ab0*/  LDGSTS.E [R4+0x42f00], desc[UR8][R154.64], !P3 ;  /* 0x42f000009a047fae */ /* 0x000fe2000d921848 */
[----:B------:R-:W-:Y:S01]  /*18ac0*/  ISETP.GE.U32.AND P3, PT, R5, 0x7fffff35, PT ;  /* 0x7fffff350500780c */ /* 0x000fe20003f66070 */
[----:B--2---:R-:W-:Y:S01]  /*18ad0*/  VIADD R5, R232, 0xffffffac ;  /* 0xfffffface8057836 */ /* 0x004fe20000000000 */
[----:B------:R-:W-:Y:S02]  /*18ae0*/  ISETP.GE.U32.AND P6, PT, R242, 0x7fffff45, PT ;  /* 0x7fffff45f200780c */ /* 0x000fe40003fc6070 */
[----:B------:R-:W-:Y:S02]  /*18af0*/  LDGSTS.E [R4+0x43300], desc[UR8][R146.64], !P4 ;  /* 0x4330000092047fae */ /* 0x000fe4000e121848 */
[----:B------:R-:W2:Y:S02]  /*18b00*/  LDC R233, c[0x0][0x230] ;  /* 0x00008c00ffe97b82 */ /* 0x000ea40000000800 */
[----:B------:R-:W-:Y:S01]  /*18b10*/  LDGSTS.E [R4+0x43700], desc[UR8][R138.64], !P5 ;  /* 0x437000008a047fae */ /* 0x000fe2000e921848 */
[----:B------:R-:W-:Y:S01]  /*18b20*/  ISETP.GE.U32.AND P5, PT, R5, 0x7fffff2d, PT ;  /* 0x7fffff2d0500780c */ /* 0x000fe20003fa6070 */
[----:B------:R-:W-:Y:S01]  /*18b30*/  VIADD R242, R248, 0xffffffb8 ;  /* 0xffffffb8f8f27836 */ /* 0x000fe20000000000 */
[----:B----4-:R-:W-:-:S03]  /*18b40*/  IADD3 R5, R246, -0x58, RZ ;  /* 0xffffffa8f6057810 */ /* 0x010fc60007ffe0ff */
[----:B------:R-:W4:Y:S01]  /*18b50*/  LDC R232, c[0x0][0x230] ;  /* 0x00008c00ffe87b82 */ /* 0x000f220000000800 */
[----:B------:R-:W-:Y:S07]  /*18b60*/  LDGSTS.E [R4+0x43b00], desc[UR8][R130.64], !P6 ;  /* 0x43b0000082047fae */ /* 0x000fee000f121848 */
[----:B------:R-:W4:Y:S01]  /*18b70*/  LDC R246, c[0x0][0x230] ;  /* 0x00008c00fff67b82 */ /* 0x000f220000000800 */
[----:B------:R-:W-:Y:S01]  /*18b80*/  ISETP.GE.U32.AND P2, PT, R242, 0x7fffff39, PT ;  /* 0x7fffff39f200780c */ /* 0x000fe20003f46070 */
[----:B-1----:R-:W-:Y:S01]  /*18b90*/  VIADD R242, R247, 0xffffffb0 ;  /* 0xffffffb0f7f27836 */ /* 0x002fe20000000000 */
[----:B------:R-:W-:Y:S01]  /*18ba0*/  ISETP.GE.U32.AND P6, PT, R5, 0x7fffff29, PT ;  /* 0x7fffff290500780c */ /* 0x000fe20003fc6070 */
[----:B---3--:R-:W-:Y:S01]  /*18bb0*/  VIADD R5, R240, 0xffffffa0 ;  /* 0xffffffa0f0057836 */ /* 0x008fe20000000000 */
[----:B------:R-:W-:Y:S02]  /*18bc0*/  LDGSTS.E [R4+0x43f00], desc[UR8][R120.64], !P0 ;  /* 0x43f0000078047fae */ /* 0x000fe4000c121848 */
[----:B------:R-:W-:Y:S01]  /*18bd0*/  ISETP.GE.U32.AND P4, PT, R242, 0x7fffff31, PT ;  /* 0x7fffff31f200780c */ /* 0x000fe20003f86070 */
[----:B------:R-:W1:Y:S01]  /*18be0*/  LDC R241, c[0x0][0x230] ;  /* 0x00008c00fff17b82 */ /* 0x000e620000000800 */
[----:B------:R-:W-:Y:S01]  /*18bf0*/  LDGSTS.E [R4+0x44300], desc[UR8][R112.64], !P1 ;  /* 0x4430000070047fae */ /* 0x000fe2000c921848 */
[----:B------:R-:W-:Y:S01]  /*18c00*/  ISETP.GE.U32.AND P1, PT, R5, 0x7fffff21, PT ;  /* 0x7fffff210500780c */ /* 0x000fe20003f26070 */
[----:B--2---:R-:W-:-:S03]  /*18c10*/  VIADD R5, R233, 0xffffff98 ;  /* 0xffffff98e9057836 */ /* 0x004fc60000000000 */
[----:B------:R-:W-:Y:S02]  /*18c20*/  LDGSTS.E [R4+0x44700], desc[UR8][R104.64], !P2 ;  /* 0x4470000068047fae */ /* 0x000fe4000d121848 */
[----:B------:R-:W2:Y:S02]  /*18c30*/  LDC R240, c[0x0][0x230] ;  /* 0x00008c00fff07b82 */ /* 0x000ea40000000800 */
[----:B------:R-:W-:Y:S01]  /*18c40*/  LDGSTS.E [R4+0x44b00], desc[UR8][R98.64], !P3 ;  /* 0x44b0000062047fae */ /* 0x000fe2000d921848 */
[----:B------:R-:W-:-:S03]  /*18c50*/  ISETP.GE.U32.AND P3, PT, R5, 0x7fffff19, PT ;  /* 0x7fffff190500780c */ /* 0x000fc60003f66070 */
[----:B------:R-:W-:Y:S01]  /*18c60*/  LDGSTS.E [R4+0x44f00], desc[UR8][R90.64], !P4 ;  /* 0x44f000005a047fae */ /* 0x000fe2000e121848 */
[----:B----4-:R-:W-:Y:S01]  /*18c70*/  VIADD R5, R246, 0xffffff94 ;  /* 0xffffff94f6057836 */ /* 0x010fe20000000000 */
[----:B------:R-:W3:Y:S02]  /*18c80*/  LDC R249, c[0x0][0x230] ;  /* 0x00008c00fff97b82 */ /* 0x000ee40000000800 */
[----:B------:R-:W-:Y:S02]  /*18c90*/  LDGSTS.E [R4+0x45300], desc[UR8][R82.64], !P5 ;  /* 0x4530000052047fae */ /* 0x000fe4000e921848 */
[----:B------:R-:W-:Y:S01]  /*18ca0*/  ISETP.GE.U32.AND P4, PT, R5, 0x7fffff15, PT ;  /* 0x7fffff150500780c */ /* 0x000fe20003f86070 */
[----:B------:R-:W-:Y:S01]  /*18cb0*/  VIADD R5, R232, 0xffffff8c ;  /* 0xffffff8ce8057836 */ /* 0x000fe20000000000 */
[----:B------:R-:W-:Y:S01]  /*18cc0*/  LDGSTS.E [R4+0x45700], desc[UR8][R74.64], !P6 ;  /* 0x457000004a047fae */ /* 0x000fe2000f121848 */
[----:B-1----:R-:W-:Y:S01]  /*18cd0*/  VIADD R242, R241, 0xffffffa4 ;  /* 0xffffffa4f1f27836 */ /* 0x002fe20000000000 */
[----:B------:R-:W1:Y:S02]  /*18ce0*/  LDC R248, c[0x0][0x230] ;  /* 0x00008c00fff87b82 */ /* 0x000e640000000800 */
[----:B------:R-:W4:Y:S01]  /*18cf0*/  LDL.64 R232, [R1+0x38] ;  /* 0x0000380001e87983 */ /* 0x000f220000100a00 */
[----:B------:R-:W-:-:S02]  /*18d00*/  ISETP.GE.U32.AND P6, PT, R5, 0x7fffff0d, PT ;  /* 0x7fffff0d0500780c */ /* 0x000fc40003fc6070 */
[----:B--2---:R-:W-:-:S03]  /*18d10*/  IADD3 R5, R240, -0x7c, RZ ;  /* 0xffffff84f0057810 */ /* 0x004fc60007ffe0ff */
[----:B------:R-:W2:Y:S01]  /*18d20*/  LDC R247, c[0x0][0x230] ;  /* 0x00008c00fff77b82 */ /* 0x000ea20000000800 */
[----:B------:R-:W4:Y:S01]  /*18d30*/  LDL.64 R240, [R1+0x28] ;  /* 0x0000280001f07983 */ /* 0x000f220000100a00 */
[----:B------:R-:W-:Y:S02]  /*18d40*/  ISETP.GE.U32.AND P0, PT, R242, 0x7fffff25, PT ;  /* 0x7fffff25f200780c */ /* 0x000fe40003f06070 */
[----:B---3--:R-:W-:-:S04]  /*18d50*/  IADD3 R242, R249, -0x64, RZ ;  /* 0xffffff9cf9f27810 */ /* 0x008fc80007ffe0ff */
[----:B------:R-:W3:Y:S01]  /*18d60*/  LDC R246, c[0x0][0x230] ;  /* 0x00008c00fff67b82 */ /* 0x000ee20000000800 */
[----:B------:R-:W-:-:S06]  /*18d70*/  ISETP.GE.U32.AND P2, PT, R242, 0x7fffff1d, PT ;  /* 0x7fffff1df200780c */ /* 0x000fcc0003f46070 */
[----:B------:R-:W-:Y:S01]  /*18d80*/  LDGSTS.E [R4+0x45b00], desc[UR8][R66.64], !P0 ;  /* 0x45b0000042047fae */ /* 0x000fe2000c121848 */
[----:B-1----:R-:W-:Y:S01]  /*18d90*/  IADD3 R242, R248, -0x70, RZ ;  /* 0xffffff90f8f27810 */ /* 0x002fe20007ffe0ff */
[----:B------:R-:W1:Y:S02]  /*18da0*/  LDC R249, c[0x0][0x230] ;  /* 0x00008c00fff97b82 */ /* 0x000e640000000800 */
[----:B------:R-:W-:Y:S01]  /*18db0*/  LDGSTS.E [R4+0x45f00], desc[UR8][R58.64], !P1 ;  /* 0x45f000003a047fae */ /* 0x000fe2000c921848 */
[----:B------:R-:W-:Y:S01]  /*18dc0*/  ISETP.GE.U32.AND P5, PT, R242, 0x7fffff11, PT ;  /* 0x7fffff11f200780c */ /* 0x000fe20003fa6070 */
[----:B--2---:R-:W-:Y:S02]  /*18dd0*/  VIADD R242, R247, 0xffffff88 ;  /* 0xffffff88f7f27836 */ /* 0x004fe40000000000 */
[----:B------:R-:W-:Y:S01]  /*18de0*/  LDGSTS.E [R4+0x46300], desc[UR8][R50.64], !P2 ;  /* 0x4630000032047fae */ /* 0x000fe2000d121848 */
[----:B------:R-:W2:Y:S01]  /*18df0*/  S2R R247, SR_TID.X ;  /* 0x0000000000f77919 */ /* 0x000ea20000002100 */
[----:B---3--:R-:W-:Y:S01]  /*18e00*/  VIADD R248, R246, 0x7f ;  /* 0x0000007ff6f87836 */ /* 0x008fe20000000000 */
[----:B------:R-:W-:Y:S01]  /*18e10*/  ISETP.GE.U32.AND P1, PT, R5, 0x7fffff05, PT ;  /* 0x7fffff050500780c */ /* 0x000fe20003f26070 */
[----:B------:R-:W-:Y:S03]  /*18e20*/  LDGSTS.E [R4+0x46700], desc[UR8][R42.64], !P3 ;  /* 0x467000002a047fae */ /* 0x000fe6000d921848 */
[----:B------:R-:W-:Y:S01]  /*18e30*/  ISETP.GT.AND P2, PT, R248, 0x7f, PT ;  /* 0x0000007ff800780c */ /* 0x000fe20003f44270 */
[----:B------:R-:W-:Y:S01]  /*18e40*/  LDGSTS.E [R4+0x46b00], desc[UR8][R34.64], !P4 ;  /* 0x46b0000022047fae */ /* 0x000fe2000e121848 */
[----:B-1----:R-:W-:-:S02]  /*18e50*/  VIADD R246, R249, 0xffffff80 ;  /* 0xffffff80f9f67836 */ /* 0x002fc40000000000 */
[----:B------:R-:W-:Y:S02]  /*18e60*/  SEL R5, RZ, 0x4, !P2 ;  /* 0x00000004ff057807 */ /* 0x000fe40005000000 */
[----:B------:R-:W-:Y:S02]  /*18e70*/  ISETP.GE.U32.AND P0, PT, R242, 0x7fffff09, PT ;  /* 0x7fffff09f200780c */ /* 0x000fe40003f06070 */
[----:B------:R-:W-:Y:S02]  /*18e80*/  ISETP.GE.U32.AND P4, PT, R246, 0x7fffff01, PT ;  /* 0x7fffff01f600780c */ /* 0x000fe40003f86070 */
[----:B--2---:R-:W-:-:S04]  /*18e90*/  LOP3.LUT R249, R247, 0x3f, RZ, 0xc0, !PT ;  /* 0x0000003ff7f97812 */ /* 0x004fc800078ec0ff */
[C---:B------:R-:W-:Y:S02]  /*18ea0*/  LOP3.LUT R247, R249.reuse, 0x40, RZ, 0xfc, !PT ;  /* 0x00000040f9f77812 */ /* 0x040fe400078efcff */
[----:B------:R-:W-:Y:S02]  /*18eb0*/  ISETP.GE.AND P3, PT, R249, UR5, PT ;  /* 0x00000005f9007c0c */ /* 0x000fe4000bf66270 */
[----:B------:R-:W-:Y:S02]  /*18ec0*/  ISETP.GE.AND P2, PT, R247, UR6, PT ;  /* 0x00000006f7007c0c */ /* 0x000fe4000bf46270 */
[----:B------:R-:W-:Y:S02]  /*18ed0*/  SEL R242, R5, RZ, !P3 ;  /* 0x000000ff05f27207 */ /* 0x000fe40005800000 */
[-C--:B------:R-:W-:Y:S01]  /*18ee0*/  ISETP.GE.AND P3, PT, R249, R246.reuse, PT ;  /* 0x000000f6f900720c */ /* 0x080fe20003f66270 */
[----:B----4-:R-:W-:Y:S01]  /*18ef0*/  LDGSTS.E [R4+0x46f00], desc[UR8][R232.64], !P5 ;  /* 0x46f00000e8047fae */ /* 0x010fe2000e921848 */
[----:B------:R-:W-:-:S02]  /*18f00*/  ISETP.GE.AND P5, PT, R247, R246, PT ;  /* 0x000000f6f700720c */ /* 0x000fc40003fa6270 */
[----:B------:R-:W-:Y:S01]  /*18f10*/  SEL R246, R5, RZ, !P2 ;  /* 0x000000ff05f67207 */ /* 0x000fe20005000000 */
[----:B------:R-:W-:Y:S01]  /*18f20*/  LDGSTS.E [R4+0x47300], desc[UR8][R250.64], !P6 ;  /* 0x47300000fa047fae */ /* 0x000fe2000f121848 */
[----:B------:R-:W-:Y:S02]  /*18f30*/  ISETP.NE.U32.AND P2, PT, R242, RZ, PT ;  /* 0x000000fff200720c */ /* 0x000fe40003f45070 */
[----:B------:R-:W-:Y:S01]  /*18f40*/  SEL R242, RZ, 0x4, P3 ;  /* 0x00000004fff27807 */ /* 0x000fe20001800000 */
[----:B------:R-:W-:Y:S01]  /*18f50*/  LDGSTS.E [R4+0x47700], desc[UR8][R240.64], !P0 ;  /* 0x47700000f0047fae */ /* 0x000fe2000c121848 */
[----:B------:R-:W-:Y:S02]  /*18f60*/  ISETP.GT.AND P3, PT, R248, 0xff, PT ;  /* 0x000000fff800780c */ /* 0x000fe40003f64270 */
[----:B------:R-:W-:Y:S01]  /*18f70*/  SEL R5, RZ, 0x4, P5 ;  /* 0x00000004ff057807 */ /* 0x000fe20002800000 */
[----:B------:R-:W2:Y:S01]  /*18f80*/  LDL.LU.64 R232, [R1+0x2130] ;  /* 0x0021300001e87983 */ /* 0x000ea20000300a00 */
[----:B------:R-:W-:-:S03]  /*18f90*/  ISETP.NE.U32.AND P5, PT, R246, RZ, PT ;  /* 0x000000fff600720c */ /* 0x000fc60003fa5070 */
[----:B------:R-:W3:Y:S04]  /*18fa0*/  LDL.64 R248, [R1+0x20] ;  /* 0x0000200001f87983 */ /* 0x000ee80000100a00 */
[----:B------:R-:W4:Y:S04]  /*18fb0*/  LDL.64 R246, [R1+0x18] ;  /* 0x0000180001f67983 */ /* 0x000f280000100a00 */
[----:B------:R-:W2:Y:S04]  /*18fc0*/  LDL.LU.64 R250, [R1+0x2128] ;  /* 0x0021280001fa7983 */ /* 0x000ea80000300a00 */
[----:B------:R-:W2:Y:S01]  /*18fd0*/  LDL.LU.64 R240, [R1+0x2120] ;  /* 0x0021200001f07983 */ /* 0x000ea20000300a00 */
[----:B------:R-:W-:-:S04]  /*18fe0*/  SEL R242, R242, RZ, P3 ;  /* 0x000000fff2f27207 */ /* 0x000fc80001800000 */
[----:B------:R-:W-:Y:S02]  /*18ff0*/  ISETP.NE.U32.AND P6, PT, R242, RZ, PT ;  /* 0x000000fff200720c */ /* 0x000fe40003fc5070 */
[----:B------:R-:W1:Y:S01]  /*19000*/  LDC R242, c[0x0][0x230] ;  /* 0x00008c00fff27b82 */ /* 0x000e620000000800 */
[----:B------:R-:W-:-:S04]  /*19010*/  SEL R5, R5, RZ, P3 ;  /* 0x000000ff05057207 */ /* 0x000fc80001800000 */
[----:B------:R-:W-:-:S03]  /*19020*/  ISETP.NE.U32.AND P3, PT, R5, RZ, PT ;  /* 0x000000ff0500720c */ /* 0x000fc60003f65070 */
[----:B------:R-:W1:Y:S02]  /*19030*/  LDC R5, c[0x0][0x230] ;  /* 0x00008c00ff057b82 */ /* 0x000e640000000800 */
[----:B-1----:R-:W-:-:S04]  /*19040*/  IADD3 R242, R242, -0x81, RZ ;  /* 0xffffff7ff2f27810 */ /* 0x002fc80007ffe0ff */
[----:B------:R-:W-:Y:S02]  /*19050*/  ISETP.GE.U32.AND P0, PT, R242, 0x7fffff00, PT ;  /* 0x7fffff00f200780c */ /* 0x000fe40003f06070 */
[----:B------:R-:W1:Y:S01]  /*19060*/  LDC R242, c[0x0][0x230] ;  /* 0x00008c00fff27b82 */ /* 0x000e620000000800 */
[----:B------:R-:W-:Y:S02]  /*19070*/  VIADD R5, R5, 0xffffff77 ;  /* 0xffffff7705057836 */ /* 0x000fe40000000000 */
[----:B-1----:R-:W-:Y:S01]  /*19080*/  VIADD R242, R242, 0xffffff7b ;  /* 0xffffff7bf2f27836 */ /* 0x002fe20000000000 */
[----:B---3--:R-:W-:Y:S04]  /*19090*/  LDGSTS.E [R4+0x47b00], desc[UR8][R248.64], !P1 ;  /* 0x47b00000f8047fae */ /* 0x008fe8000c921848 */
[----:B----4-:R1:W-:Y:S02]  /*190a0*/  LDGSTS.E [R4+0x47f00], desc[UR8][R246.64], !P4 ;  /* 0x47f00000f6047fae */ /* 0x0103e4000e121848 */
[----:B-1----:R-:W1:Y:S01]  /*190b0*/  LDC.64 R246, c[0x0][0x238] ;  /* 0x00008e00fff67b82 */ /* 0x002e620000000a00 */
[----:B------:R-:W-:-:S02]  /*190c0*/  ISETP.GE.U32.AND P1, PT, R242, 0x7ffffefc, PT ;  /* 0x7ffffefcf200780c */ /* 0x000fc40003f26070 */
[----:B------:R-:W-:Y:S01]  /*190d0*/  ISETP.GE.U32.AND P4, PT, R5, 0x7ffffef8, PT ;  /* 0x7ffffef80500780c */ /* 0x000fe20003f86070 */
[----:B------:R3:W-:Y:S04]  /*190e0*/  STL.64 [R1+0x2208], R16 ;  /* 0x0022081001007387 */ /* 0x0007e80000100a00 */
[----:B------:R-:W0:Y:S04]  /*190f0*/  LDGDEPBAR ;  /* 0x00000000000079af */ /* 0x000e280000000000 */
[----:B---3--:R-:W3:Y:S04]  /*19100*/  LDL.64 R16, [R1+0x290] ;  /* 0x0002900001107983 */ /* 0x008ee80000100a00 */
[----:B------:R4:W-:Y:S04]  /*19110*/  STL.64 [R1+0x2200], R10 ;  /* 0x0022000a01007387 */ /* 0x0009e80000100a00 */
[----:B----4-:R-:W4:Y:S04]  /*19120*/  LDL.64 R10, [R1+0x790] ;  /* 0x00079000010a7983 */ /* 0x010f280000100a00 */
[----:B------:R2:W-:Y:S04]  /*19130*/  STL.64 [R1+0x21f8], R244 ;  /* 0x0021f8f401007387 */ /* 0x0005e80000100a00 */
[----:B--2---:R-:W2:Y:S04]  /*19140*/  LDL.64 R244, [R1+0x948] ;  /* 0x0009480001f47983 */ /* 0x004ea80000100a00 */
[----:B------:R1:W-:Y:S04]  /*19150*/  STL.64 [R1+0x21f0], R234 ;  /* 0x0021f0ea01007387 */ /* 0x0003e80000100a00 */
[----:B-1----:R-:W3:Y:S04]  /*19160*/  LDL.64 R234, [R1+0x940] ;  /* 0x0009400001ea7983 */ /* 0x002ee80000100a00 */
[----:B------:R1:W-:Y:S04]  /*19170*/  STL.64 [R1+0x21e8], R226 ;  /* 0x0021e8e201007387 */ /* 0x0003e80000100a00 */
[----:B-1----:R-:W4:Y:S04]  /*19180*/  LDL.64 R226, [R1+0x7c0] ;  /* 0x0007c00001e27983 */ /* 0x002f280000100a00 */
[----:B------:R1:W-:Y:S04]  /*19190*/  STL.64 [R1+0x21e0], R218 ;  /* 0x0021e0da01007387 */ /* 0x0003e80000100a00 */
[----:B-1----:R-:W2:Y:S04]  /*191a0*/  LDL.64 R218, [R1+0x950] ;  /* 0x0009500001da7983 */ /* 0x002ea80000100a00 */
        /* <DEDUP_REMOVED lines=19> */
[----:B-1----:R-:W3:Y:S01]  /*192e0*/  LDL.64 R138, [R1+0x7e8] ;  /* 0x0007e800018a7983 */ /* 0x002ee20000100a00 */
[----:B------:R-:W-:-:S02]  /*192f0*/  LOP3.LUT R5, R0, 0x10, RZ, 0x3c, !PT ;  /* 0x0000001000057812 */ /* 0x000fc400078e3cff */
[C---:B------:R-:W-:Y:S01]  /*19300*/  LOP3.LUT R242, R0.reuse, 0x30, RZ, 0x3c, !PT ;  /* 0x0000003000f27812 */ /* 0x040fe200078e3cff */
[----:B------:R-:W-:Y:S01]  /*19310*/  STL.64 [R1+0x2188], R130 ;  /* 0x0021888201007387 */ /* 0x000fe20000100a00 */
[----:B------:R-:W-:Y:S02]  /*19320*/  IADD3 R5, R5, UR4, RZ ;  /* 0x0000000405057c10 */ /* 0x000fe4000fffe0ff */
[----:B------:R-:W-:Y:S01]  /*19330*/  LOP3.LUT R248, R0, 0x50, RZ, 0x3c, !PT ;  /* 0x0000005000f87812 */ /* 0x000fe200078e3cff */
[----:B------:R-:W-:Y:S01]  /*19340*/  STL.64 [R1+0x2180], R120 ;  /* 0x0021807801007387 */ /* 0x000fe20000100a00 */
[----:B------:R-:W-:Y:S01]  /*19350*/  VIADD R242, R242, UR4 ;  /* 0x00000004f2f27c36 */ /* 0x000fe20008000000 */
[----:B------:R-:W-:Y:S02]  /*19360*/  LOP3.LUT R249, R0, 0x70, RZ, 0x3c, !PT ;  /* 0x0000007000f97812 */ /* 0x000fe400078e3cff */
[----:B------:R-:W-:Y:S01]  /*19370*/  STL.64 [R1+0x2178], R112 ;  /* 0x0021787001007387 */ /* 0x000fe20000100a00 */
[----:B------:R-:W-:Y:S01]  /*19380*/  VIADD R248, R248, UR4 ;  /* 0x00000004f8f87c36 */ /* 0x000fe20008000000 */
[----:B------:R-:W-:-:S02]  /*19390*/  IADD3 R249, R249, UR4, RZ ;  /* 0x00000004f9f97c10 */ /* 0x000fc4000fffe0ff */
[----:B------:R-:W-:Y:S04]  /*193a0*/  STL.64 [R1+0x2170], R104 ;  /* 0x0021706801007387 */ /* 0x000fe80000100a00 */
[----:B------:R-:W-:Y:S04]  /*193b0*/  STL.64 [R1+0x2168], R98 ;  /* 0x0021686201007387 */ /* 0x000fe80000100a00 */
[----:B------:R-:W-:Y:S04]  /*193c0*/  STL.64 [R1+0x2160], R90 ;  /* 0x0021605a01007387 */ /* 0x000fe80000100a00 */
[----:B------:R-:W-:Y:S04]  /*193d0*/  STL.64 [R1+0x2158], R82 ;  /* 0x0021585201007387 */ /* 0x000fe80000100a00 */
[----:B------:R-:W-:Y:S04]  /*193e0*/  STL.64 [R1+0x2150], R74 ;  /* 0x0021504a01007387 */ /* 0x000fe80000100a00 */
[----:B------:R-:W-:Y:S04]  /*193f0*/  STL.64 [R1+0x2148], R66 ;  /* 0x0021484201007387 */ /* 0x000fe80000100a00 */
[----:B------:R-:W-:Y:S04]  /*19400*/  STL.64 [R1+0x2140], R58 ;  /* 0x0021403a01007387 */ /* 0x000fe80000100a00 */
[----:B------:R-:W-:Y:S04]  /*19410*/  STL.64 [R1+0x2138], R50 ;  /* 0x0021383201007387 */ /* 0x000fe80000100a00 */
[----:B------:R1:W-:Y:S04]  /*19420*/  STL.64 [R1+0x2130], R42 ;  /* 0x0021302a01007387 */ /* 0x0003e80000100a00 */
[----:B------:R1:W-:Y:S04]  /*19430*/  STL.64 [R1+0x2128], R34 ;  /* 0x0021282201007387 */ /* 0x0003e80000100a00 */
[----:B------:R4:W-:Y:S04]  /*19440*/  STL [R1+0x2120], R243 ;  /* 0x002120f301007387 */ /* 0x0009e80000100800 */
[----:B-1----:R-:W4:Y:S04]  /*19450*/  LDL.64 R42, [R1+0x260] ;  /* 0x00026000012a7983 */ /* 0x002f280000100a00 */
[----:B------:R-:W4:Y:S04]  /*19460*/  LDL.64 R34, [R1+0x938] ;  /* 0x0009380001227983 */ /* 0x000f280000100a00 */
        /* <DEDUP_REMOVED lines=11> */
[----:B---3--:R-:W-:Y:S04]  /*19520*/  LDGSTS.E [R252], desc[UR8][R138.64], P2 ;  /* 0x000000008afc7fae */ /* 0x008fe80009121848 */
[----:B--2---:R-:W-:Y:S04]  /*19530*/  LDGSTS.E [R252+0x100], desc[UR8][R146.64], P5 ;  /* 0x0010000092fc7fae */ /* 0x004fe8000a921848 */
[----:B----4-:R-:W-:Y:S04]  /*19540*/  LDGSTS.E [R252+0x1000], desc[UR8][R154.64], P2 ;  /* 0x010000009afc7fae */ /* 0x010fe80009121848 */
[----:B------:R-:W-:Y:S04]  /*19550*/  LDGSTS.E [R252+0x1100], desc[UR8][R162.64], P5 ;  /* 0x01100000a2fc7fae */ /* 0x000fe8000a921848 */
        /* <DEDUP_REMOVED lines=10> */
[----:B------:R-:W2:Y:S04]  /*19600*/  LDL.64 R138, [R1+0x1d0] ;  /* 0x0001d000018a7983 */ /* 0x000ea80000100a00 */
[----:B------:R-:W3:Y:S04]  /*19610*/  LDL.64 R244, [R1+0x278] ;  /* 0x0002780001f47983 */ /* 0x000ee80000100a00 */
[----:B------:R-:W4:Y:S04]  /*19620*/  LDL.64 R10, [R1+0x930] ;  /* 0x00093000010a7983 */ /* 0x000f280000100a00 */
[----:B------:R-:W2:Y:S04]  /*19630*/  LDL.64 R146, [R1+0x8f8] ;  /* 0x0008f80001927983 */ /* 0x000ea80000100a00 */
        /* <DEDUP_REMOVED lines=9> */
[----:B------:R-:W-:Y:S04]  /*196d0*/  LDGSTS.E [R252+0x7000], desc[UR8][R234.64], P2 ;  /* 0x07000000eafc7fae */ /* 0x000fe80009121848 */
[----:B------:R-:W2:Y:S04]  /*196e0*/  LDL.64 R226, [R1+0x8a8] ;  /* 0x0008a80001e27983 */ /* 0x000ea80000100a00 */
[----:B------:R-:W-:Y:S04]  /*196f0*/  LDGSTS.E [R252+0x7100], desc[UR8][R16.64], P5 ;  /* 0x0710000010fc7fae */ /* 0x000fe8000a921848 */
[----:B------:R-:W2:Y:S04]  /*19700*/  LDL.64 R234, [R1+0x140] ;  /* 0x0001400001ea7983 */ /* 0x000ea80000100a00 */
[----:B------:R-:W-:Y:S04]  /*19710*/  LDGSTS.E [R252+0x8000], desc[UR8][R34.64], P2 ;  /* 0x0800000022fc7fae */ /* 0x000fe80009121848 */
[----:B------:R-:W2:Y:S04]  /*19720*/  LDL.64 R16, [R1+0x8a0] ;  /* 0x0008a00001107983 */ /* 0x000ea80000100a00 */
[----:B------:R-:W2:Y:S04]  /*19730*/  LDL.64 R34, [R1+0x110] ;  /* 0x0001100001227983 */ /* 0x000ea80000100a00 */
[----:B---3--:R-:W-:Y:S04]  /*19740*/  LDGSTS.E [R252+0x8100], desc[UR8][R244.64], P5 ;  /* 0x08100000f4fc7fae */ /* 0x008fe8000a921848 */
[----:B----4-:R-:W-:Y:S04]  /*19750*/  LDGSTS.E [R252+0x9000], desc[UR8][R10.64], P2 ;  /* 0x090000000afc7fae */ /* 0x010fe80009121848 */
[----:B------:R-:W-:Y:S04]  /*19760*/  LDGSTS.E [R252+0x9100], desc[UR8][R42.64], P5 ;  /* 0x091000002afc7fae */ /* 0x000fe8000a921848 */
[----:B------:R-:W3:Y:S04]  /*19770*/  LDL.64 R244, [R1+0x128] ;  /* 0x0001280001f47983 */ /* 0x000ee80000100a00 */
[----:B------:R-:W4:Y:S04]  /*19780*/  LDL.64 R10, [R1+0x898] ;  /* 0x00089800010a7983 */ /* 0x000f280000100a00 */
        /* <DEDUP_REMOVED lines=11> */
[----:B--2---:R-:W-:Y:S04]  /*19840*/  LDGSTS.E [R252+0xf100], desc[UR8][R138.64], P5 ;  /* 0x0f1000008afc7fae */ /* 0x004fe8000a921848 */
        /* <DEDUP_REMOVED lines=39> */
[----:B---3--:R-:W-:Y:S04]  /*19ac0*/  LDGSTS.E [R252+0x16100], desc[UR8][R244.64], P5 ;  /* 0x16100000f4fc7fae */ /* 0x008fe8000a921848 */
[----:B----4-:R-:W-:Y:S04]  /*19ad0*/  LDGSTS.E [R252+0x17000], desc[UR8][R10.64], P2 ;  /* 0x170000000afc7fae */ /* 0x010fe80009121848 */
[----:B------:R-:W-:Y:S04]  /*19ae0*/  LDGSTS.E [R252+0x17100], desc[UR8][R34.64], P5 ;  /* 0x1710000022fc7fae */ /* 0x000fe8000a921848 */
[----:B------:R-:W3:Y:S04]  /*19af0*/  LDL.64 R244, [R1+0xac8] ;  /* 0x000ac80001f47983 */ /* 0x000ee80000100a00 */
[----:B------:R-:W4:Y:S04]  /*19b00*/  LDL.64 R10, [R1+0x2b0] ;  /* 0x0002b000010a7983 */ /* 0x000f280000100a00 */
[----:B------:R-:W4:Y:S04]  /*19b10*/  LDL.64 R34, [R1+0xab8] ;  /* 0x000ab80001227983 */ /* 0x000f280000100a00 */
[----:B--2---:R-:W-:Y:S04]  /*19b20*/  LDGSTS.E [R252+0x18000], desc[UR8][R234.64], P2 ;  /* 0x18000000eafc7fae */ /* 0x004fe80009121848 */
[----:B------:R-:W-:Y:S04]  /*19b30*/  LDGSTS.E [R252+0x18100], desc[UR8][R16.64], P5 ;  /* 0x1810000010fc7fae */ /* 0x000fe8000a921848 */
[----:B------:R-:W-:Y:S04]  /*19b40*/  LDGSTS.E [R252+0x19000], desc[UR8][R42.64], P2 ;  /* 0x190000002afc7fae */ /* 0x000fe80009121848 */
[----:B------:R-:W2:Y:S04]  /*19b50*/  LDL.64 R234, [R1+0xac0] ;  /* 0x000ac00001ea7983 */ /* 0x000ea80000100a00 */
[----:B------:R-:W2:Y:S04]  /*19b60*/  LDL.64 R16, [R1+0x2a0] ;  /* 0x0002a00001107983 */ /* 0x000ea80000100a00 */
        /* <DEDUP_REMOVED lines=47> */
[----:B------:R-:W3:Y:S04]  /*19e60*/  LDL.64 R218, [R1+0x168] ;  /* 0x0001680001da7983 */ /* 0x000ee80000100a00 */
[----:B------:R-:W4:Y:S04]  /*19e70*/  LDL.64 R244, [R1+0x288] ;  /* 0x0002880001f47983 */ /* 0x000f280000100a00 */
[----:B------:R-:W3:Y:S04]  /*19e80*/  LDL.64 R10, [R1+0xab0] ;  /* 0x000ab000010a7983 */ /* 0x000ee80000100a00 */
[----:B------:R-:W3:Y:S04]  /*19e90*/  LDL.64 R226, [R1+0xa50] ;  /* 0x000a500001e27983 */ /* 0x000ee80000100a00 */
[----:B--2---:R-:W-:Y:S04]  /*19ea0*/  LDGSTS.E [R5+0x6200], desc[UR8][R234.64], P2 ;  /* 0x06200000ea057fae */ /* 0x004fe80009121848 */
[----:B------:R-:W-:Y:S04]  /*19eb0*/  LDGSTS.E [R5+0x6300], desc[UR8][R16.64], P5 ;  /* 0x0630000010057fae */ /* 0x000fe8000a921848 */
[----:B------:R-:W-:Y:S04]  /*19ec0*/  LDGSTS.E [R5+0x7200], desc[UR8][R34.64], P2 ;  /* 0x0720000022057fae */ /* 0x000fe80009121848 */
[----:B------:R-:W2:Y:S04]  /*19ed0*/  LDL.64 R234, [R1+0x150] ;  /* 0x0001500001ea7983 */ /* 0x000ea80000100a00 */
[----:B------:R-:W2:Y:S04]  /*19ee0*/  LDL.64 R16, [R1+0xa48] ;  /* 0x000a480001107983 */ /* 0x000ea80000100a00 */
[----:B------:R-:W2:Y:S04]  /*19ef0*/  LDL.64 R34, [R1+0x120] ;  /* 0x0001200001227983 */ /* 0x000ea80000100a00 */
[----:B----4-:R-:W-:Y:S04]  /*19f00*/  LDGSTS.E [R5+0x7300], desc[UR8][R244.64], P5 ;  /* 0x07300000f4057fae */ /* 0x010fe8000a921848 */
[----:B---3--:R-:W-:Y:S04]  /*19f10*/  LDGSTS.E [R5+0x8200], desc[UR8][R10.64], P2 ;  /* 0x082000000a057fae */ /* 0x008fe80009121848 */
        /* <DEDUP_REMOVED lines=802> */
[----:B--2---:R-:W-:Y:S04]  /*1d140*/  LDGSTS.E [R249+0x10f00], desc[UR8][R16.64], P5 ;  /* 0x10f0000010f97fae */ /* 0x004fe8000a921848 */
[----:B------:R-:W-:Y:S04]  /*1d150*/  LDGSTS.E [R249+0x11e00], desc[UR8][R42.64], P2 ;  /* 0x11e000002af97fae */ /* 0x000fe80009121848 */
[----:B------:R-:W-:Y:S04]  /*1d160*/  LDGSTS.E [R249+0x11f00], desc[UR8][R50.64], P5 ;  /* 0x11f0000032f97fae */ /* 0x000fe8000a921848 */
[----:B------:R-:W2:Y:S04]  /*1d170*/  LDL.LU.64 R16, [R1+0x2208] ;  /* 0x0022080001107983 */ /* 0x000ea80000300a00 */
[----:B------:R-:W2:Y:S04]  /*1d180*/  LDL.64 R42, [R1+0xf78] ;  /* 0x000f7800012a7983 */ /* 0x000ea80000100a00 */
[----:B------:R-:W2:Y:S01]  /*1d190*/  LDL.64 R50, [R1+0x14f8] ;  /* 0x0014f80001327983 */ /* 0x000ea20000100a00 */
[----:B------:R-:W-:-:S05]  /*1d1a0*/  SHF.L.U32 R243, R246, 0x7, RZ ;  /* 0x00000007f6f37819 */ /* 0x000fca00000006ff */
[----:B------:R-:W-:-:S04]  /*1d1b0*/  IMAD.WIDE R240, R243, 0x4, R240 ;  /* 0x00000004f3f07825 */ /* 0x000fc800078e02f0 */
[----:B------:R-:W-:-:S04]  /*1d1c0*/  IMAD.WIDE R208, R243, 0x4, R208 ;  /* 0x00000004f3d07825 */ /* 0x000fc800078e02d0 */
[----:B------:R-:W-:Y:S01]  /*1d1d0*/  IMAD.WIDE R200, R243, 0x4, R200 ;  /* 0x00000004f3c87825 */ /* 0x000fe200078e02c8 */
[----:B----4-:R-:W-:Y:S04]  /*1d1e0*/  LDGSTS.E [R249+0x12e00], desc[UR8][R10.64], P2 ;  /* 0x12e000000af97fae */ /* 0x010fe80009121848 */
[----:B---3--:R-:W-:Y:S04]  /*1d1f0*/  LDGSTS.E [R249+0x12f00], desc[UR8][R244.64], P5 ;  /* 0x12f00000f4f97fae */ /* 0x008fe8000a921848 */
        /* <DEDUP_REMOVED lines=23> */
[----:B------:R1:W-:Y:S04]  /*1d370*/  LDGSTS.E [R249+0x1ef00], desc[UR8][R34.64], P5 ;  /* 0x1ef0000022f97fae */ /* 0x0003e8000a921848 */
[----:B------:R-:W3:Y:S04]  /*1d380*/  LDL.LU.64 R10, [R1+0x2200] ;  /* 0x00220000010a7983 */ /* 0x000ee80000300a00 */
[----:B------:R-:W4:Y:S01]  /*1d390*/  LDL.LU.64 R244, [R1+0x21f8] ;  /* 0x0021f80001f47983 */ /* 0x000f220000300a00 */
[----:B-1----:R-:W1:Y:S03]  /*1d3a0*/  LDC R34, c[0x0][0x230] ;  /* 0x00008c00ff227b82 */ /* 0x002e660000000800 */
[----:B------:R-:W4:Y:S04]  /*1d3b0*/  LDL.LU.64 R234, [R1+0x21f0] ;  /* 0x0021f00001ea7983 */ /* 0x000f280000300a00 */
[----:B------:R-:W4:Y:S01]  /*1d3c0*/  LDL.LU.64 R226, [R1+0x21e8] ;  /* 0x0021e80001e27983 */ /* 0x000f220000300a00 */
[----:B------:R-:W1:Y:S03]  /*1d3d0*/  LDC R35, c[0x0][0x230] ;  /* 0x00008c00ff237b82 */ /* 0x000e660000000800 */
[----:B--2---:R-:W-:Y:S04]  /*1d3e0*/  LDGSTS.E [R249+0x1fe00], desc[UR8][R50.64], P2 ;  /* 0x1fe0000032f97fae */ /* 0x004fe80009121848 */
[----:B------:R-:W-:Y:S04]  /*1d3f0*/  LDGSTS.E [R249+0x1ff00], desc[UR8][R42.64], P5 ;  /* 0x1ff000002af97fae */ /* 0x000fe8000a921848 */
[----:B------:R-:W0:Y:S04]  /*1d400*/  LDGDEPBAR ;  /* 0x00000000000079af */ /* 0x000e280000000000 */
[----:B------:R-:W2:Y:S01]  /*1d410*/  LDL.LU.64 R218, [R1+0x21e0] ;  /* 0x0021e00001da7983 */ /* 0x000ea20000300a00 */
[----:B------:R-:W-:Y:S06]  /*1d420*/  BAR.SYNC.DEFER_BLOCKING 0x0 ;  /* 0x0000000000007b1d */ /* 0x000fec0000010000 */
[----:B------:R-:W2:Y:S04]  /*1d430*/  LDL.LU.64 R210, [R1+0x21d8] ;  /* 0x0021d80001d27983 */ /* 0x000ea80000300a00 */
[----:B------:R-:W2:Y:S04]  /*1d440*/  LDL.LU.64 R202, [R1+0x21d0] ;  /* 0x0021d00001ca7983 */ /* 0x000ea80000300a00 */
[----:B------:R-:W2:Y:S04]  /*1d450*/  LDL.LU.64 R194, [R1+0x21c8] ;  /* 0x0021c80001c27983 */ /* 0x000ea80000300a00 */
[----:B------:R-:W2:Y:S04]  /*1d460*/  LDL.LU.64 R186, [R1+0x21c0] ;  /* 0x0021c00001ba7983 */ /* 0x000ea80000300a00 */
[----:B------:R-:W2:Y:S04]  /*1d470*/  LDL.LU.64 R178, [R1+0x21b8] ;  /* 0x0021b80001b27983 */ /* 0x000ea80000300a00 */
[----:B------:R-:W2:Y:S04]  /*1d480*/  LDL.LU.64 R170, [R1+0x21b0] ;  /* 0x0021b00001aa7983 */ /* 0x000ea80000300a00 */
[----:B------:R-:W2:Y:S01]  /*1d490*/  LDL.LU.64 R162, [R1+0x21a8] ;  /* 0x0021a80001a27983 */ /* 0x000ea20000300a00 */
[----:B-1----:R-:W-:-:S03]  /*1d4a0*/  VIADD R34, R34, 0xffffff73 ;  /* 0xffffff7322227836 */ /* 0x002fc60000000000 */
[----:B------:R-:W2:Y:S01]  /*1d4b0*/  LDL.LU.64 R154, [R1+0x21a0] ;  /* 0x0021a000019a7983 */ /* 0x000ea20000300a00 */
[----:B------:R-:W-:-:S03]  /*1d4c0*/  VIADD R35, R35, 0xffffff6f ;  /* 0xffffff6f23237836 */ /* 0x000fc60000000000 */
[----:B------:R-:W2:Y:S04]  /*1d4d0*/  LDL.LU.64 R146, [R1+0x2198] ;  /* 0x0021980001927983 */ /* 0x000ea80000300a00 */
[----:B------:R-:W2:Y:S04]  /*1d4e0*/  LDL.LU.64 R138, [R1+0x2190] ;  /* 0x00219000018a7983 */ /* 0x000ea80000300a00 */
[----:B------:R-:W2:Y:S04]  /*1d4f0*/  LDL.LU.64 R130, [R1+0x2188] ;  /* 0x0021880001827983 */ /* 0x000ea80000300a00 */
[----:B------:R-:W2:Y:S01]  /*1d500*/  LDL.LU.64 R120, [R1+0x2180] ;  /* 0x0021800001787983 */ /* 0x000ea20000300a00 */
[----:B------:R-:W-:-:S02]  /*1d510*/  ISETP.GE.U32.AND P2, PT, R34, 0x7ffffef4, PT ;  /* 0x7ffffef42200780c */ /* 0x000fc40003f46070 */
[----:B------:R-:W-:Y:S01]  /*1d520*/  ISETP.GE.U32.AND P5, PT, R35, 0x7ffffef0, PT ;  /* 0x7ffffef02300780c */ /* 0x000fe20003fa6070 */
[----:B------:R-:W2:Y:S01]  /*1d530*/  LDL.LU.64 R112, [R1+0x2178] ;  /* 0x0021780001707983 */ /* 0x000ea20000300a00 */
[----:B------:R-:W1:Y:S03]  /*1d540*/  LDC R34, c[0x0][0x230] ;  /* 0x00008c00ff227b82 */ /* 0x000e660000000800 */
[----:B------:R-:W2:Y:S04]  /*1d550*/  LDL.LU.64 R104, [R1+0x2170] ;  /* 0x0021700001687983 */ /* 0x000ea80000300a00 */
[----:B------:R-:W2:Y:S01]  /*1d560*/  LDL.LU.64 R98, [R1+0x2168] ;  /* 0x0021680001627983 */ /* 0x000ea20000300a00 */
[----:B------:R-:W1:Y:S03]  /*1d570*/  LDC R35, c[0x0][0x230] ;  /* 0x00008c00ff237b82 */ /* 0x000e660000000800 */
[----:B------:R-:W2:Y:S04]  /*1d580*/  LDL.LU.64 R90, [R1+0x2160] ;  /* 0x00216000015a7983 */ /* 0x000ea80000300a00 */
[----:B------:R-:W2:Y:S04]  /*1d590*/  LDL.LU.64 R82, [R1+0x2158] ;  /* 0x0021580001527983 */ /* 0x000ea80000300a00 */
[----:B------:R-:W2:Y:S04]  /*1d5a0*/  LDL.LU.64 R74, [R1+0x2150] ;  /* 0x00215000014a7983 */ /* 0x000ea80000300a00 */
[----:B------:R-:W2:Y:S04]  /*1d5b0*/  LDL.LU.64 R66, [R1+0x2148] ;  /* 0x0021480001427983 */ /* 0x000ea80000300a00 */
[----:B------:R-:W2:Y:S04]  /*1d5c0*/  LDL.LU.64 R58, [R1+0x2140] ;  /* 0x00214000013a7983 */ /* 0x000ea80000300a00 */
[----:B------:R-:W2:Y:S04]  /*1d5d0*/  LDL.LU.64 R50, [R1+0x2138] ;  /* 0x0021380001327983 */ /* 0x000ea80000300a00 */
[----:B------:R-:W2:Y:S04]  /*1d5e0*/  LDL.LU.64 R42, [R1+0x2130] ;  /* 0x00213000012a7983 */ /* 0x000ea80000300a00 */
[----:B------:R-:W-:Y:S04]  /*1d5f0*/  STL [R1+0x1830], R243 ;  /* 0x001830f301007387 */ /* 0x000fe80000100800 */
[----:B------:R1:W-:Y:S04]  /*1d600*/  STL.64 [R1+0x608], R240 ;  /* 0x000608f001007387 */ /* 0x0003e80000100a00 */
[----:B------:R-:W-:Y:S01]  /*1d610*/  @!PT LDS RZ, [RZ] ;  /* 0x00000000fffff984 */ /* 0x000fe20000000800 */
[----:B------:R-:W-:Y:S01]  /*1d620*/  @!PT LDS RZ, [RZ] ;  /* 0x00000000fffff984 */ /* 0x000fe20000000800 */
[----:B------:R-:W-:Y:S01]  /*1d630*/  @!PT LDS RZ, [RZ] ;  /* 0x00000000fffff984 */ /* 0x000fe20000000800 */
[----:B------:R1:W-:Y:S02]  /*1d640*/  LDGSTS.E [R252+0x48000], desc[UR8][R240.64], !P0 ;  /* 0x48000000f0fc7fae */ /* 0x0003e4000c121848 */
[----:B-1----:R-:W1:Y:S01]  /*1d650*/  LDC R241, c[0x0][0x230] ;  /* 0x00008c00fff17b82 */ /* 0x002e620000000800 */
[----:B------:R-:W-:-:S02]  /*1d660*/  VIADD R246, R34, 0xffffff6b ;  /* 0xffffff6b22f67836 */ /* 0x000fc40000000000 */
[----:B------:R-:W-:Y:S02]  /*1d670*/  VIADD R0, R35, 0xffffff67 ;  /* 0xffffff6723007836 */ /* 0x000fe40000000000 */
[----:B------:R-:W-:-:S03]  /*1d680*/  IMAD.WIDE R34, R243, 0x4, R250 ;  /* 0x00000004f3227825 */ /* 0x000fc600078e02fa */
[----:B------:R-:W3:Y:S02]  /*1d690*/  LDC R240, c[0x0][0x230] ;  /* 0x00008c00fff07b82 */ /* 0x000ee40000000800 */
[----:B------:R1:W-:Y:S04]  /*1d6a0*/  STL.64 [R1+0x628], R34 ;  /* 0x0006282201007387 */ /* 0x0003e80000100a00 */
[----:B------:R1:W-:Y:S02]  /*1d6b0*/  LDGSTS.E [R252+0x48400], desc[UR8][R34.64], !P1 ;  /* 0x4840000022fc7fae */ /* 0x0003e4000c921848 */
[----:B-1----:R-:W-:Y:S01]  /*1d6c0*/  IMAD.WIDE R34, R243, 0x4, R232 ;  /* 0x00000004f3227825 */ /* 0x002fe200078e02e8 */
[----:B------:R-:W-:Y:S02]  /*1d6d0*/  IADD3 R232, R241, -0x9d, RZ ;  /* 0xffffff63f1e87810 */ /* 0x000fe40007ffe0ff */
[----:B------:R-:W1:Y:S01]  /*1d6e0*/  LDC R241, c[0x0][0x230] ;  /* 0x00008c00fff17b82 */ /* 0x000e620000000800 */
[----:B------:R-:W-:Y:S01]  /*1d6f0*/  ISETP.GE.U32.AND P1, PT, R0, 0x7ffffee8, PT ;  /* 0x7ffffee80000780c */ /* 0x000fe20003f26070 */
[----:B------:R-:W-:Y:S01]  /*1d700*/  IMAD.WIDE R250, R243, 0x4, R224 ;  /* 0x00000004f3fa7825 */ /* 0x000fe200078e02e0 */
[----:B------:R-:W-:Y:S01]  /*1d710*/  ISETP.GE.U32.AND P0, PT, R246, 0x7ffffeec, PT ;  /* 0x7ffffeecf600780c */ /* 0x000fe20003f06070 */
[----:B------:R1:W-:Y:S04]  /*1d720*/  STL.64 [R1+0x658], R34 ;  /* 0x0006582201007387 */ /* 0x0003e80000100a00 */
[----:B------:R-:W3:Y:S01]  /*1d730*/  LDC R246, c[0x0][0x230] ;  /* 0x00008c00fff67b82 */ /* 0x000ee20000000800 */
[----:B------:R-:W-:Y:S04]  /*1d740*/  LDGSTS.E [R252+0x48800], desc[UR8][R34.64], !P4 ;  /* 0x4880000022fc7fae */ /* 0x000fe8000e121848 */
[----:B------:R1:W-:Y:S03]  /*1d750*/  LDGSTS.E [R252+0x48c00], desc[UR8][R250.64], !P2 ;  /* 0x48c00000fafc7fae */ /* 0x0003e6000d121848 */
[----:B------:R-:W3:Y:S01]  /*1d760*/  LDC R224, c[0x0][0x230] ;  /* 0x00008c00ffe07b82 */ /* 0x000ee20000000800 */
[----:B-1----:R-:W2:Y:S01]  /*1d770*/  LDL.LU.64 R34, [R1+0x2128] ;  /* 0x0021280001227983 */ /* 0x002ea20000300a00 */
[----:B------:R-:W-:-:S06]  /*1d780*/  VIADD R0, R241, 0xffffff5f ;  /* 0xffffff5ff1007836 */ /* 0x000fcc0000000000 */
[----:B------:R-:W1:Y:S08]  /*1d790*/  LDC R225, c[0x0][0x230] ;  /* 0x00008c00ffe17b82 */ /* 0x000e700000000800 */
[----:B------:R-:W1:Y:S01]  /*1d7a0*/  LDC R241, c[0x0][0x230] ;  /* 0x00008c00fff17b82 */ /* 0x000e620000000800 */
[----:B------:R3:W-:Y:S02]  /*1d7b0*/  STL.64 [R1+0x6f8], R250 ;  /* 0x0006f8fa01007387 */ /* 0x0007e40000100a00 */
[----:B---3--:R-:W-:Y:S01]  /*1d7c0*/  IMAD.WIDE R250, R243, 0x4, R216 ;  /* 0x00000004f3fa7825 */ /* 0x008fe200078e02d8 */
[----:B------:R-:W-:-:S02]  /*1d7d0*/  ISETP.GE.U32.AND P2, PT, R0, 0x7ffffee0, PT ;  /* 0x7ffffee00000780c */ /* 0x000fc40003f46070 */
[----:B-1----:R-:W-:Y:S02]  /*1d7e0*/  IADD3 R216, R241, -0xa9, RZ ;  /* 0xffffff57f1d87810 */ /* 0x002fe40007ffe0ff */
[----:B------:R-:W-:Y:S01]  /*1d7f0*/  LDGSTS.E [R252+0x49000], desc[UR8][R250.64], !P5 ;  /* 0x49000000fafc7fae */ /* 0x000fe2000e921848 */
[----:B------:R-:W1:Y:S01]  /*1d800*/  LDC R241, c[0x0][0x230] ;  /* 0x00008c00fff17b82 */ /* 0x000e620000000800 */
[----:B------:R-:W-:Y:S01]  /*1d810*/  ISETP.GE.U32.AND P4, PT, R232, 0x7ffffee4, PT ;  /* 0x7ffffee4e800780c */ /* 0x000fe20003f86070 */
[----:B------:R-:W-:Y:S01]  /*1d820*/  VIADD R0, R246, 0xffffff5b ;  /* 0xffffff5bf6007836 */ /* 0x000fe20000000000 */
[----:B------:R-:W-:Y:S04]  /*1d830*/  STL.64 [R1+0x770], R250 ;  /* 0x000770fa01007387 */ /* 0x000fe80000100a00 */
[----:B------:R3:W-:Y:S01]  /*1d840*/  LDGSTS.E [R252+0x49400], desc[UR8][R208.64], !P0 ;  /* 0x49400000d0fc7fae */ /* 0x0007e2000c121848 */
[----:B------:R-:W4:Y:S01]  /*1d850*/  LDC R232, c[0x0][0x230] ;  /* 0x00008c00ffe87b82 */ /* 0x000f220000000800 */
[----:B------:R-:W-:-:S02]  /*1d860*/  ISETP.GE.U32.AND P5, PT, R0, 0x7ffffedc, PT ;  /* 0x7ffffedc0000780c */ /* 0x000fc40003fa6070 */
[----:B------:R3:W-:Y:S01]  /*1d870*/  STL.64 [R1+0x798], R208 ;  /* 0x000798d001007387 */ /* 0x0007e20000100a00 */
[----:B------:R-:W-:Y:S01]  /*1d880*/  ISETP.GE.U32.AND P0, PT, R216, 0x7ffffed8, PT ;  /* 0x7ffffed8d800780c */ /* 0x000fe20003f06070 */
[----:B------:R-:W-:Y:S02]  /*1d890*/  IMAD.WIDE R216, R243, 0x4, R192 ;  /* 0x00000004f3d87825 */ /* 0x000fe400078e02c0 */
[----:B------:R3:W-:Y:S04]  /*1d8a0*/  STL.64 [R1+0x7c8], R200 ;  /* 0x0007c8c801007387 */ /* 0x0007e80000100a00 */
[----:B------:R3:W-:Y:S01]  /*1d8b0*/  LDGSTS.E [R252+0x49800], desc[UR8][R200.64], !P1 ;  /* 0x49800000c8fc7fae */ /* 0x0007e2000c921848 */
[----:B------:R-:W-:Y:S02]  /*1d8c0*/  VIADD R192, R240, 0xffffff4f ;  /* 0xffffff4ff0c07836 */ /* 0x000fe40000000000 */
[----:B-1----:R-:W-:-:S02]  /*1d8d0*/  VIADD R0, R241, 0xffffff53 ;  /* 0xffffff53f1007836 */ /* 0x002fc40000000000 */
[C---:B---3--:R-:W-:Y:S01]  /*1d8e0*/  IMAD.WIDE R208, R243.reuse, 0x4, R184 ;  /* 0x00000004f3d07825 */ /* 0x048fe200078e02b8 */
[----:B------:R-:W-:Y:S01]  /*1d8f0*/  STL.64 [R1+0x808], R216 ;  /* 0x000808d801007387 */ /* 0x000fe20000100a00 */
[----:B------:R-:W1:Y:S01]  /*1d900*/  LDC R184, c[0x0][0x230] ;  /* 0x00008c00ffb87b82 */ /* 0x000e620000000800 */
[----:B------:R-:W-:Y:S02]  /*1d910*/  ISETP.GE.U32.AND P1, PT, R0, 0x7ffffed4, PT ;  /* 0x7ffffed40000780c */ /* 0x000fe40003f26070 */
[----:B------:R-:W-:Y:S01]  /*1d920*/  IADD3 R0, R224, -0xb5, RZ ;  /* 0xffffff4be0007810 */ /* 0x000fe20007ffe0ff */
[----:B------:R-:W-:Y:S04]  /*1d930*/  LDGSTS.E [R252+0x49c00], desc[UR8][R216.64], !P4 ;  /* 0x49c00000d8fc7fae */ /* 0x000fe8000e121848 */
[----:B------:R-:W3:Y:S01]  /*1d940*/  LDC R200, c[0x0][0x230] ;  /* 0x00008c00ffc87b82 */ /* 0x000ee20000000800 */
[----:B------:R4:W-:Y:S07]  /*1d950*/  STL.64 [R1+0x848], R208 ;  /* 0x000848d001007387 */ /* 0x0009ee0000100a00 */
[----:B------:R-:W1:Y:S01]  /*1d960*/  LDC R201, c[0x0][0x230] ;  /* 0x00008c00ffc97b82 */ /* 0x000e620000000800 */
[----:B------:R4:W-:Y:S01]  /*1d970*/  LDGSTS.E [R252+0x4a000], desc[UR8][R208.64], !P2 ;  /* 0x4a000000d0fc7fae */ /* 0x0009e2000d121848 */
[----:B------:R-:W-:Y:S01]  /*1d980*/  ISETP.GE.U32.AND P4, PT, R192, 0x7ffffed0, PT ;  /* 0x7ffffed0c000780c */ /* 0x000fe20003f86070 */
[----:B------:R-:W-:Y:S01]  /*1d990*/  IMAD.WIDE R192, R243, 0x4, R168 ;  /* 0x00000004f3c07825 */ /* 0x000fe200078e02a8 */
[----:B------:R-:W-:-:S04]  /*1d9a0*/  ISETP.GE.U32.AND P2, PT, R0, 0x7ffffecc, PT ;  /* 0x7ffffecc0000780c */ /* 0x000fc80003f46070 */
[----:B------:R-:W1:Y:S01]  /*1d9b0*/  LDC R185, c[0x0][0x230] ;  /* 0x00008c00ffb97b82 */ /* 0x000e620000000800 */
[----:B----4-:R-:W-:-:S07]  /*1d9c0*/  IMAD.WIDE R208, R243, 0x4, R176 ;  /* 0x00000004f3d07825 */ /* 0x010fce00078e02b0 */
[----:B------:R-:W4:Y:S01]  /*1d9d0*/  LDC R168, c[0x0][0x230] ;  /* 0x00008c00ffa87b82 */ /* 0x000f220000000800 */
[----:B------:R-:W-:Y:S01]  /*1d9e0*/  VIADD R176, R225, 0xffffff47 ;  /* 0xffffff47e1b07836 */ /* 0x000fe20000000000 */
[----:B------:R-:W-:Y:S01]  /*1d9f0*/  STL.64 [R1+0x8c0], R208 ;  /* 0x0008c0d001007387 */ /* 0x000fe20000100a00 */
[----:B------:R-:W-:-:S03]  /*1da00*/  IMAD.WIDE R152, R243, 0x4, R152 ;  /* 0x00000004f3987825 */ /* 0x000fc600078e0298 */
[----:B------:R-:W-:Y:S01]  /*1da10*/  LDGSTS.E [R252+0x4a400], desc[UR8][R208.64], !P5 ;  /* 0x4a400000d0fc7fae */ /* 0x000fe2000e921848 */
[----:B------:R-:W-:Y:S01]  /*1da20*/  ISETP.GE.U32.AND P5, PT, R176, 0x7ffffec8, PT ;  /* 0x7ffffec8b000780c */ /* 0x000fe20003fa6070 */
[----:B------:R-:W4:Y:S02]  /*1da30*/  LDC R169, c[0x0][0x230] ;  /* 0x00008c00ffa97b82 */ /* 0x000f240000000800 */
[----:B------:R3:W-:Y:S01]  /*1da40*/  STL.64 [R1+0x978], R192 ;  /* 0x000978c001007387 */ /* 0x0007e20000100a00 */
[----:B------:R-:W-:-:S03]  /*1da50*/  IMAD.WIDE R144, R243, 0x4, R144 ;  /* 0x00000004f3907825 */ /* 0x000fc600078e0290 */
[----:B------:R3:W-:Y:S01]  /*1da60*/  LDGSTS.E [R252+0x4a800], desc[UR8][R192.64], !P0 ;  /* 0x4a800000c0fc7fae */ /* 0x0007e2000c121848 */
[----:B------:R-:W-:Y:S01]  /*1da70*/  VIADD R0, R232, 0xffffff43 ;  /* 0xffffff43e8007836 */ /* 0x000fe20000000000 */
[----:B------:R-:W4:Y:S01]  /*1da80*/  LDC R176, c[0x0][0x230] ;  /* 0x00008c00ffb07b82 */ /* 0x000f220000000800 */
[----:B---3--:R-:W-:-:S03]  /*1da90*/  IMAD.WIDE R192, R243, 0x4, R160 ;  /* 0x00000004f3c07825 */ /* 0x008fc600078e02a0 */
[----:B------:R-:W-:Y:S02]  /*1daa0*/  ISETP.GE.U32.AND P0, PT, R0, 0x7ffffec4, PT ;  /* 0x7ffffec40000780c */ /* 0x000fe40003f06070 */
[----:B------:R-:W-:Y:S04]  /*1dab0*/  STL.64 [R1+0x9a0], R192 ;  /* 0x0009a0c001007387 */ /* 0x000fe80000100a00 */
[----:B------:R-:W-:Y:S04]  /*1dac0*/  LDGSTS.E [R252+0x4ac00], desc[UR8][R192.64], !P1 ;  /* 0x4ac00000c0fc7fae */ /* 0x000fe8000c921848 */
[----:B------:R3:W-:Y:S04]  /*1dad0*/  STL.64 [R1+0x9d8], R152 ;  /* 0x0009d89801007387 */ /* 0x0007e80000100a00 */
[----:B------:R3:W-:Y:S01]  /*1dae0*/  LDGSTS.E [R252+0x4b000], desc[UR8][R152.64], !P4 ;  /* 0x4b00000098fc7fae */ /* 0x0007e2000e121848 */
[----:B------:R-:W-:-:S03]  /*1daf0*/  IADD3 R0, R200, -0xc1, RZ ;  /* 0xffffff3fc8007810 */ /* 0x000fc60007ffe0ff */
[----:B------:R4:W-:Y:S01]  /*1db00*/  STL.64 [R1+0xaf0], R144 ;  /* 0x000af09001007387 */ /* 0x0009e20000100a00 */
[----:B-1----:R-:W-:-:S03]  /*1db10*/  VIADD R160, R201, 0xffffff3b ;  /* 0xffffff3bc9a07836 */ /* 0x002fc60000000000 */
[----:B------:R4:W-:Y:S01]  /*1db20*/  LDGSTS.E [R252+0x4b400], desc[UR8][R144.64], !P2 ;  /* 0x4b40000090fc7fae */ /* 0x0009e2000d121848 */
[----:B------:R-:W-:Y:S01]  /*1db30*/  ISETP.GE.U32.AND P1, PT, R0, 0x7ffffec0, PT ;  /* 0x7ffffec00000780c */ /* 0x000fe20003f26070 */
[----:B------:R-:W-:Y:S01]  /*1db40*/  VIADD R0, R184, 0xffffff37 ;  /* 0xffffff37b8007836 */ /* 0x000fe20000000000 */
[----:B------:R-:W-:Y:S01]  /*1db50*/  ISETP.GE.U32.AND P4, PT, R160, 0x7ffffebc, PT ;  /* 0x7ffffebca000780c */ /* 0x000fe20003f86070 */
[C---:B---3--:R-:W-:Y:S02]  /*1db60*/  IMAD.WIDE R152, R243.reuse, 0x4, R128 ;  /* 0x00000004f3987825 */ /* 0x048fe400078e0280 */
[----:B------:R-:W1:Y:S08]  /*1db70*/  LDC R129, c[0x0][0x230] ;  /* 0x00008c00ff817b82 */ /* 0x000e700000000800 */
[----:B----4-:R-:W3:Y:S01]  /*1db80*/  LDC R145, c[0x0][0x230] ;  /* 0x00008c00ff917b82 */ /* 0x010ee20000000800 */
[----:B------:R-:W-:Y:S01]  /*1db90*/  IMAD.WIDE R160, R243, 0x4, R136 ;  /* 0x00000004f3a07825 */ /* 0x000fe200078e0288 */
[----:B------:R-:W-:-:S02]  /*1dba0*/  IADD3 R136, R185, -0xcd, RZ ;  /* 0xffffff33b9887810 */ /* 0x000fc40007ffe0ff */
[----:B------:R-:W-:Y:S01]  /*1dbb0*/  ISETP.GE.U32.AND P2, PT, R0, 0x7ffffeb8, PT ;  /* 0x7ffffeb80000780c */ /* 0x000fe20003f46070 */
[----:B------:R-:W-:Y:S01]  /*1dbc0*/  VIADD R0, R168, 0xffffff2f ;  /* 0xffffff2fa8007836 */ /* 0x000fe20000000000 */
[----:B------:R-:W-:Y:S01]  /*1dbd0*/  STL.64 [R1+0xb20], R160 ;  /* 0x000b20a001007387 */ /* 0x000fe20000100a00 */
[C---:B------:R-:W-:Y:S01]  /*1dbe0*/  IMAD.WIDE R96, R243.reuse, 0x4, R96 ;  /* 0x00000004f3607825 */ /* 0x040fe200078e0260 */
[----:B------:R-:W4:Y:S02]  /*1dbf0*/  LDC R144, c[0x0][0x230] ;  /* 0x00008c00ff907b82 */ /* 0x000f240000000800 */
[----:B------:R-:W-:Y:S01]  /*1dc00*/  LDGSTS.E [R252+0x4b800], desc[UR8][R160.64], !P5 ;  /* 0x4b800000a0fc7fae */ /* 0x000fe2000e921848 */
[----:B------:R-:W-:Y:S01]  /*1dc10*/  ISETP.GE.U32.AND P5, PT, R136, 0x7ffffeb4, PT ;  /* 0x7ffffeb48800780c */ /* 0x000fe20003fa6070 */
[C---:B------:R-:W-:Y:S02]  /*1dc20*/  IMAD.WIDE R136, R243.reuse, 0x4, R110 ;  /* 0x00000004f3887825 */ /* 0x040fe400078e026e */
[----:B------:R1:W-:Y:S02]  /*1dc30*/  STL.64 [R1+0xc30], R152 ;  /* 0x000c309801007387 */ /* 0x0003e40000100a00 */
[----:B------:R-:W-:Y:S01]  /*1dc40*/  IMAD.WIDE R88, R243, 0x4, R88 ;  /* 0x00000004f3587825 */ /* 0x000fe200078e0258 */
[----:B------:R-:W2:Y:S01]  /*1dc50*/  LDC R128, c[0x0][0x230] ;  /* 0x00008c00ff807b82 */ /* 0x000ea20000000800 */
[----:B------:R1:W-:Y:S01]  /*1dc60*/  LDGSTS.E [R252+0x4bc00], desc[UR8][R152.64], !P0 ;  /* 0x4bc0000098fc7fae */ /* 0x0003e2000c121848 */
[----:B------:R-:W-:-:S02]  /*1dc70*/  ISETP.GE.U32.AND P0, PT, R0, 0x7ffffeb0, PT ;  /* 0x7ffffeb00000780c */ /* 0x000fc40003f06070 */
[----:B------:R-:W-:-:S04]  /*1dc80*/  IADD3 R0, R176, -0xd9, RZ ;  /* 0xffffff27b0007810 */ /* 0x000fc80007ffe0ff */
[----:B------:R-:W2:Y:S01]  /*1dc90*/  LDC R110, c[0x0][0x230] ;  /* 0x00008c00ff6e7b82 */ /* 0x000ea20000000800 */
[----:B-1----:R-:W-:-:S07]  /*1dca0*/  IMAD.WIDE R152, R243, 0x4, R118 ;  /* 0x00000004f3987825 */ /* 0x002fce00078e0276 */
[----:B------:R-:W1:Y:S01]  /*1dcb0*/  LDC R111, c[0x0][0x230] ;  /* 0x00008c00ff6f7b82 */ /* 0x000e620000000800 */
[----:B------:R-:W-:Y:S01]  /*1dcc0*/  VIADD R118, R169, 0xffffff2b ;  /* 0xffffff2ba9767836 */ /* 0x000fe20000000000 */
[----:B------:R-:W-:Y:S04]  /*1dcd0*/  STL.64 [R1+0xc58], R152 ;  /* 0x000c589801007387 */ /* 0x000fe80000100a00 */
[----:B------:R-:W-:Y:S01]  /*1dce0*/  LDGSTS.E [R252+0x4c000], desc[UR8][R152.64], !P1 ;  /* 0x4c00000098fc7fae */ /* 0x000fe2000c921848 */
[----:B------:R-:W-:Y:S02]  /*1dcf0*/  ISETP.GE.U32.AND P1, PT, R118, 0x7ffffeac, PT ;  /* 0x7ffffeac7600780c */ /* 0x000fe40003f26070 */
[----:B------:R-:W1:Y:S01]  /*1dd00*/  LDC R118, c[0x0][0x230] ;  /* 0x00008c00ff767b82 */ /* 0x000e620000000800 */
[----:B------:R3:W-:Y:S04]  /*1dd10*/  STL.64 [R1+0xc80], R136 ;  /* 0x000c808801007387 */ /* 0x0007e80000100a00 */
[----:B------:R3:W-:Y:S01]  /*1dd20*/  LDGSTS.E [R252+0x4c400], desc[UR8][R136.64], !P4 ;  /* 0x4c40000088fc7fae */ /* 0x0007e2000e121848 */
[----:B------:R-:W-:Y:S01]  /*1dd30*/  ISETP.GE.U32.AND P4, PT, R0, 0x7ffffea8, PT ;  /* 0x7ffffea80000780c */ /* 0x000fe20003f86070 */
[----:B---3--:R-:W-:-:S04]  /*1dd40*/  IMAD.WIDE R136, R243, 0x4, R102 ;  /* 0x00000004f3887825 */ /* 0x008fc800078e0266 */
[----:B------:R-:W-:Y:S01]  /*1dd50*/  VIADD R102, R145, 0xffffff1f ;  /* 0xffffff1f91667836 */ /* 0x000fe20000000000 */
[----:B------:R-:W-:Y:S04]  /*1dd60*/  LDGSTS.E [R252+0x4c800], desc[UR8][R136.64], !P2 ;  /* 0x4c80000088fc7fae */ /* 0x000fe8000d121848 */
[----:B------:R3:W-:Y:S01]  /*1dd70*/  LDGSTS.E [R252+0x4cc00], desc[UR8][R96.64], !P5 ;  /* 0x4cc0000060fc7fae */ /* 0x0007e2000e921848 */
[----:B------:R-:W-:Y:S01]  /*1dd80*/  ISETP.GE.U32.AND P5, PT, R102, 0x7ffffea0, PT ;  /* 0x7ffffea06600780c */ /* 0x000fe20003fa6070 */
[----:B------:R-:W-:Y:S02]  /*1dd90*/  IMAD.WIDE R102, R243, 0x4, R80 ;  /* 0x00000004f3667825 */ /* 0x000fe400078e0250 */
[----:B------:R-:W-:Y:S02]  /*1dda0*/  STL.64 [R1+0xcd0], R136 ;  /* 0x000cd08801007387 */ /* 0x000fe40000100a00 */
[----:B------:R-:W-:-:S02]  /*1ddb0*/  VIADD R80, R129, 0xffffff17 ;  /* 0xffffff1781507836 */ /* 0x000fc40000000000 */
[----:B------:R3:W-:Y:S04]  /*1ddc0*/  STL.64 [R1+0xd00], R96 ;  /* 0x000d006001007387 */ /* 0x0007e80000100a00 */
[----:B------:R4:W-:Y:S04]  /*1ddd0*/  STL.64 [R1+0xd40], R88 ;  /* 0x000d405801007387 */ /* 0x0009e80000100a00 */
[----:B------:R4:W-:Y:S01]  /*1dde0*/  LDGSTS.E [R252+0x4d000], desc[UR8][R88.64], !P0 ;  /* 0x4d00000058fc7fae */ /* 0x0009e2000c121848 */
[----:B---3--:R-:W-:-:S03]  /*1ddf0*/  IMAD.WIDE R96, R243, 0x4, R72 ;  /* 0x00000004f3607825 */ /* 0x008fc600078e0248 */
[----:B------:R-:W-:Y:S01]  /*1de00*/  STL.64 [R1+0xe18], R102 ;  /* 0x000e186601007387 */ /* 0x000fe20000100a00 */
[----:B------:R-:W3:Y:S03]  /*1de10*/  LDC R72, c[0x0][0x230] ;  /* 0x00008c00ff487b82 */ /* 0x000ee60000000800 */
[----:B------:R-:W-:Y:S01]  /*1de20*/  LDGSTS.E [R252+0x4d400], desc[UR8][R102.64], !P1 ;  /* 0x4d40000066fc7fae */ /* 0x000fe2000c921848 */
[----:B------:R-:W-:Y:S01]  /*1de30*/  ISETP.GE.U32.AND P1, PT, R80, 0x7ffffe98, PT ;  /* 0x7ffffe985000780c */ /* 0x000fe20003f26070 */
[----:B------:R-:W-:Y:S02]  /*1de40*/  IMAD.WIDE R80, R243, 0x4, R56 ;  /* 0x00000004f3507825 */ /* 0x000fe400078e0238 */
[----:B------:R2:W-:Y:S01]  /*1de50*/  STL.64 [R1+0xe40], R96 ;  /* 0x000e406001007387 */ /* 0x0005e20000100a00 */
[----:B----4-:R-:W4:Y:S03]  /*1de60*/  LDC R88, c[0x0][0x230] ;  /* 0x00008c00ff587b82 */ /* 0x010f260000000800 */
[----:B------:R2:W-:Y:S01]  /*1de70*/  LDGSTS.E [R252+0x4d800], desc[UR8][R96.64], !P4 ;  /* 0x4d80000060fc7fae */ /* 0x0005e2000e121848 */
[----:B------:R-:W-:-:S04]  /*1de80*/  VIADD R0, R144, 0xffffff23 ;  /* 0xffffff2390007836 */ /* 0x000fc80000000000 */
[----:B------:R-:W3:Y:S01]  /*1de90*/  LDC R89, c[0x0][0x230] ;  /* 0x00008c00ff597b82 */ /* 0x000ee20000000800 */
[----:B--2---:R-:W-:-:S07]  /*1dea0*/  IMAD.WIDE R96, R243, 0x4, R64 ;  /* 0x00000004f3607825 */ /* 0x004fce00078e0240 */
[----:B------:R-:W2:Y:S01]  /*1deb0*/  LDC R73, c[0x0][0x230] ;  /* 0x00008c00ff497b82 */ /* 0x000ea20000000800 */
[----:B------:R-:W-:Y:S04]  /*1dec0*/  STL.64 [R1+0xe80], R96 ;  /* 0x000e806001007387 */ /* 0x000fe80000100a00 */
[----:B------:R4:W-:Y:S03]  /*1ded0*/  STL.64 [R1+0xeb8], R80 ;  /* 0x000eb85001007387 */ /* 0x0009e60000100a00 */
[----:B------:R-:W2:Y:S01]  /*1dee0*/  LDC R56, c[0x0][0x230] ;  /* 0x00008c00ff387b82 */ /* 0x000ea20000000800 */
[----:B------:R-:W2:Y:S01]  /*1def0*/  LDL.LU.64 R250, [R1+0x10] ;  /* 0x0000100001fa7983 */ /* 0x000ea20000300a00 */
[----:B------:R-:W-:-:S02]  /*1df00*/  ISETP.GE.U32.AND P2, PT, R0, 0x7ffffea4, PT ;  /* 0x7ffffea40000780c */ /* 0x000fc40003f46070 */
[----:B------:R-:W-:Y:S01]  /*1df10*/  IADD3 R0, R128, -0xe5, RZ ;  /* 0xffffff1b80007810 */ /* 0x000fe20007ffe0ff */
[----:B------:R-:W-:-:S03]  /*1df20*/  IMAD.WIDE R40, R243, 0x4, R40 ;  /* 0x00000004f3287825 */ /* 0x000fc600078e0228 */
[----:B------:R-:W2:Y:S01]  /*1df30*/  LDC R57, c[0x0][0x230] ;  /* 0x00008c00ff397b82 */ /* 0x000ea20000000800 */
[----:B------:R-:W-:Y:S01]  /*1df40*/  ISETP.GE.U32.AND P0, PT, R0, 0x7ffffe9c, PT ;  /* 0x7ffffe9c0000780c */ /* 0x000fe20003f06070 */
[----:B------:R-:W-:Y:S01]  /*1df50*/  VIADD R0, R110, 0xffffff13 ;  /* 0xffffff136e007836 */ /* 0x000fe20000000000 */
[----:B-1----:R-:W-:-:S04]  /*1df60*/  IADD3 R64, R111, -0xf1, RZ ;  /* 0xffffff0f6f407810 */ /* 0x002fc80007ffe0ff */
[----:B------:R-:W-:Y:S01]  /*1df70*/  ISETP.GE.U32.AND P4, PT, R0, 0x7ffffe94, PT ;  /* 0x7ffffe940000780c */ /* 0x000fe20003f86070 */
[----:B------:R-:W-:Y:S01]  /*1df80*/  LDGSTS.E [R252+0x4dc00], desc[UR8][R96.64], !P2 ;  /* 0x4dc0000060fc7fae */ /* 0x000fe2000d121848 */
[----:B------:R-:W-:Y:S01]  /*1df90*/  ISETP.GE.U32.AND P2, PT, R64, 0x7ffffe90, PT ;  /* 0x7ffffe904000780c */ /* 0x000fe20003f46070 */
[C---:B------:R-:W-:Y:S01]  /*1dfa0*/  IMAD.WIDE R32, R243.reuse, 0x4, R32 ;  /* 0x00000004f3207825 */ /* 0x040fe200078e0220 */
[----:B------:R-:W1:Y:S01]  /*1dfb0*/  LDC R64, c[0x0][0x230] ;  /* 0x00008c00ff407b82 */ /* 0x000e620000000800 */
[----:B------:R4:W-:Y:S02]  /*1dfc0*/  LDGSTS.E [R252+0x4e000], desc[UR8][R80.64], !P5 ;  /* 0x4e00000050fc7fae */ /* 0x0009e4000e921848 */
[----:B------:R-:W-:Y:S02]  /*1dfd0*/  VIADD R0, R118, 0xffffff0b ;  /* 0xffffff0b76007836 */ /* 0x000fe40000000000 */
[----:B----4-:R-:W-:-:S03]  /*1dfe0*/  IMAD.WIDE R80, R243, 0x4, R48 ;  /* 0x00000004f3507825 */ /* 0x010fc600078e0230 */
[----:B------:R-:W-:Y:S02]  /*1dff0*/  ISETP.GE.U32.AND P5, PT, R0, 0x7ffffe8c, PT ;  /* 0x7ffffe8c0000780c */ /* 0x000fe40003fa6070 */
[----:B------:R-:W-:Y:S04]  /*1e000*/  STL.64 [R1+0xee0], R80 ;  /* 0x000ee05001007387 */ /* 0x000fe80000100a00 */
[----:B------:R-:W-:Y:S01]  /*1e010*/  LDGSTS.E [R252+0x4e400], desc[UR8][R80.64], !P0 ;  /* 0x4e40000050fc7fae */ /* 0x000fe2000c121848 */
[----:B------:R-:W-:-:S03]  /*1e020*/  VIADD R0, R88, 0xffffff07 ;  /* 0xffffff0758007836 */ /* 0x000fc60000000000 */
[----:B------:R4:W-:Y:S04]  /*1e030*/  STL.64 [R1+0xf20], R40 ;  /* 0x000f202801007387 */ /* 0x0009e80000100a00 */
[----:B------:R4:W-:Y:S04]  /*1e040*/  LDGSTS.E [R252+0x4e800], desc[UR8][R40.64], !P1 ;  /* 0x4e80000028fc7fae */ /* 0x0009e8000c921848 */
[----:B------:R1:W-:Y:S04]  /*1e050*/  STL.64 [R1+0xf50], R32 ;  /* 0x000f502001007387 */ /* 0x0003e80000100a00 */
[----:B------:R1:W-:Y:S01]  /*1e060*/  LDGSTS.E [R252+0x4ec00], desc[UR8][R32.64], !P4 ;  /* 0x4ec0000020fc7fae */ /* 0x0003e2000e121848 */
[----:B---3--:R-:W-:Y:S01]  /*1e070*/  IADD3 R48, R89, -0xfd, RZ ;  /* 0xffffff0359307810 */ /* 0x008fe20007ffe0ff */
[----:B----4-:R-:W-:Y:S01]  /*1e080*/  IMAD.WIDE R40, R243, 0x4, R20 ;  /* 0x00000004f3287825 */ /* 0x010fe200078e0214 */
[----:B------:R-:W-:Y:S01]  /*1e090*/  ISETP.GE.U32.AND P0, PT, R0, 0x7ffffe88, PT ;  /* 0x7ffffe880000780c */ /* 0x000fe20003f06070 */
[----:B------:R-:W3:Y:S01]  /*1e0a0*/  LDC R20, c[0x0][0x230] ;  /* 0x00008c00ff147b82 */ /* 0x000ee20000000800 */
[----:B------:R-:W-:-:S07]  /*1e0b0*/  ISETP.GE.U32.AND P1, PT, R48, 0x7ffffe84, PT ;  /* 0x7ffffe843000780c */ /* 0x000fce0003f26070 */
[----:B-1----:R-:W1:Y:S01]  /*1e0c0*/  LDC R32, c[0x0][0x230] ;  /* 0x00008c00ff207b82 */ /* 0x002e620000000800 */
[----:B------:R-:W-:Y:S02]  /*1e0d0*/  VIADD R0, R72, 0xffffff7e ;  /* 0xffffff7e48007836 */ /* 0x000fe40000000000 */
[----:B------:R-:W-:-:S05]  /*1e0e0*/  IMAD.WIDE R48, R243, 0x4, R26 ;  /* 0x00000004f3307825 */ /* 0x000fca00078e021a */
[----:B------:R-:W4:Y:S01]  /*1e0f0*/  LDC R33, c[0x0][0x230] ;  /* 0x00008c00ff217b82 */ /* 0x000f220000000800 */
[----:B--2---:R-:W-:Y:S01]  /*1e100*/  VIADD R26, R73, 0xffffff7a ;  /* 0xffffff7a491a7836 */ /* 0x004fe20000000000 */
[----:B------:R-:W-:Y:S01]  /*1e110*/  ISETP.GE.U32.AND P4, PT, R0, 0x7ffffeff, PT ;  /* 0x7ffffeff0000780c */ /* 0x000fe20003f86070 */
[----:B------:R-:W-:Y:S01]  /*1e120*/  STL.64 [R1+0xf68], R48 ;  /* 0x000f683001007387 */ /* 0x000fe20000100a00 */
[----:B------:R-:W-:-:S03]  /*1e130*/  IADD3 R0, R56, -0x8a, RZ ;  /* 0xffffff7638007810 */ /* 0x000fc60007ffe0ff */
[----:B------:R-:W-:Y:S01]  /*1e140*/  LDGSTS.E [R252+0x4f000], desc[UR8][R48.64], !P2 ;  /* 0x4f00000030fc7fae */ /* 0x000fe2000d121848 */
[----:B------:R-:W2:Y:S01]  /*1e150*/  LDC R21, c[0x0][0x230] ;  /* 0x00008c00ff157b82 */ /* 0x000ea20000000800 */
[----:B------:R-:W-:Y:S02]  /*1e160*/  ISETP.GE.U32.AND P2, PT, R26, 0x7ffffefb, PT ;  /* 0x7ffffefb1a00780c */ /* 0x000fe40003f46070 */
[----:B------:R3:W-:Y:S01]  /*1e170*/  STL.64 [R1+0xfc8], R40 ;  /* 0x000fc82801007387 */ /* 0x0007e20000100a00 */
[----:B------:R-:W-:-:S03]  /*1e180*/  IMAD.WIDE R8, R243, 0x4, R8 ;  /* 0x00000004f3087825 */ /* 0x000fc600078e0208 */
[----:B------:R3:W-:Y:S01]  /*1e190*/  LDGSTS.E [R252+0x4f400], desc[UR8][R40.64], !P5 ;  /* 0x4f40000028fc7fae */ /* 0x0007e2000e921848 */
[----:B------:R-:W2:Y:S01]  /*1e1a0*/  LDC R26, c[0x0][0x230] ;  /* 0x00008c00ff1a7b82 */ /* 0x000ea20000000800 */
[----:B------:R-:W-:Y:S01]  /*1e1b0*/  ISETP.GE.U32.AND P5, PT, R0, 0x7ffffef7, PT ;  /* 0x7ffffef70000780c */ /* 0x000fe20003fa6070 */
[----:B------:R-:W-:-:S06]  /*1e1c0*/  VIADD R0, R64, 0xffffff6e ;  /* 0xffffff6e40007836 */ /* 0x000fcc0000000000 */
[----:B------:R-:W2:Y:S01]  /*1e1d0*/  LDC R27, c[0x0][0x230] ;  /* 0x00008c00ff1b7b82 */ /* 0x000ea20000000800 */
[----:B---3--:R-:W-:-:S05]  /*1e1e0*/  IMAD.WIDE R40, R243, 0x4, R14 ;  /* 0x00000004f3287825 */ /* 0x008fca00078e020e */
[----:B------:R3:W-:Y:S01]  /*1e1f0*/  STL.64 [R1+0x1028], R40 ;  /* 0x0010282801007387 */ /* 0x0007e20000100a00 */
[----:B------:R-:W-:Y:S01]  /*1e200*/  IMAD.WIDE R208, R243, 0x4, R238 ;  /* 0x00000004f3d07825 */ /* 0x000fe200078e02ee */
[----:B------:R-:W2:Y:S02]  /*1e210*/  LDC R15, c[0x0][0x230] ;  /* 0x00008c00ff0f7b82 */ /* 0x000ea40000000800 */
[----:B------:R3:W-:Y:S01]  /*1e220*/  LDGSTS.E [R252+0x4f800], desc[UR8][R40.64], !P0 ;  /* 0x4f80000028fc7fae */ /* 0x0007e2000c121848 */
[----:B------:R-:W-:-:S03]  /*1e230*/  VIADD R14, R57, 0xffffff72 ;  /* 0xffffff72390e7836 */ /* 0x000fc60000000000 */
[----:B------:R4:W-:Y:S01]  /*1e240*/  LDGSTS.E [R252+0x4fc00], desc[UR8][R8.64], !P1 ;  /* 0x4fc0000008fc7fae */ /* 0x0009e2000c921848 */
[----:B------:R-:W-:Y:S02]  /*1e250*/  ISETP.GE.U32.AND P1, PT, R0, 0x7ffffeef, PT ;  /* 0x7ffffeef0000780c */ /* 0x000fe40003f26070 */
[----:B-1----:R-:W-:Y:S01]  /*1e260*/  IADD3 R0, R32, -0x96, RZ ;  /* 0xffffff6a20007810 */ /* 0x002fe20007ffe0ff */
[----:B------:R4:W-:Y:S01]  /*1e270*/  STL.64 [R1+0x1048], R8 ;  /* 0x0010480801007387 */ /* 0x0009e20000100a00 */
[----:B---3--:R-:W1:Y:S01]  /*1e280*/  LDC R40, c[0x0][0x230] ;  /* 0x00008c00ff287b82 */ /* 0x008e620000000800 */
[----:B------:R-:W-:Y:S01]  /*1e290*/  IMAD.WIDE R230, R243, 0x4, R230 ;  /* 0x00000004f3e67825 */ /* 0x000fe200078e02e6 */
[----:B------:R-:W-:-:S06]  /*1e2a0*/  ISETP.GE.U32.AND P0, PT, R14, 0x7ffffef3, PT ;  /* 0x7ffffef30e00780c */ /* 0x000fcc0003f06070 */
[----:B----4-:R-:W3:Y:S01]  /*1e2b0*/  LDC R9, c[0x0][0x230] ;  /* 0x00008c00ff097b82 */ /* 0x010ee20000000800 */
[----:B------:R-:W-:-:S07]  /*1e2c0*/  VIADD R8, R33, 0xffffff66 ;  /* 0xffffff6621087836 */ /* 0x000fce0000000000 */
[----:B------:R-:W4:Y:S01]  /*1e2d0*/  LDC R14, c[0x0][0x230] ;  /* 0x00008c00ff0e7b82 */ /* 0x000f220000000800 */
[----:B------:R-:W-:-:S04]  /*1e2e0*/  IMAD.WIDE R222, R243, 0x4, R222 ;  /* 0x00000004f3de7825 */ /* 0x000fc800078e02de */
[----:B------:R-:W-:-:S04]  /*1e2f0*/  IMAD.WIDE R56, R243, 0x4, R206 ;  /* 0x00000004f3387825 */ /* 0x000fc800078e02ce */
[C---:B------:R-:W-:Y:S01]  /*1e300*/  IMAD.WIDE R48, R243.reuse, 0x4, R198 ;  /* 0x00000004f3307825 */ /* 0x040fe200078e02c6 */
[----:B------:R-:W-:Y:S04]  /*1e310*/  STL.64 [R1+0x618], R56 ;  /* 0x0006183801007387 */ /* 0x000fe80000100a00 */
[----:B------:R3:W-:Y:S01]  /*1e320*/  STL.64 [R1+0x638], R48 ;  /* 0x0006383001007387 */ /* 0x0007e20000100a00 */
[----:B------:R-:W-:-:S04]  /*1e330*/  IMAD.WIDE R32, R243, 0x4, R174 ;  /* 0x00000004f3207825 */ /* 0x000fc800078e02ae */
[----:B------:R-:W-:-:S05]  /*1e340*/  IMAD.WIDE R224, R243, 0x4, R250 ;  /* 0x00000004f3e07825 */ /* 0x000fca00078e02fa */
[----:B------:R-:W-:Y:S01]  /*1e350*/  LDGSTS.E [R2+0x48100], desc[UR8][R224.64], !P4 ;  /* 0x48100000e0027fae */ /* 0x000fe2000e121848 */
[----:B------:R-:W-:Y:S01]  /*1e360*/  ISETP.GE.U32.AND P4, PT, R0, 0x7ffffeeb, PT ;  /* 0x7ffffeeb0000780c */ /* 0x000fe20003f86070 */
[----:B------:R-:W-:Y:S02]  /*1e370*/  VIADD R0, R20, 0xffffff62 ;  /* 0xffffff6214007836 */ /* 0x000fe40000000000 */
[----:B------:R-:W-:Y:S01]  /*1e380*/  LDGSTS.E [R2+0x48500], desc[UR8][R208.64], !P2 ;  /* 0x48500000d0027fae */ /* 0x000fe2000d121848 */
[----:B------:R-:W-:Y:S01]  /*1e390*/  ISETP.GE.U32.AND P2, PT, R8, 0x7ffffee7, PT ;  /* 0x7ffffee70800780c */ /* 0x000fe20003f46070 */
[----:B------:R-:W-:Y:S01]  /*1e3a0*/  IMAD.WIDE R250, R243, 0x4, R214 ;  /* 0x00000004f3fa7825 */ /* 0x000fe200078e02d6 */
[----:B------:R-:W4:Y:S01]  /*1e3b0*/  LDC R20, c[0x0][0x230] ;  /* 0x00008c00ff147b82 */ /* 0x000f220000000800 */
[----:B------:R-:W-:Y:S01]  /*1e3c0*/  LDGSTS.E [R2+0x48900], desc[UR8][R230.64], !P5 ;  /* 0x48900000e6027fae */ /* 0x000fe2000e921848 */
[----:B------:R-:W-:Y:S01]  /*1e3d0*/  ISETP.GE.U32.AND P5, PT, R0, 0x7ffffee3, PT ;  /* 0x7ffffee30000780c */ /* 0x000fe20003fa6070 */
[----:B--2---:R-:W-:Y:S01]  /*1e3e0*/  VIADD R0, R21, 0xffffff5a ;  /* 0xffffff5a15007836 */ /* 0x004fe20000000000 */
[----:B------:R-:W-:Y:S01]  /*1e3f0*/  IADD3 R8, R26, -0xa2, RZ ;  /* 0xffffff5e1a087810 */ /* 0x000fe20007ffe0ff */
[----:B------:R-:W-:Y:S03]  /*1e400*/  LDGSTS.E [R2+0x48d00], desc[UR8][R222.64], !P0 ;  /* 0x48d00000de027fae */ /* 0x000fe6000c121848 */
[----:B------:R-:W2:Y:S01]  /*1e410*/  LDC R21, c[0x0][0x230] ;  /* 0x00008c00ff157b82 */ /* 0x000ea20000000800 */
[----:B------:R-:W-:Y:S01]  /*1e420*/  ISETP.GE.U32.AND P0, PT, R8, 0x7ffffedf, PT ;  /* 0x7ffffedf0800780c */ /* 0x000fe20003f06070 */
[----:B------:R-:W-:Y:S01]  /*1e430*/  LDGSTS.E [R2+0x49100], desc[UR8][R250.64], !P1 ;  /* 0x49100000fa027fae */ /* 0x000fe2000c921848 */
[----:B------:R-:W-:Y:S01]  /*1e440*/  ISETP.GE.U32.AND P1, PT, R0, 0x7ffffedb, PT ;  /* 0x7ffffedb0000780c */ /* 0x000fe20003f26070 */
[----:B------:R-:W-:Y:S01]  /*1e450*/  VIADD R8, R27, 0xffffff56 ;  /* 0xffffff561b087836 */ /* 0x000fe20000000000 */
[----:B-1----:R-:W-:Y:S01]  /*1e460*/  IADD3 R0, R40, -0xae, RZ ;  /* 0xffffff5228007810 */ /* 0x002fe20007ffe0ff */
[----:B------:R-:W-:Y:S02]  /*1e470*/  LDGSTS.E [R2+0x49500], desc[UR8][R56.64], !P4 ;  /* 0x4950000038027fae */ /* 0x000fe4000e121848 */
[----:B------:R-:W1:Y:S02]  /*1e480*/  LDC R27, c[0x0][0x230] ;  /* 0x00008c00ff1b7b82 */ /* 0x000e640000000800 */
[----:B------:R4:W-:Y:S01]  /*1e490*/  LDGSTS.E [R2+0x49900], desc[UR8][R48.64], !P2 ;  /* 0x4990000030027fae */ /* 0x0009e2000d121848 */
[----:B------:R-:W-:Y:S01]  /*1e4a0*/  ISETP.GE.U32.AND P2, PT, R0, 0x7ffffed3, PT ;  /* 0x7ffffed30000780c */ /* 0x000fe20003f46070 */
[----:B---3--:R-:W-:-:S04]  /*1e4b0*/  VIADD R0, R9, 0xffffff4e ;  /* 0xffffff4e09007836 */ /* 0x008fc80000000000 */
[----:B------:R-:W3:Y:S01]  /*1e4c0*/  LDC R26, c[0x0][0x230] ;  /* 0x00008c00ff1a7b82 */ /* 0x000ee20000000800 */
[----:B------:R-:W-:Y:S01]  /*1e4d0*/  ISETP.GE.U32.AND P4, PT, R8, 0x7ffffed7, PT ;  /* 0x7ffffed70800780c */ /* 0x000fe20003f86070 */
[----:B------:R-:W-:-:S04]  /*1e4e0*/  IMAD.WIDE R40, R243, 0x4, R182 ;  /* 0x00000004f3287825 */ /* 0x000fc800078e02b6 */
[----:B----4-:R-:W-:Y:S02]  /*1e4f0*/  IMAD.WIDE R48, R243, 0x4, R190 ;  /* 0x00000004f3307825 */ /* 0x010fe400078e02be */
[----:B------:R-:W4:Y:S02]  /*1e500*/  LDC R9, c[0x0][0x230] ;  /* 0x00008c00ff097b82 */ /* 0x000f240000000800 */
[----:B------:R-:W-:Y:S01]  /*1e510*/  VIADD R8, R14, 0xffffff4a ;  /* 0xffffff4a0e087836 */ /* 0x000fe20000000000 */
[----:B------:R-:W-:Y:S01]  /*1e520*/  LDGSTS.E [R2+0x49d00], desc[UR8][R48.64], !P5 ;  /* 0x49d0000030027fae */ /* 0x000fe2000e921848 */
[----:B------:R-:W-:Y:S02]  /*1e530*/  ISETP.GE.U32.AND P5, PT, R0, 0x7ffffecf, PT ;  /* 0x7ffffecf0000780c */ /* 0x000fe40003fa6070 */
[----:B------:R-:W-:Y:S01]  /*1e540*/  IADD3 R0, R15, -0xba, RZ ;  /* 0xffffff460f007810 */ /* 0x000fe20007ffe0ff */
[----:B------:R1:W-:Y:S01]  /*1e550*/  LDGSTS.E [R2+0x4a100], desc[UR8][R40.64], !P0 ;  /* 0x4a10000028027fae */ /* 0x0003e2000c121848 */
[----:B------:R-:W4:Y:S01]  /*1e560*/  LDC R14, c[0x0][0x230] ;  /* 0x00008c00ff0e7b82 */ /* 0x000f220000000800 */
[----:B------:R-:W-:Y:S01]  /*1e570*/  ISETP.GE.U32.AND P0, PT, R8, 0x7ffffecb, PT ;  /* 0x7ffffecb0800780c */ /* 0x000fe20003f06070 */
[----:B--2---:R-:W-:Y:S01]  /*1e580*/  VIADD R8, R21, 0xffffff42 ;  /* 0xffffff4215087836 */ /* 0x004fe20000000000 */
[----:B------:R-:W-:Y:S05]  /*1e590*/  STL.64 [R1+0x6c8], R48 ;  /* 0x0006c83001007387 */ /* 0x000fea0000100a00 */
[----:B------:R-:W2:Y:S01]  /*1e5a0*/  LDC R15, c[0x0][0x230] ;  /* 0x00008c00ff0f7b82 */ /* 0x000ea20000000800 */
[----:B------:R1:W-:Y:S04]  /*1e5b0*/  STL.64 [R1+0x768], R40 ;  /* 0x0007682801007387 */ /* 0x0003e80000100a00 */
[----:B------:R3:W-:Y:S01]  /*1e5c0*/  LDGSTS.E [R2+0x4a500], desc[UR8][R32.64], !P1 ;  /* 0x4a50000020027fae */ /* 0x0007e2000c921848 */
[----:B------:R-:W-:Y:S01]  /*1e5d0*/  ISETP.GE.U32.AND P1, PT, R0, 0x7ffffec7, PT ;  /* 0x7ffffec70000780c */ /* 0x000fe20003f26070 */
[----:B------:R-:W-:Y:S01]  /*1e5e0*/  VIADD R0, R20, 0xffffff3e ;  /* 0xffffff3e14007836 */ /* 0x000fe20000000000 */
[----:B------:R-:W2:Y:S01]  /*1e5f0*/  LDC R21, c[0x0][0x230] ;  /* 0x00008c00ff157b82 */ /* 0x000ea20000000800 */
[----:B------:R3:W-:Y:S01]  /*1e600*/  STL.64 [R1+0x788], R32 ;  /* 0x0007882001007387 */ /* 0x0007e20000100a00 */
[----:B-1----:R-:W-:-:S06]  /*1e610*/  IMAD.WIDE R40, R243, 0x4, R166 ;  /* 0x00000004f3287825 */ /* 0x002fcc00078e02a6 */
[----:B------:R-:W1:Y:S01]  /*1e620*/  LDC R20, c[0x0][0x230] ;  /* 0x00008c00ff147b82 */ /* 0x000e620000000800 */
[----:B---3--:R-:W-:Y:S01]  /*1e630*/  IMAD.WIDE R32, R243, 0x4, R158 ;  /* 0x00000004f3207825 */ /* 0x008fe200078e029e */
[----:B------:R3:W-:Y:S04]  /*1e640*/  STL.64 [R1+0x7b8], R40 ;  /* 0x0007b82801007387 */ /* 0x0007e80000100a00 */
[----:B------:R3:W-:Y:S01]  /*1e650*/  LDGSTS.E [R2+0x4a900], desc[UR8][R40.64], !P4 ;  /* 0x4a90000028027fae */ /* 0x0007e2000e121848 */
[----:B------:R-:W-:-:S03]  /*1e660*/  ISETP.GE.U32.AND P4, PT, R8, 0x7ffffec3, PT ;  /* 0x7ffffec30800780c */ /* 0x000fc60003f86070 */
[----:B------:R4:W-:Y:S04]  /*1e670*/  STL.64 [R1+0x7f0], R32 ;  /* 0x0007f02001007387 */ /* 0x0009e80000100a00 */
[----:B------:R4:W-:Y:S01]  /*1e680*/  LDGSTS.E [R2+0x4ad00], desc[UR8][R32.64], !P2 ;  /* 0x4ad0000020027fae */ /* 0x0009e2000d121848 */
[----:B------:R-:W-:Y:S01]  /*1e690*/  ISETP.GE.U32.AND P2, PT, R0, 0x7ffffebf, PT ;  /* 0x7ffffebf0000780c */ /* 0x000fe20003f46070 */
[----:B------:R-:W-:Y:S02]  /*1e6a0*/  VIADD R0, R27, 0xffffff36 ;  /* 0xffffff361b007836 */ /* 0x000fe40000000000 */
[C---:B---3--:R-:W-:Y:S01]  /*1e6b0*/  IMAD.WIDE R40, R243.reuse, 0x4, R150 ;  /* 0x00000004f3287825 */ /* 0x048fe200078e0296 */
[----:B------:R-:W-:Y:S01]  /*1e6c0*/  IADD3 R8, R26, -0xc6, RZ ;  /* 0xffffff3a1a087810 */ /* 0x000fe20007ffe0ff */
[----:B------:R-:W3:Y:S03]  /*1e6d0*/  LDC R27, c[0x0][0x230] ;  /* 0x00008c00ff1b7b82 */ /* 0x000ee60000000800 */
[----:B------:R2:W-:Y:S01]  /*1e6e0*/  LDGSTS.E [R2+0x4b100], desc[UR8][R40.64], !P5 ;  /* 0x4b10000028027fae */ /* 0x0005e2000e921848 */
[----:B----4-:R-:W-:Y:S01]  /*1e6f0*/  IMAD.WIDE R32, R243, 0x4, R142 ;  /* 0x00000004f3207825 */ /* 0x010fe200078e028e */
[----:B------:R-:W-:-:S03]  /*1e700*/  ISETP.GE.U32.AND P5, PT, R8, 0x7ffffebb, PT ;  /* 0x7ffffebb0800780c */ /* 0x000fc60003fa6070 */
[----:B------:R-:W-:Y:S01]  /*1e710*/  IMAD.WIDE R48, R243, 0x4, R134 ;  /* 0x00000004f3307825 */ /* 0x000fe200078e0286 */
[----:B------:R4:W-:Y:S01]  /*1e720*/  LDGSTS.E [R2+0x4b500], desc[UR8][R32.64], !P0 ;  /* 0x4b50000020027fae */ /* 0x0009e2000c121848 */
[----:B------:R-:W-:Y:S01]  /*1e730*/  ISETP.GE.U32.AND P0, PT, R0, 0x7ffffeb7, PT ;  /* 0x7ffffeb70000780c */ /* 0x000fe20003f06070 */
[----:B------:R-:W3:Y:S01]  /*1e740*/  LDC R26, c[0x0][0x230] ;  /* 0x00008c00ff1a7b82 */ /* 0x000ee20000000800 */
[----:B------:R-:W-:Y:S01]  /*1e750*/  VIADD R0, R9, 0xffffff32 ;  /* 0xffffff3209007836 */ /* 0x000fe20000000000 */
[----:B------:R2:W-:Y:S01]  /*1e760*/  STL.64 [R1+0x830], R40 ;  /* 0x0008302801007387 */ /* 0x0005e20000100a00 */
[----:B------:R-:W-:-:S03]  /*1e770*/  IADD3 R8, R14, -0xd2, RZ ;  /* 0xffffff2e0e087810 */ /* 0x000fc60007ffe0ff */
[----:B------:R4:W-:Y:S02]  /*1e780*/  STL.64 [R1+0x878], R32 ;  /* 0x0008782001007387 */ /* 0x0009e40000100a00 */
[----:B------:R-:W3:Y:S02]  /*1e790*/  LDC R14, c[0x0][0x230] ;  /* 0x00008c00ff0e7b82 */ /* 0x000ee40000000800 */
[----:B------:R-:W-:Y:S01]  /*1e7a0*/  LDGSTS.E [R2+0x4b900], desc[UR8][R48.64], !P1 ;  /* 0x4b90000030027fae */ /* 0x000fe2000c921848 */
[----:B------:R-:W-:Y:S01]  /*1e7b0*/  ISETP.GE.U32.AND P1, PT, R0, 0x7ffffeb3, PT ;  /* 0x7ffffeb30000780c */ /* 0x000fe20003f26070 */
[C---:B--2---:R-:W-:Y:S02]  /*1e7c0*/  IMAD.WIDE R40, R243.reuse, 0x4, R126 ;  /* 0x00000004f3287825 */ /* 0x044fe400078e027e */
[----:B------:R-:W-:Y:S02]  /*1e7d0*/  STL.64 [R1+0x970], R48 ;  /* 0x0009703001007387 */ /* 0x000fe40000100a00 */
[----:B------:R-:W2:Y:S01]  /*1e7e0*/  LDC R9, c[0x0][0x230] ;  /* 0x00008c00ff097b82 */ /* 0x000ea20000000800 */
[----:B----4-:R-:W-:Y:S01]  /*1e7f0*/  IMAD.WIDE R32, R243, 0x4, R116 ;  /* 0x00000004f3207825 */ /* 0x010fe200078e0274 */
[----:B------:R4:W-:Y:S03]  /*1e800*/  STL.64 [R1+0x998], R40 ;  /* 0x0009982801007387 */ /* 0x0009e60000100a00 */
[----:B------:R-:W-:Y:S01]  /*1e810*/  VIADD R0, R15, 0xffffff2a ;  /* 0xffffff2a0f007836 */ /* 0x000fe20000000000 */
[----:B------:R4:W-:Y:S01]  /*1e820*/  LDGSTS.E [R2+0x4bd00], desc[UR8][R40.64], !P4 ;  /* 0x4bd0000028027fae */ /* 0x0009e2000e121848 */
[----:B------:R-:W-:Y:S01]  /*1e830*/  ISETP.GE.U32.AND P4, PT, R8, 0x7ffffeaf, PT ;  /* 0x7ffffeaf0800780c */ /* 0x000fe20003f86070 */
[----:B------:R-:W-:Y:S01]  /*1e840*/  VIADD R8, R21, 0xffffff26 ;  /* 0xffffff2615087836 */ /* 0x000fe20000000000 */
[----:B------:R-:W2:Y:S01]  /*1e850*/  LDC R15, c[0x0][0x230] ;  /* 0x00008c00ff0f7b82 */ /* 0x000ea20000000800 */
[----:B------:R1:W-:Y:S04]  /*1e860*/  STL.64 [R1+0x9c0], R32 ;  /* 0x0009c02001007387 */ /* 0x0003e80000100a00 */
[----:B------:R1:W-:Y:S01]  /*1e870*/  LDGSTS.E [R2+0x4c100], desc[UR8][R32.64], !P2 ;  /* 0x4c10000020027fae */ /* 0x0003e2000d121848 */
[----:B------:R-:W-:Y:S01]  /*1e880*/  ISETP.GE.U32.AND P2, PT, R0, 0x7ffffeab, PT ;  /* 0x7ffffeab0000780c */ /* 0x000fe20003f46070 */
[C---:B----4-:R-:W-:Y:S01]  /*1e890*/  IMAD.WIDE R40, R243.reuse, 0x4, R108 ;  /* 0x00000004f3287825 */ /* 0x050fe200078e026c */
[----:B-1----:R-:W-:Y:S01]  /*1e8a0*/  IADD3 R0, R20, -0xde, RZ ;  /* 0xffffff2214007810 */ /* 0x002fe20007ffe0ff */
[----:B------:R-:W1:Y:S03]  /*1e8b0*/  LDC R21, c[0x0][0x230] ;  /* 0x00008c00ff157b82 */ /* 0x000e660000000800 */
[----:B------:R4:W-:Y:S01]  /*1e8c0*/  LDGSTS.E [R2+0x4c500], desc[UR8][R40.64], !P5 ;  /* 0x4c50000028027fae */ /* 0x0009e2000e921848 */
[----:B------:R-:W-:Y:S01]  /*1e8d0*/  IMAD.WIDE R32, R243, 0x4, R100 ;  /* 0x00000004f3207825 */ /* 0x000fe200078e0264 */
[----:B------:R-:W-:-:S02]  /*1e8e0*/  ISETP.GE.U32.AND P5, PT, R8, 0x7ffffea7, PT ;  /* 0x7ffffea70800780c */ /* 0x000fc40003fa6070 */
[----:B------:R4:W-:Y:S01]  /*1e8f0*/  STL.64 [R1+0xae0], R40 ;  /* 0x000ae02801007387 */ /* 0x0009e20000100a00 */
[----:B------:R-:W1:Y:S03]  /*1e900*/  LDC R20, c[0x0][0x230] ;  /* 0x00008c00ff147b82 */ /* 0x000e660000000800 */
[----:B------:R3:W-:Y:S01]  /*1e910*/  LDGSTS.E [R2+0x4c900], desc[UR8][R32.64], !P0 ;  /* 0x4c90000020027fae */ /* 0x0007e2000c121848 */
[----:B------:R-:W-:-:S03]  /*1e920*/  ISETP.GE.U32.AND P0, PT, R0, 0x7ffffea3, PT ;  /* 0x7ffffea30000780c */ /* 0x000fc60003f06070 */
[----:B------:R3:W-:Y:S01]  /*1e930*/  STL.64 [R1+0xb18], R32 ;  /* 0x000b182001007387 */ /* 0x0007e20000100a00 */
[----:B----4-:R-:W-:-:S04]  /*1e940*/  IMAD.WIDE R40, R243, 0x4, R94 ;  /* 0x00000004f3287825 */ /* 0x010fc800078e025e */
[----:B------:R-:W-:-:S04]  /*1e950*/  IMAD.WIDE R48, R243, 0x4, R78 ;  /* 0x00000004f3307825 */ /* 0x000fc800078e024e */
[C---:B---3--:R-:W-:Y:S01]  /*1e960*/  IMAD.WIDE R32, R243.reuse, 0x4, R86 ;  /* 0x00000004f3207825 */ /* 0x048fe200078e0256 */
[----:B------:R3:W-:Y:S04]  /*1e970*/  STL.64 [R1+0xb70], R40 ;  /* 0x000b702801007387 */ /* 0x0007e80000100a00 */
[----:B------:R3:W-:Y:S04]  /*1e980*/  LDGSTS.E [R2+0x4cd00], desc[UR8][R40.64], !P1 ;  /* 0x4cd0000028027fae */ /* 0x0007e8000c921848 */
[----:B------:R4:W-:Y:S04]  /*1e990*/  STL.64 [R1+0xc50], R32 ;  /* 0x000c502001007387 */ /* 0x0009e80000100a00 */
[----:B------:R4:W-:Y:S01]  /*1e9a0*/  LDGSTS.E [R2+0x4d100], desc[UR8][R32.64], !P4 ;  /* 0x4d10000020027fae */ /* 0x0009e2000e121848 */
[----:B---3--:R-:W-:-:S03]  /*1e9b0*/  IMAD.WIDE R40, R243, 0x4, R70 ;  /* 0x00000004f3287825 */ /* 0x008fc600078e0246 */
[----:B------:R-:W-:Y:S04]  /*1e9c0*/  STL.64 [R1+0xc78], R48 ;  /* 0x000c783001007387 */ /* 0x000fe80000100a00 */
[----:B------:R-:W-:Y:S01]  /*1e9d0*/  LDGSTS.E [R2+0x4d500], desc[UR8][R48.64], !P2 ;  /* 0x4d50000030027fae */ /* 0x000fe2000d121848 */
[----:B----4-:R-:W-:-:S03]  /*1e9e0*/  IMAD.WIDE R32, R243, 0x4, R62 ;  /* 0x00000004f3207825 */ /* 0x010fc600078e023e */
[----:B------:R3:W-:Y:S04]  /*1e9f0*/  STL.64 [R1+0xcb8], R40 ;  /* 0x000cb82801007387 */ /* 0x0007e80000100a00 */
[----:B------:R3:W-:Y:S04]  /*1ea00*/  LDGSTS.E [R2+0x4d900], desc[UR8][R40.64], !P5 ;  /* 0x4d90000028027fae */ /* 0x0007e8000e921848 */
[----:B------:R4:W-:Y:S04]  /*1ea10*/  STL.64 [R1+0xcf8], R32 ;  /* 0x000cf82001007387 */ /* 0x0009e80000100a00 */
[----:B------:R4:W-:Y:S01]  /*1ea20*/  LDGSTS.E [R2+0x4dd00], desc[UR8][R32.64], !P0 ;  /* 0x4dd0000020027fae */ /* 0x0009e2000c121848 */
[----:B---3--:R-:W-:-:S04]  /*1ea30*/  IMAD.WIDE R40, R243, 0x4, R54 ;  /* 0x00000004f3287825 */ /* 0x008fc800078e0236 */
[----:B----4-:R-:W-:Y:S01]  /*1ea40*/  IMAD.WIDE R32, R243, 0x4, R46 ;  /* 0x00000004f3207825 */ /* 0x010fe200078e022e */
[----:B------:R-:W-:Y:S04]  /*1ea50*/  STL.64 [R1+0xd20], R40 ;  /* 0x000d202801007387 */ /* 0x000fe80000100a00 */
[----:B------:R3:W-:Y:S04]  /*1ea60*/  STL.64 [R1+0xde0], R32 ;  /* 0x000de02001007387 */ /* 0x0007e80000100a00 */
[----:B------:R-:W4:Y:S01]  /*1ea70*/  LDL.LU.64 R216, [R1+0x8] ;  /* 0x0000080001d87983 */ /* 0x000f220000300a00 */
[----:B------:R-:W-:-:S02]  /*1ea80*/  VIADD R8, R26, 0xffffff1e ;  /* 0xffffff1e1a087836 */ /* 0x000fc40000000000 */
[----:B------:R-:W3:Y:S01]  /*1ea90*/  LDC R26, c[0x0][0x230] ;  /* 0x00008c00ff1a7b82 */ /* 0x000ee20000000800 */
[----:B------:R-:W-:Y:S02]  /*1eaa0*/  VIADD R0, R27, 0xffffff1a ;  /* 0xffffff1a1b007836 */ /* 0x000fe40000000000 */
[----:B------:R-:W-:Y:S01]  /*1eab0*/  ISETP.GE.U32.AND P1, PT, R8, 0x7ffffe9f, PT ;  /* 0x7ffffe9f0800780c */ /* 0x000fe20003f26070 */
[----:B------:R-:W-:-:S04]  /*1eac0*/  VIADD R8, R14, 0xffffff12 ;  /* 0xffffff120e087836 */ /* 0x000fc80000000000 */
[----:B------:R-:W3:Y:S01]  /*1ead0*/  LDC R27, c[0x0][0x230] ;  /* 0x00008c00ff1b7b82 */ /* 0x000ee20000000800 */
[----:B------:R-:W-:Y:S02]  /*1eae0*/  ISETP.GE.U32.AND P4, PT, R0, 0x7ffffe9b, PT ;  /* 0x7ffffe9b0000780c */ /* 0x000fe40003f86070 */
[----:B--2---:R-:W-:-:S05]  /*1eaf0*/  IADD3 R0, R9, -0xea, RZ ;  /* 0xffffff1609007810 */ /* 0x004fca0007ffe0ff */
[----:B------:R-:W2:Y:S01]  /*1eb00*/  LDC R14, c[0x0][0x230] ;  /* 0x00008c00ff0e7b82 */ /* 0x000ea20000000800 */
[----:B------:R-:W-:Y:S01]  /*1eb10*/  ISETP.GE.U32.AND P2, PT, R0, 0x7ffffe97, PT ;  /* 0x7ffffe970000780c */ /* 0x000fe20003f46070 */
[----:B------:R-:W-:Y:S01]  /*1eb20*/  VIADD R0, R15, 0xffffff0e ;  /* 0xffffff0e0f007836 */ /* 0x000fe20000000000 */
[----:B------:R-:W-:Y:S01]  /*1eb30*/  ISETP.GE.U32.AND P5, PT, R8, 0x7ffffe93, PT ;  /* 0x7ffffe930800780c */ /* 0x000fe20003fa6070 */
[----:B------:R-:W-:Y:S04]  /*1eb40*/  LDGSTS.E [R2+0x4e100], desc[UR8][R40.64], !P1 ;  /* 0x4e10000028027fae */ /* 0x000fe8000c921848 */
[----:B------:R-:W2:Y:S01]  /*1eb50*/  LDC R9, c[0x0][0x230] ;  /* 0x00008c00ff097b82 */ /* 0x000ea20000000800 */
[----:B-1----:R-:W-:Y:S01]  /*1eb60*/  IADD3 R8, R21, -0xf6, RZ ;  /* 0xffffff0a15087810 */ /* 0x002fe20007ffe0ff */
[----:B------:R1:W-:Y:S01]  /*1eb70*/  LDGSTS.E [R2+0x4e500], desc[UR8][R32.64], !P4 ;  /* 0x4e50000020027fae */ /* 0x0003e2000e121848 */
[----:B------:R-:W-:Y:S01]  /*1eb80*/  ISETP.GE.U32.AND P0, PT, R0, 0x7ffffe8f, PT ;  /* 0x7ffffe8f0000780c */ /* 0x000fe20003f06070 */
[----:B------:R-:W-:Y:S01]  /*1eb90*/  VIADD R0, R20, 0xffffff06 ;  /* 0xffffff0614007836 */ /* 0x000fe20000000000 */
[----:B------:R-:W-:-:S03]  /*1eba0*/  ISETP.GE.U32.AND P1, PT, R8, 0x7ffffe8b, PT ;  /* 0x7ffffe8b0800780c */ /* 0x000fc60003f26070 */
[----:B------:R-:W2:Y:S01]  /*1ebb0*/  LDC R15, c[0x0][0x230] ;  /* 0x00008c00ff0f7b82 */ /* 0x000ea20000000800 */
[----:B---3--:R-:W-:Y:S01]  /*1ebc0*/  VIADD R8, R26, 0xffffff02 ;  /* 0xffffff021a087836 */ /* 0x008fe20000000000 */
[----:B------:R-:W-:Y:S01]  /*1ebd0*/  ISETP.GE.U32.AND P4, PT, R0, 0x7ffffe87, PT ;  /* 0x7ffffe870000780c */ /* 0x000fe20003f86070 */
[----:B-1----:R-:W-:-:S05]  /*1ebe0*/  IMAD.WIDE R32, R243, 0x4, R38 ;  /* 0x00000004f3207825 */ /* 0x002fca00078e0226 */
[----:B------:R-:W1:Y:S01]  /*1ebf0*/  LDC R20, c[0x0][0x230] ;  /* 0x00008c00ff147b82 */ /* 0x000e620000000800 */
[----:B------:R-:W-:Y:S01]  /*1ec00*/  IMAD.WIDE R30, R243, 0x4, R30 ;  /* 0x00000004f31e7825 */ /* 0x000fe200078e021e */
[----:B------:R-:W-:Y:S01]  /*1ec10*/  LDGSTS.E [R2+0x4e900], desc[UR8][R32.64], !P2 ;  /* 0x4e90000020027fae */ /* 0x000fe2000d121848 */
[----:B------:R-:W-:Y:S02]  /*1ec20*/  IADD3 R0, R27, -0x83, RZ ;  /* 0xffffff7d1b007810 */ /* 0x000fe40007ffe0ff */
[C---:B------:R-:W-:Y:S01]  /*1ec30*/  IMAD.WIDE R24, R243.reuse, 0x4, R24 ;  /* 0x00000004f3187825 */ /* 0x040fe200078e0218 */
[----:B------:R-:W-:Y:S02]  /*1ec40*/  ISETP.GE.U32.AND P2, PT, R8, 0x7ffffe83, PT ;  /* 0x7ffffe830800780c */ /* 0x000fe40003f46070 */
[----:B------:R-:W3:Y:S01]  /*1ec50*/  LDC R27, c[0x0][0x230] ;  /* 0x00008c00ff1b7b82 */ /* 0x000ee20000000800 */
[----:B------:R-:W-:Y:S01]  /*1ec60*/  LDGSTS.E [R2+0x4ed00], desc[UR8][R30.64], !P5 ;  /* 0x4ed000001e027fae */ /* 0x000fe2000e921848 */
[----:B------:R-:W-:-:S03]  /*1ec70*/  IMAD.WIDE R18, R243, 0x4, R18 ;  /* 0x00000004f3127825 */ /* 0x000fc600078e0212 */
[----:B------:R-:W-:Y:S01]  /*1ec80*/  LDGSTS.E [R2+0x4f100], desc[UR8][R24.64], !P0 ;  /* 0x4f10000018027fae */ /* 0x000fe2000c121848 */
[----:B--2---:R-:W-:Y:S02]  /*1ec90*/  VIADD R8, R14, 0xffffff75 ;  /* 0xffffff750e087836 */ /* 0x004fe40000000000 */
[----:B------:R-:W2:Y:S01]  /*1eca0*/  LDC R21, c[0x0][0x230] ;  /* 0x00008c00ff157b82 */ /* 0x000ea20000000800 */
[----:B------:R-:W-:Y:S01]  /*1ecb0*/  LDGSTS.E [R2+0x4f500], desc[UR8][R18.64], !P1 ;  /* 0x4f50000012027fae */ /* 0x000fe2000c921848 */
[----:B------:R-:W-:Y:S01]  /*1ecc0*/  IMAD.WIDE R12, R243, 0x4, R12 ;  /* 0x00000004f30c7825 */ /* 0x000fe200078e020c */
[----:B------:R-:W-:Y:S02]  /*1ecd0*/  ISETP.GE.U32.AND P1, PT, R8, 0x7ffffef6, PT ;  /* 0x7ffffef60800780c */ /* 0x000fe40003f26070 */
[----:B------:R-:W-:Y:S01]  /*1ece0*/  STL.64 [R1+0xe38], R32 ;  /* 0x000e382001007387 */ /* 0x000fe20000100a00 */
[----:B------:R-:W-:Y:S01]  /*1ecf0*/  ISETP.GE.U32.AND P5, PT, R0, 0x7ffffefe, PT ;  /* 0x7ffffefe0000780c */ /* 0x000fe20003fa6070 */
[----:B------:R-:W-:Y:S01]  /*1ed00*/  VIADD R0, R9, 0xffffff79 ;  /* 0xffffff7909007836 */ /* 0x000fe20000000000 */
[----:B------:R-:W3:Y:S01]  /*1ed10*/  LDC R8, c[0x0][0x230] ;  /* 0x00008c00ff087b82 */ /* 0x000ee20000000800 */
[----:B------:R-:W-:Y:S04]  /*1ed20*/  STL.64 [R1+0xe60], R30 ;  /* 0x000e601e01007387 */ /* 0x000fe80000100a00 */
[----:B------:R-:W-:Y:S03]  /*1ed30*/  STL.64 [R1+0xea8], R24 ;  /* 0x000ea81801007387 */ /* 0x000fe60000100a00 */
[----:B------:R-:W3:Y:S01]  /*1ed40*/  LDC R26, c[0x0][0x230] ;  /* 0x00008c00ff1a7b82 */ /* 0x000ee20000000800 */
[----:B------:R-:W-:Y:S01]  /*1ed50*/  STL.64 [R1+0xed8], R18 ;  /* 0x000ed81201007387 */ /* 0x000fe20000100a00 */
[----:B------:R-:W-:-:S03]  /*1ed60*/  ISETP.GE.U32.AND P0, PT, R0, 0x7ffffefa, PT ;  /* 0x7ffffefa0000780c */ /* 0x000fc60003f06070 */
[----:B------:R1:W-:Y:S01]  /*1ed70*/  STL.64 [R1+0xef8], R12 ;  /* 0x000ef80c01007387 */ /* 0x0003e20000100a00 */
[----:B------:R-:W-:Y:S02]  /*1ed80*/  IADD3 R0, R15, -0x8f, RZ ;  /* 0xffffff710f007810 */ /* 0x000fe40007ffe0ff */
[----:B------:R-:W4:Y:S01]  /*1ed90*/  LDC R9, c[0x0][0x230] ;  /* 0x00008c00ff097b82 */ /* 0x000f220000000800 */
[----:B------:R1:W-:Y:S01]  /*1eda0*/  LDGSTS.E [R2+0x4f900], desc[UR8][R12.64], !P4 ;  /* 0x4f9000000c027fae */ /* 0x0003e2000e121848 */
[----:B------:R-:W-:Y:S01]  /*1edb0*/  ISETP.GE.U32.AND P4, PT, R0, 0x7ffffef2, PT ;  /* 0x7ffffef20000780c */ /* 0x000fe20003f86070 */
[----:B-1----:R-:W-:Y:S02]  /*1edc0*/  VIADD R0, R20, 0xffffff69 ;  /* 0xffffff6914007836 */ /* 0x002fe40000000000 */
[----:B------:R-:W-:-:S03]  /*1edd0*/  IMAD.WIDE R152, R243, 0x4, R236 ;  /* 0x00000004f3987825 */ /* 0x000fc600078e02ec */
[----:B------:R-:W1:Y:S01]  /*1ede0*/  LDC R14, c[0x0][0x230] ;  /* 0x00008c00ff0e7b82 */ /* 0x000e620000000800 */
[----:B------:R-:W-:-:S07]  /*1edf0*/  IMAD.WIDE R12, R243, 0x4, R6 ;  /* 0x00000004f30c7825 */ /* 0x000fce00078e0206 */
[----:B------:R-:W1:Y:S01]  /*1ee00*/  LDC R7, c[0x0][0x230] ;  /* 0x00008c00ff077b82 */ /* 0x000e620000000800 */
[----:B------:R3:W-:Y:S01]  /*1ee10*/  STL.64 [R1+0xf40], R12 ;  /* 0x000f400c01007387 */ /* 0x0007e20000100a00 */
[----:B------:R-:W-:-:S03]  /*1ee20*/  IMAD.WIDE R228, R243, 0x4, R228 ;  /* 0x00000004f3e47825 */ /* 0x000fc600078e02e4 */
[----:B------:R3:W-:Y:S01]  /*1ee30*/  LDGSTS.E [R2+0x4fd00], desc[UR8][R12.64], !P2 ;  /* 0x4fd000000c027fae */ /* 0x0007e2000d121848 */
[----:B--2---:R-:W-:Y:S02]  /*1ee40*/  VIADD R6, R21, 0xffffff6d ;  /* 0xffffff6d15067836 */ /* 0x004fe40000000000 */
[----:B------:R-:W2:Y:S01]  /*1ee50*/  LDC R15, c[0x0][0x230] ;  /* 0x00008c00ff0f7b82 */ /* 0x000ea20000000800 */
[----:B------:R-:W-:-:S07]  /*1ee60*/  IMAD.WIDE R220, R243, 0x4, R220 ;  /* 0x00000004f3dc7825 */ /* 0x000fce00078e02dc */
[----:B---3--:R-:W3:Y:S08]  /*1ee70*/  LDC R13, c[0x0][0x230] ;  /* 0x00008c00ff0d7b82 */ /* 0x008ef00000000800 */
[----:B------:R-:W2:Y:S01]  /*1ee80*/  LDC R12, c[0x0][0x230] ;  /* 0x00008c00ff0c7b82 */ /* 0x000ea20000000800 */
[----:B------:R-:W-:Y:S02]  /*1ee90*/  ISETP.GE.U32.AND P2, PT, R6, 0x7ffffeee, PT ;  /* 0x7ffffeee0600780c */ /* 0x000fe40003f46070 */
[----:B------:R-:W-:Y:S01]  /*1eea0*/  IADD3 R6, R26, -0x9b, RZ ;  /* 0xffffff651a067810 */ /* 0x000fe20007ffe0ff */
[----:B------:R-:W-:-:S04]  /*1eeb0*/  IMAD.WIDE R212, R243, 0x4, R212 ;  /* 0x00000004f3d47825 */ /* 0x000fc800078e02d4 */
[----:B------:R-:W-:-:S04]  /*1eec0*/  IMAD.WIDE R204, R243, 0x4, R204 ;  /* 0x00000004f3cc7825 */ /* 0x000fc800078e02cc */
[----:B------:R-:W-:-:S04]  /*1eed0*/  IMAD.WIDE R150, R243, 0x4, R196 ;  /* 0x00000004f3967825 */ /* 0x000fc800078e02c4 */
[----:B------:R-:W-:-:S04]  /*1eee0*/  IMAD.WIDE R142, R243, 0x4, R188 ;  /* 0x00000004f38e7825 */ /* 0x000fc800078e02bc */
[----:B------:R-:W-:-:S04]  /*1eef0*/  IMAD.WIDE R214, R243, 0x4, R180 ;  /* 0x00000004f3d67825 */ /* 0x000fc800078e02b4 */
[----:B------:R-:W-:-:S04]  /*1ef00*/  IMAD.WIDE R18, R243, 0x4, R172 ;  /* 0x00000004f3127825 */ /* 0x000fc800078e02ac */
[C---:B------:R-:W-:Y:S01]  /*1ef10*/  IMAD.WIDE R24, R243.reuse, 0x4, R164 ;  /* 0x00000004f3187825 */ /* 0x040fe200078e02a4 */
[----:B------:R2:W-:Y:S03]  /*1ef20*/  STL.64 [R1+0x8], R18 ;  /* 0x0000081201007387 */ /* 0x0005e60000100a00 */
[C---:B------:R-:W-:Y:S01]  /*1ef30*/  IMAD.WIDE R20, R243.reuse, 0x4, R156 ;  /* 0x00000004f3147825 */ /* 0x040fe200078e029c */
[----:B------:R2:W-:Y:S04]  /*1ef40*/  STL.64 [R1+0x630], R24 ;  /* 0x0006301801007387 */ /* 0x0005e80000100a00 */
[----:B------:R2:W-:Y:S01]  /*1ef50*/  STL.64 [R1+0x698], R20 ;  /* 0x0006981401007387 */ /* 0x0005e20000100a00 */
[----:B----4-:R-:W-:-:S05]  /*1ef60*/  IMAD.WIDE R206, R243, 0x4, R216 ;  /* 0x00000004f3ce7825 */ /* 0x010fca00078e02d8 */
[----:B------:R-:W-:Y:S01]  /*1ef70*/  LDGSTS.E [R3+0x48200], desc[UR8][R206.64], !P5 ;  /* 0x48200000ce037fae */ /* 0x000fe2000e921848 */
[----:B------:R-:W-:Y:S01]  /*1ef80*/  ISETP.GE.U32.AND P5, PT, R0, 0x7ffffeea, PT ;  /* 0x7ffffeea0000780c */ /* 0x000fe20003fa6070 */
[----:B------:R-:W-:Y:S02]  /*1ef90*/  VIADD R0, R27, 0xffffff61 ;  /* 0xffffff611b007836 */ /* 0x000fe40000000000 */
[----:B------:R-:W-:Y:S04]  /*1efa0*/  LDGSTS.E [R3+0x48600], desc[UR8][R152.64], !P0 ;  /* 0x4860000098037fae */ /* 0x000fe8000c121848 */
[----:B------:R-:W-:Y:S01]  /*1efb0*/  LDGSTS.E [R3+0x48a00], desc[UR8][R228.64], !P1 ;  /* 0x48a00000e4037fae */ /* 0x000fe2000c921848 */
[----:B------:R-:W-:Y:S01]  /*1efc0*/  ISETP.GE.U32.AND P1, PT, R0, 0x7ffffee2, PT ;  /* 0x7ffffee20000780c */ /* 0x000fe20003f26070 */
[----:B------:R-:W-:-:S02]  /*1efd0*/  VIADD R0, R8, 0xffffff5d ;  /* 0xffffff5d08007836 */ /* 0x000fc40000000000 */
[----:B------:R-:W-:Y:S01]  /*1efe0*/  LDGSTS.E [R3+0x48e00], desc[UR8][R220.64], !P4 ;  /* 0x48e00000dc037fae */ /* 0x000fe2000e121848 */
[----:B------:R-:W-:Y:S01]  /*1eff0*/  ISETP.GE.U32.AND P0, PT, R6, 0x7ffffee6, PT ;  /* 0x7ffffee60600780c */ /* 0x000fe20003f06070 */
[----:B------:R-:W4:Y:S01]  /*1f000*/  LDC R8, c[0x0][0x230] ;  /* 0x00008c00ff087b82 */ /* 0x000f220000000800 */
[----:B------:R-:W-:Y:S01]  /*1f010*/  ISETP.GE.U32.AND P4, PT, R0, 0x7ffffede, PT ;  /* 0x7ffffede0000780c */ /* 0x000fe20003f86070 */
[----:B-1----:R-:W-:Y:S01]  /*1f020*/  VIADD R0, R7, 0xffffff55 ;  /* 0xffffff5507007836 */ /* 0x002fe20000000000 */
[----:B------:R-:W-:Y:S01]  /*1f030*/  IADD3 R6, R9, -0xa7, RZ ;  /* 0xffffff5909067810 */ /* 0x000fe20007ffe0ff */
[----:B------:R-:W-:Y:S04]  /*1f040*/  LDGSTS.E [R3+0x49200], desc[UR8][R212.64], !P2 ;  /* 0x49200000d4037fae */ /* 0x000fe8000d121848 */
[----:B------:R-:W1:Y:S01]  /*1f050*/  LDC R7, c[0x0][0x230] ;  /* 0x00008c00ff077b82 */ /* 0x000e620000000800 */
[----:B------:R-:W-:Y:S01]  /*1f060*/  ISETP.GE.U32.AND P2, PT, R6, 0x7ffffeda, PT ;  /* 0x7ffffeda0600780c */ /* 0x000fe20003f46070 */
[----:B------:R-:W-:Y:S01]  /*1f070*/  LDGSTS.E [R3+0x49600], desc[UR8][R204.64], !P5 ;  /* 0x49600000cc037fae */ /* 0x000fe2000e921848 */
[----:B------:R-:W-:Y:S01]  /*1f080*/  ISETP.GE.U32.AND P5, PT, R0, 0x7ffffed6, PT ;  /* 0x7ffffed60000780c */ /* 0x000fe20003fa6070 */
[----:B---3--:R-:W-:-:S04]  /*1f090*/  VIADD R6, R13, 0xffffff51 ;  /* 0xffffff510d067836 */ /* 0x008fc80000000000 */
[----:B------:R-:W3:Y:S01]  /*1f0a0*/  LDC R9, c[0x0][0x230] ;  /* 0x00008c00ff097b82 */ /* 0x000ee20000000800 */
[----:B--2---:R-:W-:Y:S01]  /*1f0b0*/  IADD3 R0, R12, -0xb3, RZ ;  /* 0xffffff4d0c007810 */ /* 0x004fe20007ffe0ff */
[----:B------:R-:W-:Y:S01]  /*1f0c0*/  LDGSTS.E [R3+0x49a00], desc[UR8][R150.64], !P0 ;  /* 0x49a0000096037fae */ /* 0x000fe2000c121848 */
[----:B------:R-:W-:Y:S01]  /*1f0d0*/  ISETP.GE.U32.AND P0, PT, R6, 0x7ffffed2, PT ;  /* 0x7ffffed20600780c */ /* 0x000fe20003f06070 */
[----:B------:R-:W-:Y:S02]  /*1f0e0*/  VIADD R6, R14, 0xffffff49 ;  /* 0xffffff490e067836 */ /* 0x000fe40000000000 */
[----:B------:R-:W-:Y:S02]  /*1f0f0*/  LDGSTS.E [R3+0x49e00], desc[UR8][R142.64], !P1 ;  /* 0x49e000008e037fae */ /* 0x000fe4000c921848 */
[----:B------:R-:W2:Y:S01]  /*1f100*/  LDC R13, c[0x0][0x230] ;  /* 0x00008c00ff0d7b82 */ /* 0x000ea20000000800 */
[----:B------:R-:W-:Y:S01]  /*1f110*/  ISETP.GE.U32.AND P1, PT, R0, 0x7ffffece, PT ;  /* 0x7ffffece0000780c */ /* 0x000fe20003f26070 */
[----:B------:R-:W-:Y:S01]  /*1f120*/  VIADD R0, R15, 0xffffff45 ;  /* 0xffffff450f007836 */ /* 0x000fe20000000000 */
[----:B------:R-:W-:Y:S05]  /*1f130*/  LDGSTS.E [R3+0x4a200], desc[UR8][R214.64], !P4 ;  /* 0x4a200000d6037fae */ /* 0x000fea000e121848 */
[----:B------:R-:W2:Y:S01]  /*1f140*/  LDC R12, c[0x0][0x230] ;  /* 0x00008c00ff0c7b82 */ /* 0x000ea20000000800 */
[----:B------:R4:W-:Y:S07]  /*1f150*/  LDGSTS.E [R3+0x4a600], desc[UR8][R18.64], !P2 ;  /* 0x4a60000012037fae */ /* 0x0009ee000d121848 */
[----:B------:R-:W2:Y:S01]  /*1f160*/  LDC R14, c[0x0][0x230] ;  /* 0x00008c00ff0e7b82 */ /* 0x000ea20000000800 */
[----:B------:R-:W-:Y:S01]  /*1f170*/  ISETP.GE.U32.AND P2, PT, R0, 0x7ffffec6, PT ;  /* 0x7ffffec60000780c */ /* 0x000fe20003f46070 */
[----:B------:R2:W-:Y:S06]  /*1f180*/  LDGSTS.E [R3+0x4aa00], desc[UR8][R24.64], !P5 ;  /* 0x4aa0000018037fae */ /* 0x0005ec000e921848 */
[----:B------:R-:W2:Y:S01]  /*1f190*/  LDC R15, c[0x0][0x230] ;  /* 0x00008c00ff0f7b82 */ /* 0x000ea20000000800 */
[----:B-1----:R-:W-:-:S02]  /*1f1a0*/  IADD3 R0, R7, -0xbf, RZ ;  /* 0xffffff4107007810 */ /* 0x002fc40007ffe0ff */
[----:B------:R-:W-:Y:S01]  /*1f1b0*/  ISETP.GE.U32.AND P4, PT, R6, 0x7ffffeca, PT ;  /* 0x7ffffeca0600780c */ /* 0x000fe20003f86070 */
[----:B----4-:R-:W-:Y:S01]  /*1f1c0*/  VIADD R6, R8, 0xffffff3d ;  /* 0xffffff3d08067836 */ /* 0x010fe20000000000 */
[----:B------:R-:W-:Y:S01]  /*1f1d0*/  ISETP.GE.U32.AND P5, PT, R0, 0x7ffffec2, PT ;  /* 0x7ffffec20000780c */ /* 0x000fe20003fa6070 */
[----:B------:R-:W-:Y:S01]  /*1f1e0*/  IMAD.WIDE R18, R243, 0x4, R148 ;  /* 0x00000004f3127825 */ /* 0x000fe200078e0294 */
[----:B------:R1:W-:Y:S01]  /*1f1f0*/  LDGSTS.E [R3+0x4ae00], desc[UR8][R20.64], !P0 ;  /* 0x4ae0000014037fae */ /* 0x0003e2000c121848 */
[----:B------:R-:W4:Y:S02]  /*1f200*/  LDC R7, c[0x0][0x230] ;  /* 0x00008c00ff077b82 */ /* 0x000f240000000800 */
[----:B---3--:R-:W-:Y:S01]  /*1f210*/  VIADD R0, R9, 0xffffff39 ;  /* 0xffffff3909007836 */ /* 0x008fe20000000000 */
[----:B------:R-:W-:Y:S01]  /*1f220*/  ISETP.GE.U32.AND P0, PT, R6, 0x7ffffebe, PT ;  /* 0x7ffffebe0600780c */ /* 0x000fe20003f06070 */
[----:B------:R3:W-:Y:S01]  /*1f230*/  STL.64 [R1+0x758], R18 ;  /* 0x0007581201007387 */ /* 0x0007e20000100a00 */
[----:B--2---:R-:W-:-:S03]  /*1f240*/  IADD3 R6, R13, -0xcb, RZ ;  /* 0xffffff350d067810 */ /* 0x004fc60007ffe0ff */
[----:B------:R3:W-:Y:S01]  /*1f250*/  LDGSTS.E [R3+0x4b200], desc[UR8][R18.64], !P1 ;  /* 0x4b20000012037fae */ /* 0x0007e2000c921848 */
[----:B------:R-:W-:Y:S01]  /*1f260*/  ISETP.GE.U32.AND P1, PT, R0, 0x7ffffeba, PT ;  /* 0x7ffffeba0000780c */ /* 0x000fe20003f26070 */
[C---:B------:R-:W-:Y:S01]  /*1f270*/  IMAD.WIDE R24, R243.reuse, 0x4, R106 ;  /* 0x00000004f3187825 */ /* 0x040fe200078e026a */
[----:B------:R-:W2:Y:S03]  /*1f280*/  LDC R8, c[0x0][0x230] ;  /* 0x00008c00ff087b82 */ /* 0x000ea60000000800 */
[----:B-1----:R-:W-:-:S04]  /*1f290*/  IMAD.WIDE R20, R243, 0x4, R140 ;  /* 0x00000004f3147825 */ /* 0x002fc800078e028c */
[----:B------:R-:W-:Y:S01]  /*1f2a0*/  VIADD R0, R12, 0xffffff31 ;  /* 0xffffff310c007836 */ /* 0x000fe20000000000 */
[----:B------:R-:W1:Y:S01]  /*1f2b0*/  LDC R9, c[0x0][0x230] ;  /* 0x00008c00ff097b82 */ /* 0x000e620000000800 */
[----:B---3--:R-:W-:Y:S01]  /*1f2c0*/  IMAD.WIDE R18, R243, 0x4, R132 ;  /* 0x00000004f3127825 */ /* 0x008fe200078e0284 */
[----:B------:R3:W-:Y:S04]  /*1f2d0*/  STL.64 [R1+0x780], R20 ;  /* 0x0007801401007387 */ /* 0x0007e80000100a00 */
[----:B------:R3:W-:Y:S01]  /*1f2e0*/  LDGSTS.E [R3+0x4b600], desc[UR8][R20.64], !P4 ;  /* 0x4b60000014037fae */ /* 0x0007e2000e121848 */
[----:B------:R-:W-:Y:S01]  /*1f2f0*/  ISETP.GE.U32.AND P4, PT, R6, 0x7ffffeb6, PT ;  /* 0x7ffffeb60600780c */ /* 0x000fe20003f86070 */
[----:B------:R-:W-:Y:S01]  /*1f300*/  VIADD R6, R14, 0xffffff2d ;  /* 0xffffff2d0e067836 */ /* 0x000fe20000000000 */
[----:B------:R-:W1:Y:S01]  /*1f310*/  LDC R13, c[0x0][0x230] ;  /* 0x00008c00ff0d7b82 */ /* 0x000e620000000800 */
[----:B------:R4:W-:Y:S04]  /*1f320*/  STL.64 [R1+0x7b0], R18 ;  /* 0x0007b01201007387 */ /* 0x0009e80000100a00 */
[----:B------:R4:W-:Y:S01]  /*1f330*/  LDGSTS.E [R3+0x4ba00], desc[UR8][R18.64], !P2 ;  /* 0x4ba0000012037fae */ /* 0x0009e2000d121848 */
[----:B------:R-:W-:-:S02]  /*1f340*/  ISETP.GE.U32.AND P2, PT, R0, 0x7ffffeb2, PT ;  /* 0x7ffffeb20000780c */ /* 0x000fc40003f46070 */
[----:B------:R-:W1:Y:S01]  /*1f350*/  LDC R12, c[0x0][0x230] ;  /* 0x00008c00ff0c7b82 */ /* 0x000e620000000800 */
[----:B---3--:R-:W-:Y:S01]  /*1f360*/  IMAD.WIDE R20, R243, 0x4, R122 ;  /* 0x00000004f3147825 */ /* 0x008fe200078e027a */
[----:B------:R-:W-:-:S04]  /*1f370*/  IADD3 R0, R15, -0xd7, RZ ;  /* 0xffffff290f007810 */ /* 0x000fc80007ffe0ff */
[----:B------:R3:W-:Y:S02]  /*1f380*/  LDGSTS.E [R3+0x4be00], desc[UR8][R20.64], !P5 ;  /* 0x4be0000014037fae */ /* 0x0007e4000e921848 */
[----:B------:R-:W1:Y:S01]  /*1f390*/  LDC R14, c[0x0][0x230] ;  /* 0x00008c00ff0e7b82 */ /* 0x000e620000000800 */
[C---:B----4-:R-:W-:Y:S01]  /*1f3a0*/  IMAD.WIDE R18, R243.reuse, 0x4, R114 ;  /* 0x00000004f3127825 */ /* 0x050fe200078e0272 */
[----:B------:R-:W-:Y:S01]  /*1f3b0*/  ISETP.GE.U32.AND P5, PT, R6, 0x7ffffeae, PT ;  /* 0x7ffffeae0600780c */ /* 0x000fe20003fa6070 */
[----:B------:R3:W-:Y:S04]  /*1f3c0*/  STL.64 [R1+0x7d8], R20 ;  /* 0x0007d81401007387 */ /* 0x0007e80000100a00 */
[----:B------:R4:W-:Y:S01]  /*1f3d0*/  LDGSTS.E [R3+0x4c200], desc[UR8][R18.64], !P0 ;  /* 0x4c20000012037fae */ /* 0x0009e2000c121848 */
[----:B------:R-:W-:Y:S01]  /*1f3e0*/  ISETP.GE.U32.AND P0, PT, R0, 0x7ffffeaa, PT ;  /* 0x7ffffeaa0000780c */ /* 0x000fe20003f06070 */
[----:B------:R-:W1:Y:S02]  /*1f3f0*/  LDC R15, c[0x0][0x230] ;  /* 0x00008c00ff0f7b82 */ /* 0x000e640000000800 */
[----:B------:R4:W-:Y:S01]  /*1f400*/  STL.64 [R1+0x828], R18 ;  /* 0x0008281201007387 */ /* 0x0009e20000100a00 */
        /* <DEDUP_REMOVED lines=9> */
[C---:B----4-:R-:W-:Y:S01]  /*1f4a0*/  IMAD.WIDE R18, R243.reuse, 0x4, R76 ;  /* 0x00000004f3127825 */ /* 0x050fe200078e024c */
[----:B------:R3:W-:Y:S04]  /*1f4b0*/  STL.64 [R1+0x9b8], R20 ;  /* 0x0009b81401007387 */ /* 0x0007e80000100a00 */
[----:B------:R3:W-:Y:S01]  /*1f4c0*/  LDGSTS.E [R3+0x4d200], desc[UR8][R20.64], !P5 ;  /* 0x4d20000014037fae */ /* 0x0007e2000e921848 */
[----:B------:R-:W-:-:S03]  /*1f4d0*/  IMAD.WIDE R24, R243, 0x4, R52 ;  /* 0x00000004f3187825 */ /* 0x000fc600078e0234 */
[----:B------:R4:W-:Y:S04]  /*1f4e0*/  STL.64 [R1+0xad8], R18 ;  /* 0x000ad81201007387 */ /* 0x0009e80000100a00 */
[----:B------:R4:W-:Y:S01]  /*1f4f0*/  LDGSTS.E [R3+0x4d600], desc[UR8][R18.64], !P0 ;  /* 0x4d60000012037fae */ /* 0x0009e2000c121848 */
[----:B---3--:R-:W-:-:S04]  /*1f500*/  IMAD.WIDE R20, R243, 0x4, R68 ;  /* 0x00000004f3147825 */ /* 0x008fc800078e0244 */
[----:B----4-:R-:W-:Y:S01]  /*1f510*/  IMAD.WIDE R18, R243, 0x4, R60 ;  /* 0x00000004f3127825 */ /* 0x010fe200078e023c */
[----:B------:R3:W-:Y:S04]  /*1f520*/  STL.64 [R1+0xb08], R20 ;  /* 0x000b081401007387 */ /* 0x0007e80000100a00 */
[----:B------:R4:W-:Y:S04]  /*1f530*/  STL.64 [R1+0xb38], R18 ;  /* 0x000b381201007387 */ /* 0x0009e80000100a00 */
[----:B------:R-:W-:Y:S04]  /*1f540*/  STL.64 [R1+0xc40], R24 ;  /* 0x000c401801007387 */ /* 0x000fe80000100a00 */
[----:B------:R-:W4:Y:S01]  /*1f550*/  LDL.LU.64 R216, [R1] ;  /* 0x0000000001d87983 */ /* 0x000f220000300a00 */
[----:B------:R-:W-:-:S02]  /*1f560*/  VIADD R0, R7, 0xffffff25 ;  /* 0xffffff2507007836 */ /* 0x000fc40000000000 */
[----:B------:R-:W3:Y:S01]  /*1f570*/  LDC R7, c[0x0][0x230] ;  /* 0x00008c00ff077b82 */ /* 0x000ee20000000800 */
[----:B--2---:R-:W-:Y:S02]  /*1f580*/  VIADD R6, R8, 0xffffff21 ;  /* 0xffffff2108067836 */ /* 0x004fe40000000000 */
[----:B------:R-:W-:Y:S02]  /*1f590*/  ISETP.GE.U32.AND P1, PT, R0, 0x7ffffea6, PT ;  /* 0x7ffffea60000780c */ /* 0x000fe40003f26070 */
[----:B-1----:R-:W-:-:S03]  /*1f5a0*/  IADD3 R0, R9, -0xe3, RZ ;  /* 0xffffff1d09007810 */ /* 0x002fc60007ffe0ff */
[----:B------:R-:W1:Y:S01]  /*1f5b0*/  LDC R8, c[0x0][0x230] ;  /* 0x00008c00ff087b82 */ /* 0x000e620000000800 */
[----:B------:R-:W-:Y:S01]  /*1f5c0*/  ISETP.GE.U32.AND P4, PT, R6, 0x7ffffea2, PT ;  /* 0x7ffffea20600780c */ /* 0x000fe20003f86070 */
[----:B------:R-:W-:Y:S01]  /*1f5d0*/  VIADD R6, R13, 0xffffff19 ;  /* 0xffffff190d067836 */ /* 0x000fe20000000000 */
[----:B------:R-:W-:-:S05]  /*1f5e0*/  ISETP.GE.U32.AND P2, PT, R0, 0x7ffffe9e, PT ;  /* 0x7ffffe9e0000780c */ /* 0x000fca0003f46070 */
[----:B------:R-:W2:Y:S01]  /*1f5f0*/  LDC R9, c[0x0][0x230] ;  /* 0x00008c00ff097b82 */ /* 0x000ea20000000800 */
[----:B------:R-:W-:Y:S01]  /*1f600*/  VIADD R0, R12, 0xffffff15 ;  /* 0xffffff150c007836 */ /* 0x000fe20000000000 */
[----:B------:R-:W-:Y:S01]  /*1f610*/  ISETP.GE.U32.AND P5, PT, R6, 0x7ffffe9a, PT ;  /* 0x7ffffe9a0600780c */ /* 0x000fe20003fa6070 */
[----:B------:R3:W-:Y:S01]  /*1f620*/  LDGSTS.E [R3+0x4da00], desc[UR8][R20.64], !P1 ;  /* 0x4da0000014037fae */ /* 0x0007e2000c921848 */
[----:B------:R-:W-:-:S04]  /*1f630*/  IADD3 R6, R14, -0xef, RZ ;  /* 0xffffff110e067810 */ /* 0x000fc80007ffe0ff */
[----:B------:R-:W2:Y:S01]  /*1f640*/  LDC R13, c[0x0][0x230] ;  /* 0x00008c00ff0d7b82 */ /* 0x000ea20000000800 */
[----:B------:R-:W-:Y:S01]  /*1f650*/  ISETP.GE.U32.AND P0, PT, R0, 0x7ffffe96, PT ;  /* 0x7ffffe960000780c */ /* 0x000fe20003f06070 */
[----:B------:R-:W-:-:S06]  /*1f660*/  VIADD R0, R15, 0xffffff0d ;  /* 0xffffff0d0f007836 */ /* 0x000fcc0000000000 */
[----:B------:R-:W2:Y:S01]  /*1f670*/  LDC R12, c[0x0][0x230] ;  /* 0x00008c00ff0c7b82 */ /* 0x000ea20000000800 */
[----:B------:R-:W-:Y:S01]  /*1f680*/  ISETP.GE.U32.AND P1, PT, R6, 0x7ffffe92, PT ;  /* 0x7ffffe920600780c */ /* 0x000fe20003f26070 */
[----:B------:R4:W-:Y:S01]  /*1f690*/  LDGSTS.E [R3+0x4de00], desc[UR8][R18.64], !P4 ;  /* 0x4de0000012037fae */ /* 0x0009e2000e121848 */
[----:B------:R-:W-:-:S05]  /*1f6a0*/  ISETP.GE.U32.AND P4, PT, R0, 0x7ffffe8e, PT ;  /* 0x7ffffe8e0000780c */ /* 0x000fca0003f86070 */
[----:B------:R-:W2:Y:S01]  /*1f6b0*/  LDC R15, c[0x0][0x230] ;  /* 0x00008c00ff0f7b82 */ /* 0x000ea20000000800 */
[----:B---3--:R-:W-:Y:S01]  /*1f6c0*/  VIADD R0, R7, 0xffffff09 ;  /* 0xffffff0907007836 */ /* 0x008fe20000000000 */
[----:B------:R-:W-:Y:S01]  /*1f6d0*/  LDGSTS.E [R3+0x4e200], desc[UR8][R24.64], !P2 ;  /* 0x4e20000018037fae */ /* 0x000fe2000d121848 */
[----:B------:R-:W-:-:S05]  /*1f6e0*/  IMAD.WIDE R20, R243, 0x4, R44 ;  /* 0x00000004f3147825 */ /* 0x000fca00078e022c */
[----:B------:R-:W3:Y:S01]  /*1f6f0*/  LDC R14, c[0x0][0x230] ;  /* 0x00008c00ff0e7b82 */ /* 0x000ee20000000800 */
[----:B----4-:R-:W-:Y:S01]  /*1f700*/  IMAD.WIDE R18, R243, 0x4, R36 ;  /* 0x00000004f3127825 */ /* 0x010fe200078e0224 */
[----:B-1----:R-:W-:Y:S01]  /*1f710*/  IADD3 R6, R8, -0xfb, RZ ;  /* 0xffffff0508067810 */ /* 0x002fe20007ffe0ff */
[----:B------:R1:W-:Y:S05]  /*1f720*/  STL.64 [R1+0xc70], R20 ;  /* 0x000c701401007387 */ /* 0x0003ea0000100a00 */
[----:B------:R-:W4:Y:S01]  /*1f730*/  LDC R7, c[0x0][0x230] ;  /* 0x00008c00ff077b82 */ /* 0x000f220000000800 */
[----:B------:R1:W-:Y:S01]  /*1f740*/  LDGSTS.E [R3+0x4e600], desc[UR8][R20.64], !P5 ;  /* 0x4e60000014037fae */ /* 0x0003e2000e921848 */
[----:B------:R-:W-:Y:S01]  /*1f750*/  ISETP.GE.U32.AND P2, PT, R0, 0x7ffffe8a, PT ;  /* 0x7ffffe8a0000780c */ /* 0x000fe20003f46070 */
[----:B--2---:R-:W-:-:S02]  /*1f760*/  VIADD R0, R9, 0xffffff01 ;  /* 0xffffff0109007836 */ /* 0x004fc40000000000 */
[----:B------:R2:W-:Y:S03]  /*1f770*/  STL.64 [R1+0xc98], R18 ;  /* 0x000c981201007387 */ /* 0x0005e60000100a00 */
[----:B------:R-:W4:Y:S01]  /*1f780*/  LDC R8, c[0x0][0x230] ;  /* 0x00008c00ff087b82 */ /* 0x000f220000000800 */
[----:B------:R2:W-:Y:S01]  /*1f790*/  LDGSTS.E [R3+0x4ea00], desc[UR8][R18.64], !P0 ;  /* 0x4ea0000012037fae */ /* 0x0005e2000c121848 */
[----:B-1----:R-:W-:Y:S01]  /*1f7a0*/  IMAD.WIDE R20, R243, 0x4, R28 ;  /* 0x00000004f3147825 */ /* 0x002fe200078e021c */
[----:B------:R-:W-:-:S05]  /*1f7b0*/  ISETP.GE.U32.AND P5, PT, R6, 0x7ffffe86, PT ;  /* 0x7ffffe860600780c */ /* 0x000fca0003fa6070 */
[----:B------:R-:W1:Y:S01]  /*1f7c0*/  LDC R9, c[0x0][0x230] ;  /* 0x00008c00ff097b82 */ /* 0x000e620000000800 */
[----:B--2---:R-:W-:Y:S01]  /*1f7d0*/  IMAD.WIDE R18, R243, 0x4, R22 ;  /* 0x00000004f3127825 */ /* 0x004fe200078e0216 */
[----:B------:R-:W-:Y:S01]  /*1f7e0*/  STL.64 [R1+0xce0], R20 ;  /* 0x000ce01401007387 */ /* 0x000fe20000100a00 */
[----:B------:R-:W-:-:S03]  /*1f7f0*/  ISETP.GE.U32.AND P0, PT, R0, 0x7ffffe82, PT ;  /* 0x7ffffe820000780c */ /* 0x000fc60003f06070 */
[----:B------:R-:W-:Y:S01]  /*1f800*/  LDGSTS.E [R3+0x4ee00], desc[UR8][R20.64], !P1 ;  /* 0x4ee0000014037fae */ /* 0x000fe2000c921848 */
[----:B------:R-:W-:Y:S01]  /*1f810*/  VIADD R6, R13, 0xffffff7c ;  /* 0xffffff7c0d067836 */ /* 0x000fe20000000000 */
[----:B------:R-:W-:Y:S01]  /*1f820*/  IADD3 R0, R12, -0x88, RZ ;  /* 0xffffff780c007810 */ /* 0x000fe20007ffe0ff */
[----:B------:R-:W-:Y:S01]  /*1f830*/  IMAD.WIDE R16, R243, 0x4, R16 ;  /* 0x00000004f3107825 */ /* 0x000fe200078e0210 */
[----:B------:R2:W-:Y:S01]  /*1f840*/  STL.64 [R1+0xd10], R18 ;  /* 0x000d101201007387 */ /* 0x0005e20000100a00 */
[----:B------:R-:W1:Y:S03]  /*1f850*/  LDC R12, c[0x0][0x230] ;  /* 0x00008c00ff0c7b82 */ /* 0x000e660000000800 */
[----:B------:R2:W-:Y:S01]  /*1f860*/  LDGSTS.E [R3+0x4f200], desc[UR8][R18.64], !P4 ;  /* 0x4f20000012037fae */ /* 0x0005e2000e121848 */
[----:B------:R-:W-:Y:S01]  /*1f870*/  ISETP.GE.U32.AND P4, PT, R0, 0x7ffffef9, PT ;  /* 0x7ffffef90000780c */ /* 0x000fe20003f86070 */
[----:B------:R-:W-:Y:S01]  /*1f880*/  VIADD R0, R15, 0xffffff70 ;  /* 0xffffff700f007836 */ /* 0x000fe20000000000 */
[----:B------:R-:W-:Y:S01]  /*1f890*/  ISETP.GE.U32.AND P1, PT, R6, 0x7ffffefd, PT ;  /* 0x7ffffefd0600780c */ /* 0x000fe20003f26070 */
[----:B---3--:R-:W-:Y:S01]  /*1f8a0*/  VIADD R6, R14, 0xffffff74 ;  /* 0xffffff740e067836 */ /* 0x008fe20000000000 */
[----:B------:R-:W3:Y:S01]  /*1f8b0*/  LDC R13, c[0x0][0x230] ;  /* 0x00008c00ff0d7b82 */ /* 0x000ee20000000800 */
[----:B------:R4:W-:Y:S01]  /*1f8c0*/  LDGSTS.E [R3+0x4f600], desc[UR8][R16.64], !P2 ;  /* 0x4f60000010037fae */ /* 0x0009e2000d121848 */
[----:B--2---:R-:W-:-:S06]  /*1f8d0*/  IMAD.WIDE R18, R243, 0x4, R10 ;  /* 0x00000004f3127825 */ /* 0x004fcc00078e020a */
[----:B------:R-:W2:Y:S01]  /*1f8e0*/  LDC R14, c[0x0][0x230] ;  /* 0x00008c00ff0e7b82 */ /* 0x000ea20000000800 */
[----:B------:R4:W-:Y:S04]  /*1f8f0*/  STL.64 [R1+0xdb0], R16 ;  /* 0x000db01001007387 */ /* 0x0009e80000100a00 */
[----:B------:R3:W-:Y:S03]  /*1f900*/  LDGSTS.E [R3+0x4fa00], desc[UR8][R18.64], !P5 ;  /* 0x4fa0000012037fae */ /* 0x0007e6000e921848 */
[----:B------:R-:W2:Y:S01]  /*1f910*/  LDC R10, c[0x0][0x230] ;  /* 0x00008c00ff0a7b82 */ /* 0x000ea20000000800 */
[----:B------:R-:W-:Y:S02]  /*1f920*/  ISETP.GE.U32.AND P5, PT, R0, 0x7ffffef1, PT ;  /* 0x7ffffef10000780c */ /* 0x000fe40003fa6070 */
[----:B----4-:R-:W-:Y:S01]  /*1f930*/  IADD3 R0, R7, -0x94, RZ ;  /* 0xffffff6c07007810 */ /* 0x010fe20007ffe0ff */
[----:B------:R-:W-:-:S04]  /*1f940*/  IMAD.WIDE R16, R243, 0x4, R244 ;  /* 0x00000004f3107825 */ /* 0x000fc800078e02f4 */
[----:B------:R-:W4:Y:S01]  /*1f950*/  LDC R7, c[0x0][0x230] ;  /* 0x00008c00ff077b82 */ /* 0x000f220000000800 */
[----:B------:R-:W-:Y:S01]  /*1f960*/  ISETP.GE.U32.AND P2, PT, R6, 0x7ffffef5, PT ;  /* 0x7ffffef50600780c */ /* 0x000fe20003f46070 */
[----:B------:R-:W-:Y:S01]  /*1f970*/  VIADD R6, R8, 0xffffff68 ;  /* 0xffffff6808067836 */ /* 0x000fe20000000000 */
[----:B------:R3:W-:Y:S01]  /*1f980*/  LDGSTS.E [R3+0x4fe00], desc[UR8][R16.64], !P0 ;  /* 0x4fe0000010037fae */ /* 0x0007e2000c121848 */
[----:B------:R-:W-:Y:S01]  /*1f990*/  IMAD.WIDE R234, R243, 0x4, R234 ;  /* 0x00000004f3ea7825 */ /* 0x000fe200078e02ea */
[----:B------:R-:W-:-:S03]  /*1f9a0*/  ISETP.GE.U32.AND P0, PT, R0, 0x7ffffeed, PT ;  /* 0x7ffffeed0000780c */ /* 0x000fc60003f06070 */
[----:B------:R-:W4:Y:S01]  /*1f9b0*/  LDC R8, c[0x0][0x230] ;  /* 0x00008c00ff087b82 */ /* 0x000f220000000800 */
[----:B-1----:R-:W-:Y:S02]  /*1f9c0*/  VIADD R0, R9, 0xffffff64 ;  /* 0xffffff6409007836 */ /* 0x002fe40000000000 */
[----:B------:R-:W-:-:S05]  /*1f9d0*/  IMAD.WIDE R226, R243, 0x4, R226 ;  /* 0x00000004f3e27825 */ /* 0x000fca00078e02e2 */
[----:B------:R-:W1:Y:S01]  /*1f9e0*/  LDC R9, c[0x0][0x230] ;  /* 0x00008c00ff097b82 */ /* 0x000e620000000800 */
[----:B------:R-:W-:-:S07]  /*1f9f0*/  IMAD.WIDE R136, R243, 0x4, R218 ;  /* 0x00000004f3887825 */ /* 0x000fce00078e02da */
[----:B------:R-:W1:Y:S01]  /*1fa00*/  LDC R11, c[0x0][0x230] ;  /* 0x00008c00ff0b7b82 */ /* 0x000e620000000800 */
[----:B------:R-:W-:-:S04]  /*1fa10*/  IMAD.WIDE R210, R243, 0x4, R210 ;  /* 0x00000004f3d27825 */ /* 0x000fc800078e02d2 */
[----:B------:R-:W-:-:S04]  /*1fa20*/  IMAD.WIDE R94, R243, 0x4, R202 ;  /* 0x00000004f35e7825 */ /* 0x000fc800078e02ca */
        /* <DEDUP_REMOVED lines=9> */
[----:B------:R2:W-:Y:S03]  /*1fac0*/  STL.64 [R1+0xe58], R16 ;  /* 0x000e581001007387 */ /* 0x0005e60000100a00 */
[----:B---3--:R-:W-:-:S04]  /*1fad0*/  IMAD.WIDE R18, R243, 0x4, R130 ;  /* 0x00000004f3127825 */ /* 0x008fc800078e0282 */
[C---:B--2---:R-:W-:Y:S01]  /*1fae0*/  IMAD.WIDE R16, R243.reuse, 0x4, R120 ;  /* 0x00000004f3107825 */ /* 0x044fe200078e0278 */
[----:B------:R-:W-:Y:S04]  /*1faf0*/  STL.64 [R1], R18 ;  /* 0x0000001201007387 */ /* 0x000fe80000100a00 */
[----:B------:R2:W-:Y:S01]  /*1fb00*/  STL.64 [R1+0x678], R16 ;  /* 0x0006781001007387 */ /* 0x0005e20000100a00 */
[----:B------:R-:W-:-:S05]  /*1fb10*/  IMAD.WIDE R140, R243, 0x4, R216 ;  /* 0x00000004f38c7825 */ /* 0x000fca00078e02d8 */
[----:B------:R-:W-:Y:S01]  /*1fb20*/  LDGSTS.E [R4+0x48300], desc[UR8][R140.64], !P1 ;  /* 0x483000008c047fae */ /* 0x000fe2000c921848 */
[----:B------:R-:W-:-:S03]  /*1fb30*/  ISETP.GE.U32.AND P1, PT, R6, 0x7ffffee9, PT ;  /* 0x7ffffee90600780c */ /* 0x000fc60003f26070 */
[----:B------:R-:W-:Y:S01]  /*1fb40*/  LDGSTS.E [R4+0x48700], desc[UR8][R234.64], !P4 ;  /* 0x48700000ea047fae */ /* 0x000fe2000e121848 */
[----:B------:R-:W-:Y:S01]  /*1fb50*/  ISETP.GE.U32.AND P4, PT, R0, 0x7ffffee5, PT ;  /* 0x7ffffee50000780c */ /* 0x000fe20003f86070 */
[----:B------:R-:W-:Y:S01]  /*1fb60*/  VIADD R0, R10, 0xffffff5c ;  /* 0xffffff5c0a007836 */ /* 0x000fe20000000000 */
[----:B------:R-:W-:Y:S01]  /*1fb70*/  IADD3 R6, R12, -0xa0, RZ ;  /* 0xffffff600c067810 */ /* 0x000fe20007ffe0ff */
[----:B------:R-:W3:Y:S01]  /*1fb80*/  LDC R10, c[0x0][0x230] ;  /* 0x00008c00ff0a7b82 */ /* 0x000ee20000000800 */
[----:B------:R-:W-:Y:S02]  /*1fb90*/  LDGSTS.E [R4+0x48b00], desc[UR8][R226.64], !P2 ;  /* 0x48b00000e2047fae */ /* 0x000fe4000d121848 */
[----:B------:R-:W-:Y:S01]  /*1fba0*/  ISETP.GE.U32.AND P2, PT, R6, 0x7ffffee1, PT ;  /* 0x7ffffee10600780c */ /* 0x000fe20003f46070 */
[----:B------:R-:W-:Y:S01]  /*1fbb0*/  VIADD R6, R13, 0xffffff58 ;  /* 0xffffff580d067836 */ /* 0x000fe20000000000 */
[----:B------:R-:W-:Y:S01]  /*1fbc0*/  LDGSTS.E [R4+0x48f00], desc[UR8][R136.64], !P5 ;  /* 0x48f0000088047fae */ /* 0x000fe2000e921848 */
[----:B------:R-:W-:-:S02]  /*1fbd0*/  ISETP.GE.U32.AND P5, PT, R0, 0x7ffffedd, PT ;  /* 0x7ffffedd0000780c */ /* 0x000fc40003fa6070 */
[----:B------:R-:W-:Y:S01]  /*1fbe0*/  IADD3 R0, R14, -0xac, RZ ;  /* 0xffffff540e007810 */ /* 0x000fe20007ffe0ff */
[----:B------:R-:W2:Y:S01]  /*1fbf0*/  LDC R13, c[0x0][0x230] ;  /* 0x00008c00ff0d7b82 */ /* 0x000ea20000000800 */
[----:B------:R-:W-:Y:S04]  /*1fc00*/  LDGSTS.E [R4+0x49300], desc[UR8][R210.64], !P0 ;  /* 0x49300000d2047fae */ /* 0x000fe8000c121848 */
[----:B------:R-:W-:Y:S01]  /*1fc10*/  LDGSTS.E [R4+0x49700], desc[UR8][R94.64], !P1 ;  /* 0x497000005e047fae */ /* 0x000fe2000c921848 */
[----:B------:R-:W-:Y:S02]  /*1fc20*/  ISETP.GE.U32.AND P1, PT, R0, 0x7ffffed5, PT ;  /* 0x7ffffed50000780c */ /* 0x000fe40003f26070 */
[----:B------:R-:W2:Y:S01]  /*1fc30*/  LDC R12, c[0x0][0x230] ;  /* 0x00008c00ff0c7b82 */ /* 0x000ea20000000800 */
[----:B----4-:R-:W-:Y:S01]  /*1fc40*/  VIADD R0, R7, 0xffffff50 ;  /* 0xffffff5007007836 */ /* 0x010fe20000000000 */
[----:B------:R-:W-:Y:S01]  /*1fc50*/  ISETP.GE.U32.AND P0, PT, R6, 0x7ffffed9, PT ;  /* 0x7ffffed90600780c */ /* 0x000fe20003f06070 */
[----:B------:R-:W-:Y:S01]  /*1fc60*/  VIADD R6, R8, 0xffffff4c ;  /* 0xffffff4c08067836 */ /* 0x000fe20000000000 */
[----:B------:R-:W-:Y:S04]  /*1fc70*/  LDGSTS.E [R4+0x49b00], desc[UR8][R92.64], !P4 ;  /* 0x49b000005c047fae */ /* 0x000fe8000e121848 */
[----:B------:R-:W4:Y:S01]  /*1fc80*/  LDC R7, c[0x0][0x230] ;  /* 0x00008c00ff077b82 */ /* 0x000f220000000800 */
[----:B------:R-:W-:Y:S01]  /*1fc90*/  ISETP.GE.U32.AND P4, PT, R0, 0x7ffffed1, PT ;  /* 0x7ffffed10000780c */ /* 0x000fe20003f86070 */
[----:B------:R-:W-:Y:S01]  /*1fca0*/  LDGSTS.E [R4+0x49f00], desc[UR8][R88.64], !P2 ;  /* 0x49f0000058047fae */ /* 0x000fe2000d121848 */
[----:B-1----:R-:W-:-:S05]  /*1fcb0*/  IADD3 R0, R9, -0xb8, RZ ;  /* 0xffffff4809007810 */ /* 0x002fca0007ffe0ff */
[----:B------:R-:W1:Y:S01]  /*1fcc0*/  LDC R8, c[0x0][0x230] ;  /* 0x00008c00ff087b82 */ /* 0x000e620000000800 */
[----:B------:R-:W-:Y:S01]  /*1fcd0*/  ISETP.GE.U32.AND P2, PT, R6, 0x7ffffecd, PT ;  /* 0x7ffffecd0600780c */ /* 0x000fe20003f46070 */
[----:B------:R-:W-:Y:S01]  /*1fce0*/  LDGSTS.E [R4+0x4a300], desc[UR8][R86.64], !P5 ;  /* 0x4a30000056047fae */ /* 0x000fe2000e921848 */
[----:B------:R-:W-:Y:S01]  /*1fcf0*/  ISETP.GE.U32.AND P5, PT, R0, 0x7ffffec9, PT ;  /* 0x7ffffec90000780c */ /* 0x000fe20003fa6070 */
[----:B------:R-:W-:-:S04]  /*1fd00*/  VIADD R6, R11, 0xffffff44 ;  /* 0xffffff440b067836 */ /* 0x000fc80000000000 */
[----:B------:R-:W1:Y:S01]  /*1fd10*/  LDC R9, c[0x0][0x230] ;  /* 0x00008c00ff097b82 */ /* 0x000e620000000800 */
[----:B---3--:R-:W-:Y:S01]  /*1fd20*/  VIADD R0, R10, 0xffffff40 ;  /* 0xffffff400a007836 */ /* 0x008fe20000000000 */
[----:B------:R-:W-:Y:S06]  /*1fd30*/  LDGSTS.E [R4+0x4a700], desc[UR8][R84.64], !P0 ;  /* 0x4a70000054047fae */ /* 0x000fec000c121848 */
[----:B------:R-:W3:Y:S01]  /*1fd40*/  LDC R11, c[0x0][0x230] ;  /* 0x00008c00ff0b7b82 */ /* 0x000ee20000000800 */
[----:B------:R-:W-:Y:S01]  /*1fd50*/  LDGSTS.E [R4+0x4ab00], desc[UR8][R80.64], !P1 ;  /* 0x4ab0000050047fae */ /* 0x000fe2000c921848 */
[----:B------:R-:W-:Y:S01]  /*1fd60*/  ISETP.GE.U32.AND P1, PT, R0, 0x7ffffec1, PT ;  /* 0x7ffffec10000780c */ /* 0x000fe20003f26070 */
[----:B--2---:R-:W-:-:S05]  /*1fd70*/  VIADD R0, R13, 0xffffff38 ;  /* 0xffffff380d007836 */ /* 0x004fca0000000000 */
[----:B------:R-:W2:Y:S01]  /*1fd80*/  LDC R10, c[0x0][0x230] ;  /* 0x00008c00ff0a7b82 */ /* 0x000ea20000000800 */
[----:B------:R-:W-:Y:S01]  /*1fd90*/  ISETP.GE.U32.AND P0, PT, R6, 0x7ffffec5, PT ;  /* 0x7ffffec50600780c */ /* 0x000fe20003f06070 */
[----:B------:R-:W-:Y:S01]  /*1fda0*/  LDGSTS.E [R4+0x4af00], desc[UR8][R154.64], !P4 ;  /* 0x4af000009a047fae */ /* 0x000fe2000e121848 */
[----:B------:R-:W-:-:S03]  /*1fdb0*/  IADD3 R6, R12, -0xc4, RZ ;  /* 0xffffff3c0c067810 */ /* 0x000fc60007ffe0ff */
[----:B------:R-:W-:Y:S02]  /*1fdc0*/  LDGSTS.E [R4+0x4b300], desc[UR8][R148.64], !P2 ;  /* 0x4b30000094047fae */ /* 0x000fe4000d121848 */
[----:B------:R-:W2:Y:S01]  /*1fdd0*/  LDC R13, c[0x0][0x230] ;  /* 0x00008c00ff0d7b82 */ /* 0x000ea20000000800 */
[----:B------:R-:W-:Y:S01]  /*1fde0*/  ISETP.GE.U32.AND P2, PT, R0, 0x7ffffeb9, PT ;  /* 0x7ffffeb90000780c */ /* 0x000fe20003f46070 */
[----:B----4-:R-:W-:Y:S01]  /*1fdf0*/  VIADD R0, R7, 0xffffff34 ;  /* 0xffffff3407007836 */ /* 0x010fe20000000000 */
[----:B------:R-:W-:Y:S01]  /*1fe00*/  ISETP.GE.U32.AND P4, PT, R6, 0x7ffffebd, PT ;  /* 0x7ffffebd0600780c */ /* 0x000fe20003f86070 */
[----:B------:R-:W-:Y:S04]  /*1fe10*/  LDGSTS.E [R4+0x4b700], desc[UR8][R244.64], !P5 ;  /* 0x4b700000f4047fae */ /* 0x000fe8000e921848 */
[----:B------:R-:W4:Y:S01]  /*1fe20*/  LDC R12, c[0x0][0x230] ;  /* 0x00008c00ff0c7b82 */ /* 0x000f220000000800 */
[----:B-1----:R-:W-:Y:S01]  /*1fe30*/  IADD3 R6, R8, -0xd0, RZ ;  /* 0xffffff3008067810 */ /* 0x002fe20007ffe0ff */
[----:B------:R-:W-:Y:S06]  /*1fe40*/  LDGSTS.E [R4+0x4bb00], desc[UR8][R18.64], !P0 ;  /* 0x4bb0000012047fae */ /* 0x000fec000c121848 */
[----:B------:R-:W1:Y:S01]  /*1fe50*/  LDC R7, c[0x0][0x230] ;  /* 0x00008c00ff077b82 */ /* 0x000e620000000800 */
[----:B------:R-:W-:Y:S01]  /*1fe60*/  ISETP.GE.U32.AND P5, PT, R0, 0x7ffffeb5, PT ;  /* 0x7ffffeb50000780c */ /* 0x000fe20003fa6070 */
[----:B------:R-:W-:Y:S01]  /*1fe70*/  VIADD R0, R9, 0xffffff2c ;  /* 0xffffff2c09007836 */ /* 0x000fe20000000000 */
[----:B------:R-:W-:Y:S01]  /*1fe80*/  ISETP.GE.U32.AND P0, PT, R6, 0x7ffffeb1, PT ;  /* 0x7ffffeb10600780c */ /* 0x000fe20003f06070 */
[----:B------:R2:W-:Y:S01]  /*1fe90*/  LDGSTS.E [R4+0x4bf00], desc[UR8][R16.64], !P1 ;  /* 0x4bf0000010047fae */ /* 0x0005e2000c921848 */
[----:B------:R-:W-:-:S03]  /*1fea0*/  IMAD.WIDE R14, R243, 0x4, R104 ;  /* 0x00000004f30e7825 */ /* 0x000fc600078e0268 */
[----:B------:R-:W1:Y:S01]  /*1feb0*/  LDC R8, c[0x0][0x230] ;  /* 0x00008c00ff087b82 */ /* 0x000e620000000800 */
[----:B---3--:R-:W-:Y:S01]  /*1fec0*/  VIADD R6, R11, 0xffffff28 ;  /* 0xffffff280b067836 */ /* 0x008fe20000000000 */
[----:B------:R-:W-:Y:S02]  /*1fed0*/  ISETP.GE.U32.AND P1, PT, R0, 0x7ffffead, PT ;  /* 0x7ffffead0000780c */ /* 0x000fe40003f26070 */
[----:B--2---:R-:W-:Y:S01]  /*1fee0*/  IADD3 R0, R10, -0xdc, RZ ;  /* 0xffffff240a007810 */ /* 0x004fe20007ffe0ff */
[----:B------:R-:W-:-:S03]  /*1fef0*/  IMAD.WIDE R16, R243, 0x4, R112 ;  /* 0x00000004f3107825 */ /* 0x000fc600078e0270 */
[----:B------:R-:W2:Y:S02]  /*1ff00*/  LDC R9, c[0x0][0x230] ;  /* 0x00008c00ff097b82 */ /* 0x000ea40000000800 */
[----:B------:R3:W-:Y:S04]  /*1ff10*/  STL.64 [R1+0x738], R16 ;  /* 0x0007381001007387 */ /* 0x0007e80000100a00 */
[----:B------:R3:W-:Y:S01]  /*1ff20*/  LDGSTS.E [R4+0x4c300], desc[UR8][R16.64], !P4 ;  /* 0x4c30000010047fae */ /* 0x0007e2000e121848 */
[----:B------:R-:W-:Y:S01]  /*1ff30*/  ISETP.GE.U32.AND P4, PT, R6, 0x7ffffea9, PT ;  /* 0x7ffffea90600780c */ /* 0x000fe20003f86070 */
[----:B------:R-:W-:Y:S01]  /*1ff40*/  IMAD.WIDE R18, R243, 0x4, R82 ;  /* 0x00000004f3127825 */ /* 0x000fe200078e0252 */
[----:B------:R-:W2:Y:S01]  /*1ff50*/  LDC R10, c[0x0][0x230] ;  /* 0x00008c00ff0a7b82 */ /* 0x000ea20000000800 */
[----:B------:R4:W-:Y:S04]  /*1ff60*/  STL.64 [R1+0x778], R14 ;  /* 0x0007780e01007387 */ /* 0x0009e80000100a00 */
[----:B------:R4:W-:Y:S01]  /*1ff70*/  LDGSTS.E [R4+0x4c700], desc[UR8][R14.64], !P2 ;  /* 0x4c7000000e047fae */ /* 0x0009e2000d121848 */
[----:B------:R-:W-:-:S02]  /*1ff80*/  ISETP.GE.U32.AND P2, PT, R0, 0x7ffffea5, PT ;  /* 0x7ffffea50000780c */ /* 0x000fc40003f46070 */
[----:B------:R-:W2:Y:S01]  /*1ff90*/  LDC R11, c[0x0][0x230] ;  /* 0x00008c00ff0b7b82 */ /* 0x000ea20000000800 */
[----:B---3--:R-:W-:-:S04]  /*1ffa0*/  IMAD.WIDE R16, R243, 0x4, R98 ;  /* 0x00000004f3107825 */ /* 0x008fc800078e0262 */
[----:B------:R-:W-:Y:S02]  /*1ffb0*/  VIADD R0, R13, 0xffffff1c ;  /* 0xffffff1c0d007836 */ /* 0x000fe40000000000 */
[C---:B----4-:R-:W-:Y:S01]  /*1ffc0*/  IMAD.WIDE R14, R243.reuse, 0x4, R90 ;  /* 0x00000004f30e7825 */ /* 0x050fe200078e025a */
[----:B------:R3:W-:Y:S01]  /*1ffd0*/  STL.64 [R1+0x7a0], R16 ;  /* 0x0007a01001007387 */ /* 0x0007e20000100a00 */
[----:B------:R-:W4:Y:S02]  /*1ffe0*/  LDC R13, c[0x0][0x230] ;  /* 0x00008c00ff0d7b82 */ /* 0x000f240000000800 */
[----:B------:R-:W-:Y:S01]  /*1fff0*/  VIADD R6, R12, 0xffffff20 ;  /* 0xffffff200c067836 */ /* 0x000fe20000000000 */
[----:B------:R3:W-:Y:S04]  /*20000*/  LDGSTS.E [R4+0x4cb00], desc[UR8][R16.64], !P5 ;  /* 0x4cb0000010047fae */ /* 0x0007e8000e921848 */
[----:B------:R1:W-:Y:S01]  /*20010*/  STL.64 [R1+0x7d0], R14 ;  /* 0x0007d00e01007387 */ /* 0x0003e20000100a00 */
[----:B------:R-:W4:Y:S03]  /*20020*/  LDC R12, c[0x0][0x230] ;  /* 0x00008c00ff0c7b82 */ /* 0x000f260000000800 */
[----:B------:R1:W-:Y:S01]  /*20030*/  LDGSTS.E [R4+0x4cf00], desc[UR8][R14.64], !P0 ;  /* 0x4cf000000e047fae */ /* 0x0003e2000c121848 */
[----:B------:R-:W-:Y:S01]  /*20040*/  ISETP.GE.U32.AND P0, PT, R0, 0x7ffffe9d, PT ;  /* 0x7ffffe9d0000780c */ /* 0x000fe20003f06070 */
[----:B---3--:R-:W-:Y:S01]  /*20050*/  IMAD.WIDE R16, R243, 0x4, R74 ;  /* 0x00000004f3107825 */ /* 0x008fe200078e024a */
[----:B-1----:R-:W-:Y:S01]  /*20060*/  IADD3 R0, R7, -0xe8, RZ ;  /* 0xffffff1807007810 */ /* 0x002fe20007ffe0ff */
[----:B------:R-:W-:Y:S01]  /*20070*/  STL.64 [R1+0x820], R18 ;  /* 0x0008201201007387 */ /* 0x000fe20000100a00 */
[----:B------:R-:W-:Y:S01]  /*20080*/  ISETP.GE.U32.AND P5, PT, R6, 0x7ffffea1, PT ;  /* 0x7ffffea10600780c */ /* 0x000fe20003fa6070 */
[----:B------:R-:W-:-:S02]  /*20090*/  IMAD.WIDE R14, R243, 0x4, R66 ;  /* 0x00000004f30e7825 */ /* 0x000fc400078e0242 */
[----:B------:R1:W-:Y:S04]  /*200a0*/  STL.64 [R1+0x858], R16 ;  /* 0x0008581001007387 */ /* 0x0003e80000100a00 */
[----:B------:R-:W-:Y:S01]  /*200b0*/  LDGSTS.E [R4+0x4d300], desc[UR8][R18.64], !P1 ;  /* 0x4d30000012047fae */ /* 0x000fe2000c921848 */
[----:B------:R-:W-:-:S03]  /*200c0*/  ISETP.GE.U32.AND P1, PT, R0, 0x7ffffe99, PT ;  /* 0x7ffffe990000780c */ /* 0x000fc60003f26070 */
[----:B------:R3:W-:Y:S04]  /*200d0*/  STL.64 [R1+0x8d8], R14 ;  /* 0x0008d80e01007387 */ /* 0x0007e80000100a00 */
[----:B------:R-:W4:Y:S04]  /*200e0*/  LDL.LU.64 R96, [R1+0x7e8] ;  /* 0x0007e80001607983 */ /* 0x000f280000300a00 */
[----:B------:R1:W-:Y:S04]  /*200f0*/  LDGSTS.E [R4+0x4d700], desc[UR8][R16.64], !P4 ;  /* 0x4d70000010047fae */ /* 0x0003e8000e121848 */
[----:B------:R-:W4:Y:S01]  /*20100*/  LDL.LU.64 R144, [R1+0x800] ;  /* 0x0008000001907983 */ /* 0x000f220000300a00 */
[----:B------:R-:W-:-:S03]  /*20110*/  VIADD R6, R8, 0xffffff14 ;  /* 0xffffff1408067836 */ /* 0x000fc60000000000 */
[----:B------:R-:W4:Y:S01]  /*20120*/  LDL.LU.64 R176, [R1+0x8d0] ;  /* 0x0008d00001b07983 */ /* 0x000f220000300a00 */
[----:B--2---:R-:W-:Y:S02]  /*20130*/  VIADD R0, R9, 0xffffff10 ;  /* 0xffffff1009007836 */ /* 0x004fe40000000000 */
[C---:B-1----:R-:W-:Y:S01]  /*20140*/  IMAD.WIDE R16, R243.reuse, 0x4, R58 ;  /* 0x00000004f3107825 */ /* 0x042fe200078e023a */
[----:B------:R3:W-:Y:S04]  /*20150*/  LDGSTS.E [R4+0x4db00], desc[UR8][R14.64], !P2 ;  /* 0x4db000000e047fae */ /* 0x0007e8000d121848 */
[----:B------:R-:W2:Y:S01]  /*20160*/  LDL.LU.64 R168, [R1+0x818] ;  /* 0x0008180001a87983 */ /* 0x000ea20000300a00 */
[----:B------:R-:W-:-:S03]  /*20170*/  IMAD.WIDE R8, R243, 0x4, R42 ;  /* 0x00000004f3087825 */ /* 0x000fc600078e022a */
[----:B------:R-:W2:Y:S01]  /*20180*/  LDL.LU.64 R184, [R1+0x968] ;  /* 0x0009680001b87983 */ /* 0x000ea20000300a00 */
[----:B---3--:R-:W-:-:S03]  /*20190*/  IMAD.WIDE R14, R243, 0x4, R50 ;  /* 0x00000004f30e7825 */ /* 0x008fc600078e0232 */
[----:B------:R-:W-:Y:S04]  /*201a0*/  STL.64 [R1+0x980], R16 ;  /* 0x0009801001007387 */ /* 0x000fe80000100a00 */
[----:B------:R-:W3:Y:S04]  /*201b0*/  LDL.LU.64 R128, [R1+0x810] ;  /* 0x0008100001807983 */ /* 0x000ee80000300a00 */
[----:B------:R-:W-:Y:S04]  /*201c0*/  STL.64 [R1+0x9a8], R14 ;  /* 0x0009a80e01007387 */ /* 0x000fe80000100a00 */
[----:B------:R-:W3:Y:S04]  /*201d0*/  LDL.LU.64 R160, [R1+0x960] ;  /* 0x0009600001a07983 */ /* 0x000ee80000300a00 */
[----:B------:R-:W-:Y:S04]  /*201e0*/  LDGSTS.E [R4+0x4df00], desc[UR8][R16.64], !P5 ;  /* 0x4df0000010047fae */ /* 0x000fe8000e921848 */
[----:B------:R1:W-:Y:S04]  /*201f0*/  STL.64 [R1+0x9e8], R8 ;  /* 0x0009e80801007387 */ /* 0x0003e80000100a00 */
[----:B------:R-:W-:Y:S04]  /*20200*/  LDGSTS.E [R4+0x4e300], desc[UR8][R14.64], !P0 ;  /* 0x4e3000000e047fae */ /* 0x000fe8000c121848 */
[----:B------:R-:W3:Y:S04]  /*20210*/  LDL.LU.64 R232, [R1+0x7f8] ;  /* 0x0007f80001e87983 */ /* 0x000ee80000300a00 */
[----:B------:R1:W-:Y:S04]  /*20220*/  LDGSTS.E [R4+0x4e700], desc[UR8][R8.64], !P1 ;  /* 0x4e70000008047fae */ /* 0x0003e8000c921848 */
[----:B------:R-:W3:Y:S04]  /*20230*/  LDL.LU.64 R192, [R1+0x958] ;  /* 0x0009580001c07983 */ /* 0x000ee80000300a00 */
[----:B------:R-:W3:Y:S01]  /*20240*/  LDL.LU.64 R102, [R1+0x7e0] ;  /* 0x0007e00001667983 */ /* 0x000ee20000300a00 */
[----:B-1----:R-:W-:-:S03]  /*20250*/  IMAD.WIDE R8, R243, 0x4, R34 ;  /* 0x00000004f3087825 */ /* 0x002fc600078e0222 */
[----:B------:R-:W3:Y:S04]  /*20260*/  LDL.LU.64 R240, [R1+0x950] ;  /* 0x0009500001f07983 */ /* 0x000ee80000300a00 */
[----:B------:R1:W-:Y:S04]  /*20270*/  STL.64 [R1+0xaf8], R8 ;  /* 0x000af80801007387 */ /* 0x0003e80000100a00 */
[----:B------:R-:W3:Y:S01]  /*20280*/  LDL.LU.64 R216, [R1+0x7c0] ;  /* 0x0007c00001d87983 */ /* 0x000ee20000300a00 */
[----:B------:R-:W-:Y:S02]  /*20290*/  ISETP.GE.U32.AND P2, PT, R0, 0x7ffffe91, PT ;  /* 0x7ffffe910000780c */ /* 0x000fe40003f46070 */
[----:B------:R-:W-:-:S04]  /*202a0*/  IADD3 R0, R10, -0xf4, RZ ;  /* 0xffffff0c0a007810 */ /* 0x000fc80007ffe0ff */
[----:B------:R-:W-:Y:S01]  /*202b0*/  ISETP.GE.U32.AND P5, PT, R0, 0x7ffffe8d, PT ;  /* 0x7ffffe8d0000780c */ /* 0x000fe20003fa6070 */
[----:B----4-:R-:W-:-:S05]  /*202c0*/  VIADD R0, R12, 0xffffff04 ;  /* 0xffffff040c007836 */ /* 0x010fca0000000000 */
[----:B------:R-:W-:Y:S02]  /*202d0*/  ISETP.GE.U32.AND P1, PT, R0, 0x7ffffe85, PT ;  /* 0x7ffffe850000780c */ /* 0x000fe40003f26070 */
[----:B------:R-:W-:-:S05]  /*202e0*/  SHF.L.U32 R0, R247, 0x7, RZ ;  /* 0x00000007f7007819 */ /* 0x000fca00000006ff */
[C---:B------:R-:W-:Y:S02]  /*202f0*/  IMAD.WIDE R158, R0.reuse, 0x4, R96 ;  /* 0x00000004009e7825 */ /* 0x040fe400078e0260 */
[----:B------:R-:W4:Y:S02]  /*20300*/  LDL.LU.64 R96, [R1+0x948] ;  /* 0x0009480001607983 */ /* 0x000f240000300a00 */
[----:B------:R-:W-:-:S04]  /*20310*/  IMAD.WIDE R156, R0, 0x4, R144 ;  /* 0x00000004009c7825 */ /* 0x000fc800078e0290 */
[C---:B------:R-:W-:Y:S02]  /*20320*/  IMAD.WIDE R146, R0.reuse, 0x4, R176 ;  /* 0x0000000400927825 */ /* 0x040fe400078e02b0 */
[----:B------:R-:W4:Y:S02]  /*20330*/  LDL.LU.64 R176, [R1+0x790] ;  /* 0x0007900001b07983 */ /* 0x000f240000300a00 */
[C---:B--2---:R-:W-:Y:S02]  /*20340*/  IMAD.WIDE R144, R0.reuse, 0x4, R168 ;  /* 0x0000000400907825 */ /* 0x044fe400078e02a8 */
[----:B------:R-:W2:Y:S02]  /*20350*/  LDL.LU.64 R168, [R1+0x940] ;  /* 0x0009400001a87983 */ /* 0x000ea40000300a00 */
[C---:B------:R-:W-:Y:S02]  /*20360*/  IMAD.WIDE R138, R0.reuse, 0x4, R184 ;  /* 0x00000004008a7825 */ /* 0x040fe400078e02b8 */
[----:B------:R-:W-:Y:S04]  /*20370*/  STL.64 [R1+0x7e8], R158 ;  /* 0x0007e89e01007387 */ /* 0x000fe80000100a00 */
[----:B------:R-:W2:Y:S04]  /*20380*/  LDL.LU.64 R184, [R1+0x290] ;  /* 0x0002900001b87983 */ /* 0x000ea80000300a00 */
[----:B------:R-:W-:Y:S01]  /*20390*/  STL.64 [R1+0x800], R156 ;  /* 0x0008009c01007387 */ /* 0x000fe20000100a00 */
[----:B---3--:R-:W-:-:S03]  /*203a0*/  IMAD.WIDE R134, R0, 0x4, R128 ;  /* 0x0000000400867825 */ /* 0x008fc600078e0280 */
[----:B------:R-:W3:Y:S01]  /*203b0*/  LDL.LU.64 R110, [R1+0x938] ;  /* 0x00093800016e7983 */ /* 0x000ee20000300a00 */
[----:B------:R-:W-:-:S03]  /*203c0*/  IMAD.WIDE R132, R0, 0x4, R160 ;  /* 0x0000000400847825 */ /* 0x000fc600078e02a0 */
[----:B------:R-:W-:Y:S04]  /*203d0*/  STL.64 [R1+0x8d0], R146 ;  /* 0x0008d09201007387 */ /* 0x000fe80000100a00 */
[----:B------:R-:W3:Y:S04]  /*203e0*/  LDL.LU.64 R160, [R1+0x278] ;  /* 0x0002780001a07983 */ /* 0x000ee80000300a00 */
[----:B------:R1:W-:Y:S01]  /*203f0*/  STL.64 [R1+0x8e8], R144 ;  /* 0x0008e89001007387 */ /* 0x0003e20000100a00 */
[----:B------:R-:W-:-:S03]  /*20400*/  IMAD.WIDE R130, R0, 0x4, R232 ;  /* 0x0000000400827825 */ /* 0x000fc600078e02e8 */
[----:B------:R-:W3:Y:S04]  /*20410*/  LDL.LU.64 R232, [R1+0x930] ;  /* 0x0009300001e87983 */ /* 0x000ee80000300a00 */
[----:B------:R-:W-:Y:S01]  /*20420*/  STL.64 [R1+0x968], R138 ;  /* 0x0009688a01007387 */ /* 0x000fe20000100a00 */
[----:B------:R-:W-:-:S03]  /*20430*/  IMAD.WIDE R128, R0, 0x4, R192 ;  /* 0x0000000400807825 */ /* 0x000fc600078e02c0 */
[----:B------:R-:W3:Y:S01]  /*20440*/  LDL.LU.64 R192, [R1+0x260] ;  /* 0x0002600001c07983 */ /* 0x000ee20000300a00 */
[----:B------:R-:W-:-:S03]  /*20450*/  IMAD.WIDE R126, R0, 0x4, R102 ;  /* 0x00000004007e7825 */ /* 0x000fc600078e0266 */
[----:B------:R-:W-:Y:S01]  /*20460*/  STL.64 [R1+0x9f0], R134 ;  /* 0x0009f08601007387 */ /* 0x000fe20000100a00 */
[----:B------:R-:W-:-:S03]  /*20470*/  IMAD.WIDE R124, R0, 0x4, R240 ;  /* 0x00000004007c7825 */ /* 0x000fc600078e02f0 */
[----:B------:R-:W3:Y:S04]  /*20480*/  LDL.LU.64 R102, [R1+0x928] ;  /* 0x0009280001667983 */ /* 0x000ee80000300a00 */
[----:B------:R-:W-:Y:S01]  /*20490*/  STL.64 [R1+0xb50], R132 ;  /* 0x000b508401007387 */ /* 0x000fe20000100a00 */
[----:B------:R-:W-:-:S03]  /*204a0*/  IMAD.WIDE R122, R0, 0x4, R216 ;  /* 0x00000004007a7825 */ /* 0x000fc600078e02d8 */
[----:B------:R-:W3:Y:S04]  /*204b0*/  LDL.LU.64 R240, [R1+0x248] ;  /* 0x0002480001f07983 */ /* 0x000ee80000300a00 */
[----:B------:R-:W-:Y:S04]  /*204c0*/  STL.64 [R1+0xb60], R130 ;  /* 0x000b608201007387 */ /* 0x000fe80000100a00 */
[----:B------:R-:W3:Y:S04]  /*204d0*/  LDL.LU.64 R216, [R1+0x920] ;  /* 0x0009200001d87983 */ /* 0x000ee80000300a00 */
[----:B------:R1:W-:Y:S01]  /*204e0*/  STL.64 [R1+0xc90], R128 ;  /* 0x000c908001007387 */ /* 0x0003e20000100a00 */
[----:B----4-:R-:W-:-:S03]  /*204f0*/  IMAD.WIDE R120, R0, 0x4, R96 ;  /* 0x0000000400787825 */ /* 0x010fc600078e0260 */
[----:B------:R-:W4:Y:S04]  /*20500*/  LDL.LU.64 R96, [R1+0x230] ;  /* 0x0002300001607983 */ /* 0x000f280000300a00 */
[----:B------:R-:W-:Y:S01]  /*20510*/  STL.64 [R1+0xca0], R126 ;  /* 0x000ca07e01007387 */ /* 0x000fe20000100a00 */
[----:B------:R-:W-:-:S03]  /*20520*/  IMAD.WIDE R118, R0, 0x4, R176 ;  /* 0x0000000400767825 */ /* 0x000fc600078e02b0 */
[----:B------:R-:W4:Y:S04]  /*20530*/  LDL.LU.64 R176, [R1+0x918] ;  /* 0x0009180001b07983 */ /* 0x000f280000300a00 */
[----:B------:R-:W-:Y:S01]  /*20540*/  STL.64 [R1+0xd78], R124 ;  /* 0x000d787c01007387 */ /* 0x000fe20000100a00 */
[----:B--2---:R-:W-:-:S03]  /*20550*/  IMAD.WIDE R116, R0, 0x4, R168 ;  /* 0x0000000400747825 */ /* 0x004fc600078e02a8 */
[----:B------:R-:W2:Y:S04]  /*20560*/  LDL.LU.64 R168, [R1+0x218] ;  /* 0x0002180001a87983 */ /* 0x000ea80000300a00 */
[----:B------:R-:W-:Y:S01]  /*20570*/  STL.64 [R1+0xd90], R122 ;  /* 0x000d907a01007387 */ /* 0x000fe20000100a00 */
[----:B------:R-:W-:-:S03]  /*20580*/  IMAD.WIDE R114, R0, 0x4, R184 ;  /* 0x0000000400727825 */ /* 0x000fc600078e02b8 */
[----:B------:R-:W2:Y:S04]  /*20590*/  LDL.LU.64 R184, [R1+0x910] ;  /* 0x0009100001b87983 */ /* 0x000ea80000300a00 */
[----:B------:R-:W-:Y:S01]  /*205a0*/  STL.64 [R1+0xe90], R120 ;  /* 0x000e907801007387 */ /* 0x000fe20000100a00 */
[----:B---3--:R-:W-:-:S03]  /*205b0*/  IMAD.WIDE R112, R0, 0x4, R110 ;  /* 0x0000000400707825 */ /* 0x008fc600078e026e */
[----:B------:R-:W3:Y:S04]  /*205c0*/  LDL.LU.64 R48, [R1+0x200] ;  /* 0x0002000001307983 */ /* 0x000ee80000300a00 */
[----:B------:R-:W-:Y:S01]  /*205d0*/  STL.64 [R1+0xe98], R118 ;  /* 0x000e987601007387 */ /* 0x000fe20000100a00 */
[----:B------:R-:W-:-:S03]  /*205e0*/  IMAD.WIDE R110, R0, 0x4, R160 ;  /* 0x00000004006e7825 */ /* 0x000fc600078e02a0 */
        /* <DEDUP_REMOVED lines=17> */
[----:B------:R-:W-:Y:S01]  /*20700*/  STL.64 [R1+0x1170], R104 ;  /* 0x0011706801007387 */ /* 0x000fe20000100a00 */
[----:B----4-:R-:W-:-:S04]  /*20710*/  IMAD.WIDE R98, R0, 0x4, R96 ;  /* 0x0000000400627825 */ /* 0x010fc800078e0260 */
[C---:B------:R-:W-:Y:S02]  /*20720*/  IMAD.WIDE R96, R0.reuse, 0x4, R176 ;  /* 0x0000000400607825 */ /* 0x040fe400078e02b0 */
[----:B------:R-:W4:Y:S04]  /*20730*/  LDL.LU.64 R176, [R1+0x8f0] ;  /* 0x0008f00001b07983 */ /* 0x000f280000300a00 */
[----:B------:R1:W-:Y:S01]  /*20740*/  STL.64 [R1+0x1178], R102 ;  /* 0x0011786601007387 */ /* 0x0003e20000100a00 */
[----:B--2---:R-:W-:-:S03]  /*20750*/  IMAD.WIDE R90, R0, 0x4, R168 ;  /* 0x00000004005a7825 */ /* 0x004fc600078e02a8 */
[----:B------:R-:W2:Y:S04]  /*20760*/  LDL.LU.64 R238, [R1+0x1a0] ;  /* 0x0001a00001ee7983 */ /* 0x000ea80000300a00 */
[----:B------:R-:W2:Y:S01]  /*20770*/  LDL.LU.64 R168, [R1+0x8c8] ;  /* 0x0008c80001a87983 */ /* 0x000ea20000300a00 */
[----:B------:R-:W-:-:S03]  /*20780*/  IMAD.WIDE R82, R0, 0x4, R184 ;  /* 0x0000000400527825 */ /* 0x000fc600078e02b8 */
        /* <DEDUP_REMOVED lines=8> */
[----:B------:R-:W-:Y:S01]  /*20810*/  STL.64 [R1+0x1268], R90 ;  /* 0x0012685a01007387 */ /* 0x000fe20000100a00 */
[----:B------:R-:W-:-:S03]  /*20820*/  IMAD.WIDE R74, R0, 0x4, R232 ;  /* 0x00000004004a7825 */ /* 0x000fc600078e02e8 */
[----:B------:R-:W3:Y:S04]  /*20830*/  LDL.LU.64 R232, [R1+0x8b0] ;  /* 0x0008b00001e87983 */ /* 0x000ee80000300a00 */
[----:B------:R-:W-:Y:S01]  /*20840*/  STL.64 [R1+0x1850], R82 ;  /* 0x0018505201007387 */ /* 0x000fe20000100a00 */
[----:B------:R-:W-:-:S03]  /*20850*/  IMAD.WIDE R72, R0, 0x4, R192 ;  /* 0x0000000400487825 */ /* 0x000fc600078e02c0 */
[----:B------:R-:W3:Y:S04]  /*20860*/  LDL.LU.64 R48, [R1+0x158] ;  /* 0x0001580001307983 */ /* 0x000ee80000300a00 */
        /* <DEDUP_REMOVED lines=11> */
[----:B----4-:R-:W-:-:S03]  /*20920*/  IMAD.WIDE R64, R0, 0x4, R176 ;  /* 0x0000000400407825 */ /* 0x010fc600078e02b0 */
[----:B------:R-:W4:Y:S04]  /*20930*/  LDL.LU.64 R176, [R1+0x898] ;  /* 0x0008980001b07983 */ /* 0x000f280000300a00 */
[----:B------:R-:W-:Y:S01]  /*20940*/  STL.64 [R1+0x18e8], R70 ;  /* 0x0018e84601007387 */ /* 0x000fe20000100a00 */
[----:B--2---:R-:W-:-:S03]  /*20950*/  IMAD.WIDE R62, R0, 0x4, R238 ;  /* 0x00000004003e7825 */ /* 0x004fc600078e02ee */
[----:B------:R-:W-:Y:S01]  /*20960*/  STL.64 [R1+0x1930], R68 ;  /* 0x0019304401007387 */ /* 0x000fe20000100a00 */
[----:B------:R-:W-:-:S03]  /*20970*/  IMAD.WIDE R60, R0, 0x4, R168 ;  /* 0x00000004003c7825 */ /* 0x000fc600078e02a8 */
[----:B------:R-:W2:Y:S04]  /*20980*/  LDL.LU.64 R168, [R1+0x110] ;  /* 0x0001100001a87983 */ /* 0x000ea80000300a00 */
[----:B------:R-:W-:Y:S01]  /*20990*/  STL.64 [R1+0x1938], R66 ;  /* 0x0019384201007387 */ /* 0x000fe20000100a00 */
[----:B------:R-:W-:-:S03]  /*209a0*/  IMAD.WIDE R58, R0, 0x4, R184 ;  /* 0x00000004003a7825 */ /* 0x000fc600078e02b8 */
[----:B------:R-:W2:Y:S04]  /*209b0*/  LDL.LU.64 R184, [R1+0x890] ;  /* 0x0008900001b87983 */ /* 0x000ea80000300a00 */
[----:B------:R-:W-:Y:S01]  /*209c0*/  STL.64 [R1+0x1980], R64 ;  /* 0x0019804001007387 */ /* 0x000fe20000100a00 */
[----:B---3--:R-:W-:-:S03]  /*209d0*/  IMAD.WIDE R56, R0, 0x4, R56 ;  /* 0x0000000400387825 */ /* 0x008fc600078e0238 */
        /* <DEDUP_REMOVED lines=20> */
[----:B------:R-:W-:-:S03]  /*20b20*/  IMAD.WIDE R42, R0, 0x4, R32 ;  /* 0x00000004002a7825 */ /* 0x000fc600078e0220 */
[----:B------:R-:W3:Y:S04]  /*20b30*/  LDL.LU.64 R166, [R1+0xb0] ;  /* 0x0000b00001a67983 */ /* 0x000ee80000300a00 */
[----:B------:R-:W3:Y:S04]  /*20b40*/  LDL.LU.64 R174, [R1+0x868] ;  /* 0x0008680001ae7983 */ /* 0x000ee80000300a00 */
[----:B------:R-:W-:Y:S04]  /*20b50*/  STL.64 [R1+0x1b38], R46 ;  /* 0x001b382e01007387 */ /* 0x000fe80000100a00 */
[----:B------:R-:W3:Y:S04]  /*20b60*/  LDL.LU.64 R182, [R1+0x98] ;  /* 0x0000980001b67983 */ /* 0x000ee80000300a00 */
[----:B------:R-:W3:Y:S04]  /*20b70*/  LDL.LU.64 R190, [R1+0x850] ;  /* 0x0008500001be7983 */ /* 0x000ee80000300a00 */
[----:B------:R-:W-:Y:S04]  /*20b80*/  STL.64 [R1+0x1b80], R44 ;  /* 0x001b802c01007387 */ /* 0x000fe80000100a00 */
[----:B------:R-:W3:Y:S04]  /*20b90*/  LDL.LU.64 R198, [R1+0x80] ;  /* 0x0000800001c67983 */ /* 0x000ee80000300a00 */
[----:B------:R-:W3:Y:S04]  /*20ba0*/  LDL.LU.64 R238, [R1+0x840] ;  /* 0x0008400001ee7983 */ /* 0x000ee80000300a00 */
[----:B------:R-:W-:Y:S01]  /*20bb0*/  STL.64 [R1+0x1b88], R42 ;  /* 0x001b882a01007387 */ /* 0x000fe20000100a00 */
[----:B----4-:R-:W-:-:S03]  /*20bc0*/  IMAD.WIDE R40, R0, 0x4, R176 ;  /* 0x0000000400287825 */ /* 0x010fc600078e02b0 */
[----:B------:R-:W4:Y:S01]  /*20bd0*/  LDL.LU.64 R176, [R1+0x68] ;  /* 0x0000680001b07983 */ /* 0x000f220000300a00 */
[----:B--2---:R-:W-:-:S03]  /*20be0*/  IMAD.WIDE R38, R0, 0x4, R168 ;  /* 0x0000000400267825 */ /* 0x004fc600078e02a8 */
[----:B------:R-:W1:Y:S04]  /*20bf0*/  LDL.LU.64 R168, [R1+0x838] ;  /* 0x0008380001a87983 */ /* 0x000e680000300a00 */
[----:B------:R-:W-:Y:S01]  /*20c00*/  STL.64 [R1+0x1bd0], R40 ;  /* 0x001bd02801007387 */ /* 0x000fe20000100a00 */
[----:B------:R-:W-:-:S03]  /*20c10*/  IMAD.WIDE R36, R0, 0x4, R184 ;  /* 0x0000000400247825 */ /* 0x000fc600078e02b8 */
[----:B------:R-:W2:Y:S01]  /*20c20*/  LDL.LU.64 R184, [R1+0x50] ;  /* 0x0000500001b87983 */ /* 0x000ea20000300a00 */
        /* <DEDUP_REMOVED lines=10> */
[----:B------:R-:W3:Y:S01]  /*20cd0*/  LDL.LU.64 R240, [R1+0x20] ;  /* 0x0000200001f07983 */ /* 0x000ee20000300a00 */
[----:B------:R-:W-:-:S03]  /*20ce0*/  IMAD.WIDE R26, R0, 0x4, R216 ;  /* 0x00000004001a7825 */ /* 0x000fc600078e02d8 */
[----:B------:R-:W3:Y:S01]  /*20cf0*/  LDL.LU.64 R216, [R1+0x18] ;  /* 0x0000180001d87983 */ /* 0x000ee20000300a00 */
[----:B------:R-:W-:Y:S01]  /*20d00*/  ISETP.GE.U32.AND P4, PT, R6, 0x7ffffe95, PT ;  /* 0x7ffffe950600780c */ /* 0x000fe20003f86070 */
[----:B------:R-:W-:-:S05]  /*20d10*/  VIADD R6, R11, 0xffffff08 ;  /* 0xffffff080b067836 */ /* 0x000fca0000000000 */
[----:B------:R-:W-:Y:S01]  /*20d20*/  ISETP.GE.U32.AND P0, PT, R6, 0x7ffffe89, PT ;  /* 0x7ffffe890600780c */ /* 0x000fe20003f06070 */
[----:B------:R-:W-:Y:S01]  /*20d30*/  VIADD R6, R13, 0xffffff00 ;  /* 0xffffff000d067836 */ /* 0x000fe20000000000 */
[----:B------:R-:W-:Y:S01]  /*20d40*/  STL.64 [R1+0x1c50], R32 ;  /* 0x001c502001007387 */ /* 0x000fe20000100a00 */
[----:B------:R-:W-:-:S03]  /*20d50*/  IMAD.WIDE R24, R0, 0x4, R24 ;  /* 0x0000000400187825 */ /* 0x000fc600078e0218 */
[----:B------:R-:W-:Y:S01]  /*20d60*/  STL.64 [R1+0x1c58], R30 ;  /* 0x001c581e01007387 */ /* 0x000fe20000100a00 */
[----:B------:R-:W-:-:S03]  /*20d70*/  IMAD.WIDE R22, R0, 0x4, R166 ;  /* 0x0000000400167825 */ /* 0x000fc600078e02a6 */
[----:B------:R1:W-:Y:S01]  /*20d80*/  LDGSTS.E [R4+0x4eb00], desc[UR8][R8.64], !P4 ;  /* 0x4eb0000008047fae */ /* 0x0003e2000e121848 */
[----:B------:R-:W-:Y:S01]  /*20d90*/  IMAD.WIDE R20, R0, 0x4, R174 ;  /* 0x0000000400147825 */ /* 0x000fe200078e02ae */
[----:B------:R-:W-:Y:S02]  /*20da0*/  ISETP.GE.U32.AND P4, PT, R6, 0x7ffffe81, PT ;  /* 0x7ffffe810600780c */ /* 0x000fe40003f86070 */
[----:B------:R-:W-:Y:S04]  /*20db0*/  STL.64 [R1+0x1c80], R28 ;  /* 0x001c801c01007387 */ /* 0x000fe80000100a00 */
[----:B------:R-:W-:Y:S01]  /*20dc0*/  STL.64 [R1+0x1c88], R26 ;  /* 0x001c881a01007387 */ /* 0x000fe20000100a00 */
[----:B------:R-:W-:-:S03]  /*20dd0*/  IMAD.WIDE R18, R0, 0x4, R182 ;  /* 0x0000000400127825 */ /* 0x000fc600078e02b6 */
[----:B------:R-:W-:Y:S01]  /*20de0*/  STL.64 [R1+0x1cb0], R24 ;  /* 0x001cb01801007387 */ /* 0x000fe20000100a00 */
[----:B------:R-:W-:-:S03]  /*20df0*/  IMAD.WIDE R16, R0, 0x4, R190 ;  /* 0x0000000400107825 */ /* 0x000fc600078e02be */
[----:B------:R-:W-:Y:S01]  /*20e00*/  STL.64 [R1+0x1cb8], R22 ;  /* 0x001cb81601007387 */ /* 0x000fe20000100a00 */
[----:B------:R-:W-:-:S03]  /*20e10*/  IMAD.WIDE R14, R0, 0x4, R198 ;  /* 0x00000004000e7825 */ /* 0x000fc600078e02c6 */
[----:B------:R-:W-:Y:S01]  /*20e20*/  STL.64 [R1+0x1cd0], R20 ;  /* 0x001cd01401007387 */ /* 0x000fe20000100a00 */
[----:B------:R-:W-:-:S03]  /*20e30*/  IMAD.WIDE R12, R0, 0x4, R238 ;  /* 0x00000004000c7825 */ /* 0x000fc600078e02ee */
[----:B------:R-:W-:Y:S04]  /*20e40*/  STL.64 [R1+0x1cd8], R18 ;  /* 0x001cd81201007387 */ /* 0x000fe80000100a00 */
[----:B------:R-:W-:Y:S04]  /*20e50*/  STL.64 [R1+0x1cf0], R16 ;  /* 0x001cf01001007387 */ /* 0x000fe80000100a00 */
[----:B------:R-:W-:Y:S04]  /*20e60*/  STL.64 [R1+0x1cf8], R14 ;  /* 0x001cf80e01007387 */ /* 0x000fe80000100a00 */
[----:B------:R-:W-:Y:S01]  /*20e70*/  STL.64 [R1+0x1d00], R12 ;  /* 0x001d000c01007387 */ /* 0x000fe20000100a00 */
[----:B----4-:R-:W-:-:S05]  /*20e80*/  IMAD.WIDE R10, R0, 0x4, R176 ;  /* 0x00000004000a7825 */ /* 0x010fca00078e02b0 */
[----:B------:R-:W-:Y:S01]  /*20e90*/  STL.64 [R1+0x1d08], R10 ;  /* 0x001d080a01007387 */ /* 0x000fe20000100a00 */
[----:B-1----:R-:W-:-:S05]  /*20ea0*/  IMAD.WIDE R8, R0, 0x4, R168 ;  /* 0x0000000400087825 */ /* 0x002fca00078e02a8 */
[----:B------:R-:W-:Y:S01]  /*20eb0*/  STL.64 [R1+0x1d10], R8 ;  /* 0x001d100801007387 */ /* 0x000fe20000100a00 */
[----:B--2---:R-:W-:-:S04]  /*20ec0*/  IMAD.WIDE R6, R0, 0x4, R184 ;  /* 0x0000000400067825 */ /* 0x004fc800078e02b8 */
[----:B---3--:R-:W-:-:S05]  /*20ed0*/  IMAD.WIDE R168, R243, 0x4, R160 ;  /* 0x00000004f3a87825 */ /* 0x008fca00078e02a0 */
[----:B------:R-:W-:Y:S01]  /*20ee0*/  LDGSTS.E [R4+0x4ef00], desc[UR8][R168.64], !P2 ;  /* 0x4ef00000a8047fae */ /* 0x000fe2000d121848 */
[----:B------:R-:W-:-:S03]  /*20ef0*/  IMAD.WIDE R166, R243, 0x4, R232 ;  /* 0x00000004f3a67825 */ /* 0x000fc600078e02e8 */
[----:B------:R1:W-:Y:S04]  /*20f00*/  STL.64 [R1+0x790], R168 ;  /* 0x000790a801007387 */ /* 0x0003e80000100a00 */
[----:B------:R-:W-:Y:S01]  /*20f10*/  LDGSTS.E [R4+0x4f300], desc[UR8][R166.64], !P5 ;  /* 0x4f300000a6047fae */ /* 0x000fe2000e921848 */
[----:B------:R-:W-:-:S03]  /*20f20*/  IMAD.WIDE R164, R243, 0x4, R192 ;  /* 0x00000004f3a47825 */ /* 0x000fc600078e02c0 */
[----:B------:R-:W-:Y:S04]  /*20f30*/  STL.64 [R1+0x1d18], R6 ;  /* 0x001d180601007387 */ /* 0x000fe80000100a00 */
[----:B------:R-:W-:Y:S01]  /*20f40*/  LDGSTS.E [R4+0x4f700], desc[UR8][R164.64], !P0 ;  /* 0x4f700000a4047fae */ /* 0x000fe2000c121848 */
[----:B------:R-:W-:-:S03]  /*20f50*/  IMAD.WIDE R162, R243, 0x4, R240 ;  /* 0x00000004f3a27825 */ /* 0x000fc600078e02f0 */
[----:B------:R-:W-:Y:S04]  /*20f60*/  STL.64 [R1+0x810], R166 ;  /* 0x000810a601007387 */ /* 0x000fe80000100a00 */
[----:B------:R-:W-:Y:S01]  /*20f70*/  LDGSTS.E [R4+0x4fb00], desc[UR8][R162.64], !P1 ;  /* 0x4fb00000a2047fae */ /* 0x000fe2000c921848 */
[----:B------:R-:W-:-:S03]  /*20f80*/  IMAD.WIDE R160, R243, 0x4, R216 ;  /* 0x00000004f3a07825 */ /* 0x000fc600078e02d8 */
[----:B------:R-:W5:Y:S04]  /*20f90*/  LDL.LU R243, [R1+0x2120] ;  /* 0x0021200001f37983 */ /* 0x000f680000300800 */
[----:B------:R-:W-:Y:S04]  /*20fa0*/  LDGSTS.E [R4+0x4ff00], desc[UR8][R160.64], !P4 ;  /* 0x4ff00000a0047fae */ /* 0x000fe8000e121848 */
[----:B------:R-:W0:Y:S04]  /*20fb0*/  LDGDEPBAR ;  /* 0x00000000000079af */ /* 0x000e280000000000 */
[----:B------:R-:W-:Y:S04]  /*20fc0*/  STL.64 [R1+0x818], R164 ;  /* 0x000818a401007387 */ /* 0x000fe80000100a00 */
[----:B------:R2:W-:Y:S04]  /*20fd0*/  LDGSTS.E [R252+0x20000], desc[UR8][R158.64], P6 ;  /* 0x200000009efc7fae */ /* 0x0005e8000b121848 */
[----:B------:R-:W-:Y:S04]  /*20fe0*/  STL.64 [R1+0x838], R162 ;  /* 0x000838a201007387 */ /* 0x000fe80000100a00 */
[----:B------:R3:W-:Y:S04]  /*20ff0*/  LDGSTS.E [R252+0x20100], desc[UR8][R156.64], P3 ;  /* 0x201000009cfc7fae */ /* 0x0007e80009921848 */
[----:B------:R4:W-:Y:S04]  /*21000*/  STL.64 [R1+0x868], R160 ;  /* 0x000868a001007387 */ /* 0x0009e80000100a00 */
[----:B------:R3:W-:Y:S04]  /*21010*/  LDGSTS.E [R252+0x21000], desc[UR8][R146.64], P6 ;  /* 0x2100000092fc7fae */ /* 0x0007e8000b121848 */
[----:B------:R3:W-:Y:S04]  /*21020*/  LDGSTS.E [R252+0x21100], desc[UR8][R144.64], P3 ;  /* 0x2110000090fc7fae */ /* 0x0007e80009921848 */
[----:B------:R-:W2:Y:S04]  /*21030*/  LDL.LU.64 R232, [R1+0x990] ;  /* 0x0009900001e87983 */ /* 0x000ea80000300a00 */
[----:B------:R-:W-:Y:S04]  /*21040*/  LDGSTS.E [R252+0x22000], desc[UR8][R138.64], P6 ;  /* 0x220000008afc7fae */ /* 0x000fe8000b121848 */
[----:B------:R-:W3:Y:S04]  /*21050*/  LDL.LU.64 R144, [R1+0x2f8] ;  /* 0x0002f80001907983 */ /* 0x000ee80000300a00 */
[----:B------:R3:W-:Y:S04]  /*21060*/  LDGSTS.E [R252+0x22100], desc[UR8][R134.64], P3 ;  /* 0x2210000086fc7fae */ /* 0x0007e80009921848 */
[----:B------:R-:W3:Y:S04]  /*21070*/  LDL.LU.64 R192, [R1+0x9b0] ;  /* 0x0009b00001c07983 */ /* 0x000ee80000300a00 */
[----:B------:R3:W-:Y:S04]  /*21080*/  LDGSTS.E [R252+0x23000], desc[UR8][R132.64], P6 ;  /* 0x2300000084fc7fae */ /* 0x0007e8000b121848 */
[----:B------:R-:W3:Y:S04]  /*21090*/  LDL.LU.64 R240, [R1+0x7a8] ;  /* 0x0007a80001f07983 */ /* 0x000ee80000300a00 */
[----:B------:R3:W-:Y:S04]  /*210a0*/  LDGSTS.E [R252+0x23100], desc[UR8][R130.64], P3 ;  /* 0x2310000082fc7fae */ /* 0x0007e80009921848 */
[----:B------:R3:W-:Y:S04]  /*210b0*/  LDGSTS.E [R252+0x24000], desc[UR8][R128.64], P6 ;  /* 0x2400000080fc7fae */ /* 0x0007e8000b121848 */
[----:B------:R3:W-:Y:S04]  /*210c0*/  LDGSTS.E [R252+0x24100], desc[UR8][R126.64], P3 ;  /* 0x241000007efc7fae */ /* 0x0007e80009921848 */
[----:B------:R3:W-:Y:S04]  /*210d0*/  LDGSTS.E [R252+0x25000], desc[UR8][R124.64], P6 ;  /* 0x250000007cfc7fae */ /* 0x0007e8000b121848 */
[----:B------:R-:W3:Y:S04]  /*210e0*/  LDL.LU.64 R128, [R1+0x9c8] ;  /* 0x0009c80001807983 */ /* 0x000ee80000300a00 */
[----:B------:R-:W3:Y:S04]  /*210f0*/  LDL.LU.64 R216, [R1+0x2e0] ;  /* 0x0002e00001d87983 */ /* 0x000ee80000300a00 */
[----:B------:R3:W-:Y:S04]  /*21100*/  LDGSTS.E [R252+0x25100], desc[UR8][R122.64], P3 ;  /* 0x251000007afc7fae */ /* 0x0007e80009921848 */
        /* <DEDUP_REMOVED lines=12> */
[----:B------:R-:W3:Y:S04]  /*211d0*/  LDL.LU.64 R102, [R1+0x9d0] ;  /* 0x0009d00001667983 */ /* 0x000ee80000300a00 */
[----:B------:R-:W3:Y:S04]  /*211e0*/  LDL.LU.64 R176, [R1+0x2d0] ;  /* 0x0002d00001b07983 */ /* 0x000ee80000300a00 */
[----:B-1----:R-:W3:Y:S04]  /*211f0*/  LDL.LU.64 R168, [R1+0x9e0] ;  /* 0x0009e00001a87983 */ /* 0x002ee80000300a00 */
[----:B------:R-:W3:Y:S04]  /*21200*/  LDL.LU.64 R184, [R1+0x2c0] ;  /* 0x0002c00001b87983 */ /* 0x000ee80000300a00 */
[----:B----4-:R-:W4:Y:S04]  /*21210*/  LDL.LU.64 R160, [R1+0xac8] ;  /* 0x000ac80001a07983 */ /* 0x010f280000300a00 */
[----:B------:R1:W-:Y:S04]  /*21220*/  LDGSTS.E [R252+0x2c000], desc[UR8][R96.64], P6 ;  /* 0x2c00000060fc7fae */ /* 0x0003e8000b121848 */
[----:B------:R1:W-:Y:S04]  /*21230*/  LDGSTS.E [R252+0x2c100], desc[UR8][R90.64], P3 ;  /* 0x2c1000005afc7fae */ /* 0x0003e80009921848 */
[----:B------:R1:W-:Y:S04]  /*21240*/  LDGSTS.E [R252+0x2d000], desc[UR8][R82.64], P6 ;  /* 0x2d00000052fc7fae */ /* 0x0003e8000b121848 */
[----:B------:R-:W4:Y:S04]  /*21250*/  LDL.LU.64 R96, [R1+0x2b0] ;  /* 0x0002b00001607983 */ /* 0x000f280000300a00 */
        /* <DEDUP_REMOVED lines=36> */
[----:B------:R1:W-:Y:S01]  /*214a0*/  LDGSTS.E [R252+0x3f100], desc[UR8][R6.64], P3 ;  /* 0x3f10000006fc7fae */ /* 0x0003e20009921848 */
[----:B--2---:R-:W-:-:S03]  /*214b0*/  IMAD.WIDE R158, R0, 0x4, R232 ;  /* 0x00000004009e7825 */ /* 0x004fc600078e02e8 */
[----:B------:R-:W2:Y:S04]  /*214c0*/  LDL.LU.64 R232, [R1+0xac0] ;  /* 0x000ac00001e87983 */ /* 0x000ea80000300a00 */
[----:B------:R-:W-:Y:S01]  /*214d0*/  LDGSTS.E [R5+0x20200], desc[UR8][R158.64], P6 ;  /* 0x202000009e057fae */ /* 0x000fe2000b121848 */
[----:B---3--:R-:W-:-:S05]  /*214e0*/  IMAD.WIDE R156, R0, 0x4, R144 ;  /* 0x00000004009c7825 */ /* 0x008fca00078e0290 */
[----:B------:R3:W-:Y:S01]  /*214f0*/  LDGSTS.E [R5+0x20300], desc[UR8][R156.64], P3 ;  /* 0x203000009c057fae */ /* 0x0007e20009921848 */
[----:B------:R-:W-:-:S03]  /*21500*/  IMAD.WIDE R146, R0, 0x4, R192 ;  /* 0x0000000400927825 */ /* 0x000fc600078e02c0 */
[----:B------:R-:W3:Y:S04]  /*21510*/  LDL.LU.64 R192, [R1+0x2a0] ;  /* 0x0002a00001c07983 */ /* 0x000ee80000300a00 */
[----:B------:R1:W-:Y:S01]  /*21520*/  LDGSTS.E [R5+0x21200], desc[UR8][R146.64], P6 ;  /* 0x2120000092057fae */ /* 0x0003e2000b121848 */
[----:B------:R-:W-:-:S03]  /*21530*/  IMAD.WIDE R144, R0, 0x4, R240 ;  /* 0x0000000400907825 */ /* 0x000fc600078e02f0 */
[----:B------:R-:W3:Y:S04]  /*21540*/  LDL.LU.64 R240, [R1+0xab8] ;  /* 0x000ab80001f07983 */ /* 0x000ee80000300a00 */
[----:B------:R-:W-:Y:S04]  /*21550*/  STL.64 [R1+0xc8], R158 ;  /* 0x0000c89e01007387 */ /* 0x000fe80000100a00 */
[----:B------:R-:W3:Y:S04]  /*21560*/  LDL.LU.64 R110, [R1+0x288] ;  /* 0x00028800016e7983 */ /* 0x000ee80000300a00 */
[----:B------:R-:W-:Y:S04]  /*21570*/  STL.64 [R1+0xe0], R156 ;  /* 0x0000e09c01007387 */ /* 0x000fe80000100a00 */
[----:B------:R1:W-:Y:S01]  /*21580*/  LDGSTS.E [R5+0x21300], desc[UR8][R144.64], P3 ;  /* 0x2130000090057fae */ /* 0x0003e20009921848 */
[----:B------:R-:W-:-:S03]  /*21590*/  IMAD.WIDE R134, R0, 0x4, R216 ;  /* 0x0000000400867825 */ /* 0x000fc600078e02d8 */
[----:B------:R-:W3:Y:S01]  /*215a0*/  LDL.LU.64 R216, [R1+0xab0] ;  /* 0x000ab00001d87983 */ /* 0x000ee20000300a00 */
[----:B------:R-:W-:-:S03]  /*215b0*/  IMAD.WIDE R138, R0, 0x4, R128 ;  /* 0x00000004008a7825 */ /* 0x000fc600078e0280 */
[----:B------:R-:W-:Y:S04]  /*215c0*/  STL.64 [R1+0x140], R146 ;  /* 0x0001409201007387 */ /* 0x000fe80000100a00 */
[----:B------:R-:W-:Y:S04]  /*215d0*/  LDGSTS.E [R5+0x22200], desc[UR8][R138.64], P6 ;  /* 0x222000008a057fae */ /* 0x000fe8000b121848 */
[----:B------:R1:W-:Y:S01]  /*215e0*/  LDGSTS.E [R5+0x22300], desc[UR8][R134.64], P3 ;  /* 0x2230000086057fae */ /* 0x0003e20009921848 */
        /* <DEDUP_REMOVED lines=8> */
[----:B------:R-:W3:Y:S01]  /*21670*/  LDL.LU.64 R168, [R1+0x258] ;  /* 0x0002580001a87983 */ /* 0x000ee20000300a00 */
[----:B----4-:R-:W-:-:S03]  /*21680*/  IMAD.WIDE R124, R0, 0x4, R160 ;  /* 0x00000004007c7825 */ /* 0x010fc600078e02a0 */
[----:B------:R-:W-:Y:S04]  /*21690*/  STL.64 [R1+0x7c0], R134 ;  /* 0x0007c08601007387 */ /* 0x000fe80000100a00 */
[----:B------:R-:W4:Y:S04]  /*216a0*/  LDL.LU.64 R184, [R1+0xaa0] ;  /* 0x000aa00001b87983 */ /* 0x000f280000300a00 */
[----:B------:R-:W-:Y:S01]  /*216b0*/  STL.64 [R1+0x840], R132 ;  /* 0x0008408401007387 */ /* 0x000fe20000100a00 */
[----:B------:R-:W-:-:S03]  /*216c0*/  IMAD.WIDE R122, R0, 0x4, R96 ;  /* 0x00000004007a7825 */ /* 0x000fc600078e0260 */
[----:B------:R-:W4:Y:S04]  /*216d0*/  LDL.LU.64 R160, [R1+0x240] ;  /* 0x0002400001a07983 */ /* 0x000f280000300a00 */
[----:B------:R-:W-:Y:S04]  /*216e0*/  STL.64 [R1+0x850], R130 ;  /* 0x0008508201007387 */ /* 0x000fe80000100a00 */
[----:B------:R-:W4:Y:S04]  /*216f0*/  LDL.LU.64 R96, [R1+0xa98] ;  /* 0x000a980001607983 */ /* 0x000f280000300a00 */
[----:B------:R-:W-:Y:S04]  /*21700*/  STL.64 [R1+0x888], R128 ;  /* 0x0008888001007387 */ /* 0x000fe80000100a00 */
        /* <DEDUP_REMOVED lines=8> */
[----:B------:R-:W-:Y:S04]  /*21790*/  STL.64 [R1+0x890], R126 ;  /* 0x0008907e01007387 */ /* 0x000fe80000100a00 */
[----:B------:R1:W-:Y:S01]  /*217a0*/  LDGSTS.E [R5+0x26200], desc[UR8][R120.64], P6 ;  /* 0x2620000078057fae */ /* 0x0003e2000b121848 */
[----:B---3--:R-:W-:-:S03]  /*217b0*/  IMAD.WIDE R118, R0, 0x4, R192 ;  /* 0x0000000400767825 */ /* 0x008fc600078e02c0 */
[----:B------:R-:W1:Y:S04]  /*217c0*/  LDL.LU.64 R192, [R1+0xa90] ;  /* 0x000a900001c07983 */ /* 0x000e680000300a00 */
[----:B------:R-:W-:Y:S01]  /*217d0*/  STL.64 [R1+0x938], R124 ;  /* 0x0009387c01007387 */ /* 0x000fe20000100a00 */
[----:B------:R-:W-:-:S03]  /*217e0*/  IMAD.WIDE R116, R0, 0x4, R240 ;  /* 0x0000000400747825 */ /* 0x000fc600078e02f0 */
[----:B------:R-:W3:Y:S04]  /*217f0*/  LDL.LU.64 R240, [R1+0x210] ;  /* 0x0002100001f07983 */ /* 0x000ee80000300a00 */
[----:B------:R-:W-:Y:S04]  /*21800*/  STL.64 [R1+0x940], R122 ;  /* 0x0009407a01007387 */ /* 0x000fe80000100a00 */
[----:B------:R-:W-:Y:S01]  /*21810*/  STL.64 [R1+0xac0], R120 ;  /* 0x000ac07801007387 */ /* 0x000fe20000100a00 */
[----:B------:R-:W-:-:S03]  /*21820*/  IMAD.WIDE R114, R0, 0x4, R110 ;  /* 0x0000000400727825 */ /* 0x000fc600078e026e */
[----:B------:R3:W-:Y:S04]  /*21830*/  LDGSTS.E [R5+0x26300], desc[UR8][R118.64], P3 ;  /* 0x2630000076057fae */ /* 0x0007e80009921848 */
[----:B------:R3:W-:Y:S04]  /*21840*/  LDGSTS.E [R5+0x27200], desc[UR8][R116.64], P6 ;  /* 0x2720000074057fae */ /* 0x0007e8000b121848 */
[----:B------:R-:W-:Y:S01]  /*21850*/  LDGSTS.E [R5+0x27300], desc[UR8][R114.64], P3 ;  /* 0x2730000072057fae */ /* 0x000fe20009921848 */
[----:B------:R-:W-:-:S03]  /*21860*/  IMAD.WIDE R112, R0, 0x4, R216 ;  /* 0x0000000400707825 */ /* 0x000fc600078e02d8 */
[----:B------:R-:W3:Y:S04]  /*21870*/  LDL.LU.64 R216, [R1+0xa88] ;  /* 0x000a880001d87983 */ /* 0x000ee80000300a00 */
[----:B------:R-:W-:Y:S04]  /*21880*/  STL.64 [R1+0xac8], R118 ;  /* 0x000ac87601007387 */ /* 0x000fe80000100a00 */
[----:B------:R-:W3:Y:S04]  /*21890*/  LDL.LU.64 R48, [R1+0x1f8] ;  /* 0x0001f80001307983 */ /* 0x000ee80000300a00 */
[----:B------:R-:W-:Y:S04]  /*218a0*/  STL.64 [R1+0xd28], R116 ;  /* 0x000d287401007387 */ /* 0x000fe80000100a00 */
[----:B------:R3:W-:Y:S01]  /*218b0*/  LDGSTS.E [R5+0x28200], desc[UR8][R112.64], P6 ;  /* 0x2820000070057fae */ /* 0x0007e2000b121848 */
[----:B------:R-:W-:-:S05]  /*218c0*/  IMAD.WIDE R110, R0, 0x4, R102 ;  /* 0x00000004006e7825 */ /* 0x000fca00078e0266 */
[----:B------:R3:W-:Y:S01]  /*218d0*/  LDGSTS.E [R5+0x28300], desc[UR8][R110.64], P3 ;  /* 0x283000006e057fae */ /* 0x0007e20009921848 */
        /* <DEDUP_REMOVED lines=8> */
[----:B------:R-:W4:Y:S01]  /*21960*/  LDL.LU.64 R184, [R1+0x1c8] ;  /* 0x0001c80001b87983 */ /* 0x000f220000300a00 */
[----:B------:R-:W-:-:S03]  /*21970*/  IMAD.WIDE R102, R0, 0x4, R160 ;  /* 0x0000000400667825 */ /* 0x000fc600078e02a0 */
[----:B------:R4:W-:Y:S04]  /*21980*/  STL.64 [R1+0xe70], R110 ;  /* 0x000e706e01007387 */ /* 0x0009e80000100a00 */
[----:B------:R-:W4:Y:S04]  /*21990*/  LDL.LU.64 R160, [R1+0xa70] ;  /* 0x000a700001a07983 */ /* 0x000f280000300a00 */
[----:B------:R-:W-:Y:S01]  /*219a0*/  STL.64 [R1+0xf10], R108 ;  /* 0x000f106c01007387 */ /* 0x000fe20000100a00 */
[----:B------:R-:W-:-:S03]  /*219b0*/  IMAD.WIDE R100, R0, 0x4, R96 ;  /* 0x0000000400647825 */ /* 0x000fc600078e0260 */
[----:B------:R-:W4:Y:S04]  /*219c0*/  LDL.LU.64 R64, [R1+0x1b0] ;  /* 0x0001b00001407983 */ /* 0x000f280000300a00 */
[----:B------:R-:W-:Y:S04]  /*219d0*/  STL.64 [R1+0xf18], R106 ;  /* 0x000f186a01007387 */ /* 0x000fe80000100a00 */
        /* <DEDUP_REMOVED lines=9> */
[----:B-1----:R-:W-:-:S03]  /*21a70*/  IMAD.WIDE R96, R0, 0x4, R192 ;  /* 0x0000000400607825 */ /* 0x002fc600078e02c0 */
[----:B------:R-:W2:Y:S04]  /*21a80*/  LDL.LU.64 R192, [R1+0x198] ;  /* 0x0001980001c07983 */ /* 0x000ea80000300a00 */
[----:B------:R1:W-:Y:S01]  /*21a90*/  STL.64 [R1+0xfe8], R102 ;  /* 0x000fe86601007387 */ /* 0x0003e20000100a00 */
[----:B---3--:R-:W-:-:S03]  /*21aa0*/  IMAD.WIDE R90, R0, 0x4, R240 ;  /* 0x00000004005a7825 */ /* 0x008fc600078e02f0 */
[----:B------:R-:W3:Y:S04]  /*21ab0*/  LDL.LU.64 R56, [R1+0xa60] ;  /* 0x000a600001387983 */ /* 0x000ee80000300a00 */
[----:B------:R-:W3:Y:S04]  /*21ac0*/  LDL.LU.64 R240, [R1+0x180] ;  /* 0x0001800001f07983 */ /* 0x000ee80000300a00 */
[----:B------:R-:W-:Y:S04]  /*21ad0*/  STL.64 [R1+0x1078], R100 ;  /* 0x0010786401007387 */ /* 0x000fe80000100a00 */
[----:B------:R1:W-:Y:S04]  /*21ae0*/  LDGSTS.E [R5+0x2c200], desc[UR8][R96.64], P6 ;  /* 0x2c20000060057fae */ /* 0x0003e8000b121848 */
[----:B------:R1:W-:Y:S01]  /*21af0*/  LDGSTS.E [R5+0x2c300], desc[UR8][R90.64], P3 ;  /* 0x2c3000005a057fae */ /* 0x0003e20009921848 */
[----:B------:R-:W-:-:S03]  /*21b00*/  IMAD.WIDE R82, R0, 0x4, R216 ;  /* 0x0000000400527825 */ /* 0x000fc600078e02d8 */
[----:B------:R-:W3:Y:S04]  /*21b10*/  LDL.LU.64 R216, [R1+0xa58] ;  /* 0x000a580001d87983 */ /* 0x000ee80000300a00 */
[----:B------:R-:W-:Y:S01]  /*21b20*/  STL.64 [R1+0x1088], R98 ;  /* 0x0010886201007387 */ /* 0x000fe20000100a00 */
[----:B------:R-:W-:-:S03]  /*21b30*/  IMAD.WIDE R78, R0, 0x4, R48 ;  /* 0x00000004004e7825 */ /* 0x000fc600078e0230 */
[----:B------:R-:W3:Y:S04]  /*21b40*/  LDL.LU.64 R48, [R1+0x168] ;  /* 0x0001680001307983 */ /* 0x000ee80000300a00 */
[----:B------:R1:W-:Y:S04]  /*21b50*/  STL.64 [R1+0x1160], R96 ;  /* 0x0011606001007387 */ /* 0x0003e80000100a00 */
[----:B------:R1:W-:Y:S04]  /*21b60*/  LDGSTS.E [R5+0x2d200], desc[UR8][R82.64], P6 ;  /* 0x2d20000052057fae */ /* 0x0003e8000b121848 */
        /* <DEDUP_REMOVED lines=8> */
[----:B------:R-:W-:Y:S01]  /*21bf0*/  STL.64 [R1+0x11d8], R78 ;  /* 0x0011d84e01007387 */ /* 0x000fe20000100a00 */
[----:B------:R-:W-:-:S03]  /*21c00*/  IMAD.WIDE R70, R0, 0x4, R184 ;  /* 0x0000000400467825 */ /* 0x000fc600078e02b8 */
[----:B------:R-:W4:Y:S04]  /*21c10*/  LDL.LU.64 R184, [R1+0xa48] ;  /* 0x000a480001b87983 */ /* 0x000f280000300a00 */
[----:B------:R-:W-:Y:S01]  /*21c20*/  STL.64 [R1+0x1240], R76 ;  /* 0x0012404c01007387 */ /* 0x000fe20000100a00 */
[----:B------:R-:W-:-:S03]  /*21c30*/  IMAD.WIDE R68, R0, 0x4, R160 ;  /* 0x0000000400447825 */ /* 0x000fc600078e02a0 */
[----:B------:R-:W4:Y:S04]  /*21c40*/  LDL.LU.64 R160, [R1+0x138] ;  /* 0x0001380001a07983 */ /* 0x000f280000300a00 */
[----:B------:R-:W-:Y:S01]  /*21c50*/  STL.64 [R1+0x1248], R74 ;  /* 0x0012484a01007387 */ /* 0x000fe20000100a00 */
[----:B------:R-:W-:-:S03]  /*21c60*/  IMAD.WIDE R66, R0, 0x4, R64 ;  /* 0x0000000400427825 */ /* 0x000fc600078e0240 */
        /* <DEDUP_REMOVED lines=11> */
[----:B------:R-:W-:-:S03]  /*21d20*/  IMAD.WIDE R62, R0, 0x4, R192 ;  /* 0x00000004003e7825 */ /* 0x000fc600078e02c0 */
[----:B------:R-:W2:Y:S04]  /*21d30*/  LDL.LU.64 R192, [R1+0x120] ;  /* 0x0001200001c07983 */ /* 0x000ea80000300a00 */
[----:B------:R-:W-:Y:S01]  /*21d40*/  STL.64 [R1+0x1880], R68 ;  /* 0x0018804401007387 */ /* 0x000fe20000100a00 */
[----:B---3--:R-:W-:-:S03]  /*21d50*/  IMAD.WIDE R60, R0, 0x4, R56 ;  /* 0x00000004003c7825 */ /* 0x008fc600078e0238 */
[----:B------:R-:W-:Y:S01]  /*21d60*/  STL.64 [R1+0x1888], R66 ;  /* 0x0018884201007387 */ /* 0x000fe20000100a00 */
[----:B------:R-:W-:-:S03]  /*21d70*/  IMAD.WIDE R58, R0, 0x4, R240 ;  /* 0x00000004003a7825 */ /* 0x000fc600078e02f0 */
[----:B------:R-:W3:Y:S04]  /*21d80*/  LDL.LU.64 R240, [R1+0xa38] ;  /* 0x000a380001f07983 */ /* 0x000ee80000300a00 */
[----:B------:R-:W-:Y:S04]  /*21d90*/  STL.64 [R1+0x18d0], R64 ;  /* 0x0018d04001007387 */ /* 0x000fe80000100a00 */
[----:B------:R1:W-:Y:S04]  /*21da0*/  LDGSTS.E [R5+0x31300], desc[UR8][R62.64], P3 ;  /* 0x313000003e057fae */ /* 0x0003e80009921848 */
[----:B------:R1:W-:Y:S04]  /*21db0*/  LDGSTS.E [R5+0x32200], desc[UR8][R60.64], P6 ;  /* 0x322000003c057fae */ /* 0x0003e8000b121848 */
[----:B------:R1:W-:Y:S01]  /*21dc0*/  LDGSTS.E [R5+0x32300], desc[UR8][R58.64], P3 ;  /* 0x323000003a057fae */ /* 0x0003e20009921848 */
[----:B------:R-:W-:-:S03]  /*21dd0*/  IMAD.WIDE R56, R0, 0x4, R216 ;  /* 0x0000000400387825 */ /* 0x000fc600078e02d8 */
[----:B------:R-:W3:Y:S04]  /*21de0*/  LDL.LU.64 R216, [R1+0x108] ;  /* 0x0001080001d87983 */ /* 0x000ee80000300a00 */
[----:B------:R-:W-:Y:S04]  /*21df0*/  STL.64 [R1+0x18d8], R62 ;  /* 0x0018d83e01007387 */ /* 0x000fe80000100a00 */
        /* <DEDUP_REMOVED lines=13> */
[----:B------:R1:W-:Y:S04]  /*21ed0*/  LDGSTS.E [R5+0x33200], desc[UR8][R56.64], P6 ;  /* 0x3320000038057fae */ /* 0x0003e8000b121848 */
[----:B------:R1:W-:Y:S01]  /*21ee0*/  LDGSTS.E [R5+0x33300], desc[UR8][R54.64], P3 ;  /* 0x3330000036057fae */ /* 0x0003e20009921848 */
[----:B------:R-:W-:-:S05]  /*21ef0*/  IMAD.WIDE R52, R0, 0x4, R176 ;  /* 0x0000000400347825 */ /* 0x000fca00078e02b0 */
[----:B------:R-:W-:Y:S01]  /*21f00*/  STL.64 [R1+0x19d0], R52 ;  /* 0x0019d03401007387 */ /* 0x000fe20000100a00 */
[----:B------:R-:W-:-:S03]  /*21f10*/  IMAD.WIDE R50, R0, 0x4, R168 ;  /* 0x0000000400327825 */ /* 0x000fc600078e02a8 */
[----:B------:R-:W3:Y:S04]  /*21f20*/  LDL.LU.64 R176, [R1+0xa10] ;  /* 0x000a100001b07983 */ /* 0x000ee80000300a00 */
[----:B------:R-:W3:Y:S04]  /*21f30*/  LDL.LU.64 R168, [R1+0x90] ;  /* 0x0000900001a87983 */ /* 0x000ee80000300a00 */
[----:B------:R-:W-:Y:S01]  /*21f40*/  STL.64 [R1+0x19d8], R50 ;  /* 0x0019d83201007387 */ /* 0x000fe20000100a00 */
[----:B----4-:R-:W-:-:S03]  /*21f50*/  IMAD.WIDE R48, R0, 0x4, R184 ;  /* 0x0000000400307825 */ /* 0x010fc600078e02b8 */
[----:B------:R4:W-:Y:S04]  /*21f60*/  LDGSTS.E [R5+0x34200], desc[UR8][R52.64], P6 ;  /* 0x3420000034057fae */ /* 0x0009e8000b121848 */
[----:B------:R-:W4:Y:S01]  /*21f70*/  LDL.LU.64 R184, [R1+0xa08] ;  /* 0x000a080001b87983 */ /* 0x000f220000300a00 */
[----:B------:R-:W-:-:S03]  /*21f80*/  IMAD.WIDE R46, R0, 0x4, R160 ;  /* 0x00000004002e7825 */ /* 0x000fc600078e02a0 */
[----:B------:R1:W-:Y:S04]  /*21f90*/  LDGSTS.E [R5+0x34300], desc[UR8][R50.64], P3 ;  /* 0x3430000032057fae */ /* 0x0003e80009921848 */
[----:B------:R-:W4:Y:S04]  /*21fa0*/  LDL.LU.64 R160, [R1+0x78] ;  /* 0x0000780001a07983 */ /* 0x000f280000300a00 */
[----:B------:R1:W-:Y:S04]  /*21fb0*/  STL.64 [R1+0x1a60], R48 ;  /* 0x001a603001007387 */ /* 0x0003e80000100a00 */
[----:B------:R1:W-:Y:S04]  /*21fc0*/  LDGSTS.E [R5+0x35200], desc[UR8][R48.64], P6 ;  /* 0x3520000030057fae */ /* 0x0003e8000b121848 */
[----:B------:R1:W-:Y:S01]  /*21fd0*/  LDGSTS.E [R5+0x35300], desc[UR8][R46.64], P3 ;  /* 0x353000002e057fae */ /* 0x0003e20009921848 */
[----:B--2---:R-:W-:-:S03]  /*21fe0*/  IMAD.WIDE R44, R0, 0x4, R232 ;  /* 0x00000004002c7825 */ /* 0x004fc600078e02e8 */
[----:B------:R-:W2:Y:S04]  /*21ff0*/  LDL.LU.64 R232, [R1+0xa00] ;  /* 0x000a000001e87983 */ /* 0x000ea80000300a00 */
[----:B------:R1:W-:Y:S01]  /*22000*/  LDGSTS.E [R5+0x36200], desc[UR8][R44.64], P6 ;  /* 0x362000002c057fae */ /* 0x0003e2000b121848 */
[----:B------:R-:W-:-:S03]  /*22010*/  IMAD.WIDE R42, R0, 0x4, R192 ;  /* 0x00000004002a7825 */ /* 0x000fc600078e02c0 */
[----:B------:R-:W2:Y:S04]  /*22020*/  LDL.LU.64 R192, [R1+0x60] ;  /* 0x0000600001c07983 */ /* 0x000ea80000300a00 */
[----:B------:R-:W-:Y:S04]  /*22030*/  STL.64 [R1+0x1a68], R46 ;  /* 0x001a682e01007387 */ /* 0x000fe80000100a00 */
[----:B------:R1:W-:Y:S01]  /*22040*/  LDGSTS.E [R5+0x36300], desc[UR8][R42.64], P3 ;  /* 0x363000002a057fae */ /* 0x0003e20009921848 */
[----:B---3--:R-:W-:-:S03]  /*22050*/  IMAD.WIDE R40, R0, 0x4, R240 ;  /* 0x0000000400287825 */ /* 0x008fc600078e02f0 */
[----:B------:R-:W3:Y:S04]  /*22060*/  LDL.LU.64 R240, [R1+0x9f8] ;  /* 0x0009f80001f07983 */ /* 0x000ee80000300a00 */
[----:B------:R1:W-:Y:S01]  /*22070*/  LDGSTS.E [R5+0x37200], desc[UR8][R40.64], P6 ;  /* 0x3720000028057fae */ /* 0x0003e2000b121848 */
[----:B------:R-:W-:-:S03]  /*22080*/  IMAD.WIDE R38, R0, 0x4, R216 ;  /* 0x0000000400267825 */ /* 0x000fc600078e02d8 */
[----:B------:R-:W3:Y:S04]  /*22090*/  LDL.LU.64 R216, [R1+0x48] ;  /* 0x0000480001d87983 */ /* 0x000ee80000300a00 */
        /* <DEDUP_REMOVED lines=10> */
[----:B------:R1:W-:Y:S01]  /*22140*/  STL.64 [R1+0x1bc0], R32 ;  /* 0x001bc02001007387 */ /* 0x0003e20000100a00 */
[----:B------:R-:W-:-:S03]  /*22150*/  IMAD.WIDE R28, R0, 0x4, R182 ;  /* 0x00000004001c7825 */ /* 0x000fc600078e02b6 */
[----:B------:R1:W-:Y:S01]  /*22160*/  STL.64 [R1+0x1bc8], R30 ;  /* 0x001bc81e01007387 */ /* 0x0003e20000100a00 */
[----:B------:R-:W-:-:S03]  /*22170*/  IMAD.WIDE R26, R0, 0x4, R190 ;  /* 0x00000004001a7825 */ /* 0x000fc600078e02be */
[----:B------:R1:W-:Y:S01]  /*22180*/  STL.64 [R1+0x1c00], R28 ;  /* 0x001c001c01007387 */ /* 0x0003e20000100a00 */
[----:B------:R-:W-:-:S03]  /*22190*/  IMAD.WIDE R24, R0, 0x4, R198 ;  /* 0x0000000400187825 */ /* 0x000fc600078e02c6 */
[----:B------:R1:W-:Y:S01]  /*221a0*/  STL.64 [R1+0x1c08], R26 ;  /* 0x001c081a01007387 */ /* 0x0003e20000100a00 */
[----:B------:R-:W-:-:S03]  /*221b0*/  IMAD.WIDE R22, R0, 0x4, R238 ;  /* 0x0000000400167825 */ /* 0x000fc600078e02ee */
[----:B------:R1:W-:Y:S04]  /*221c0*/  STL.64 [R1+0x1c40], R24 ;  /* 0x001c401801007387 */ /* 0x0003e80000100a00 */
[----:B------:R1:W-:Y:S04]  /*221d0*/  STL.64 [R1+0x1c48], R22 ;  /* 0x001c481601007387 */ /* 0x0003e80000100a00 */
[----:B------:R1:W-:Y:S04]  /*221e0*/  LDGSTS.E [R5+0x37300], desc[UR8][R38.64], P3 ;  /* 0x3730000026057fae */ /* 0x0003e80009921848 */
[----:B------:R1:W-:Y:S04]  /*221f0*/  LDGSTS.E [R5+0x38200], desc[UR8][R36.64], P6 ;  /* 0x3820000024057fae */ /* 0x0003e8000b121848 */
[----:B------:R1:W-:Y:S01]  /*22200*/  LDGSTS.E [R5+0x38300], desc[UR8][R34.64], P3 ;  /* 0x3830000022057fae */ /* 0x0003e20009921848 */
[----:B------:R-:W-:-:S03]  /*22210*/  IMAD.WIDE R20, R0, 0x4, R176 ;  /* 0x0000000400147825 */ /* 0x000fc600078e02b0 */
[----:B------:R1:W-:Y:S01]  /*22220*/  LDGSTS.E [R5+0x39200], desc[UR8][R32.64], P6 ;  /* 0x3920000020057fae */ /* 0x0003e2000b121848 */
[----:B------:R-:W-:-:S03]  /*22230*/  IMAD.WIDE R18, R0, 0x4, R168 ;  /* 0x0000000400127825 */ /* 0x000fc600078e02a8 */
[----:B------:R1:W-:Y:S04]  /*22240*/  STL.64 [R1+0x1c70], R20 ;  /* 0x001c701401007387 */ /* 0x0003e80000100a00 */
[----:B------:R1:W-:Y:S04]  /*22250*/  STL.64 [R1+0x1c78], R18 ;  /* 0x001c781201007387 */ /* 0x0003e80000100a00 */
[----:B------:R1:W-:Y:S01]  /*22260*/  LDGSTS.E [R5+0x39300], desc[UR8][R30.64], P3 ;  /* 0x393000001e057fae */ /* 0x0003e20009921848 */
[----:B----4-:R-:W-:-:S03]  /*22270*/  IMAD.WIDE R16, R0, 0x4, R184 ;  /* 0x0000000400107825 */ /* 0x010fc600078e02b8 */
[----:B------:R4:W-:Y:S01]  /*22280*/  LDGSTS.E [R5+0x3a200], desc[UR8][R28.64], P6 ;  /* 0x3a2000001c057fae */ /* 0x0009e2000b121848 */
[----:B------:R-:W-:-:S03]  /*22290*/  IMAD.WIDE R14, R0, 0x4, R160 ;  /* 0x00000004000e7825 */ /* 0x000fc600078e02a0 */
[----:B------:R4:W-:Y:S04]  /*222a0*/  STL.64 [R1+0x1ca0], R16 ;  /* 0x001ca01001007387 */ /* 0x0009e80000100a00 */
[----:B------:R4:W-:Y:S04]  /*222b0*/  STL.64 [R1+0x1ca8], R14 ;  /* 0x001ca80e01007387 */ /* 0x0009e80000100a00 */
[----:B------:R4:W-:Y:S04]  /*222c0*/  LDGSTS.E [R5+0x3a300], desc[UR8][R26.64], P3 ;  /* 0x3a3000001a057fae */ /* 0x0009e80009921848 */
[----:B------:R4:W-:Y:S04]  /*222d0*/  LDGSTS.E [R5+0x3b200], desc[UR8][R24.64], P6 ;  /* 0x3b20000018057fae */ /* 0x0009e8000b121848 */
[----:B------:R4:W-:Y:S04]  /*222e0*/  LDGSTS.E [R5+0x3b300], desc[UR8][R22.64], P3 ;  /* 0x3b30000016057fae */ /* 0x0009e80009921848 */
[----:B------:R4:W-:Y:S04]  /*222f0*/  LDGSTS.E [R5+0x3c200], desc[UR8][R20.64], P6 ;  /* 0x3c20000014057fae */ /* 0x0009e8000b121848 */
[----:B------:R4:W-:Y:S04]  /*22300*/  LDGSTS.E [R5+0x3c300], desc[UR8][R18.64], P3 ;  /* 0x3c30000012057fae */ /* 0x0009e80009921848 */
[----:B------:R4:W-:Y:S04]  /*22310*/  LDGSTS.E [R5+0x3d200], desc[UR8][R16.64], P6 ;  /* 0x3d20000010057fae */ /* 0x0009e8000b121848 */
[----:B------:R4:W-:Y:S01]  /*22320*/  LDGSTS.E [R5+0x3d300], desc[UR8][R14.64], P3 ;  /* 0x3d3000000e057fae */ /* 0x0009e20009921848 */
[----:B--2---:R-:W-:-:S05]  /*22330*/  IMAD.WIDE R12, R0, 0x4, R232 ;  /* 0x00000004000c7825 */ /* 0x004fca00078e02e8 */
[----:B------:R2:W-:Y:S04]  /*22340*/  STL.64 [R1+0x1cc0], R12 ;  /* 0x001cc00c01007387 */ /* 0x0005e80000100a00 */
[----:B------:R2:W-:Y:S01]  /*22350*/  LDGSTS.E [R5+0x3e200], desc[UR8][R12.64], P6 ;  /* 0x3e2000000c057fae */ /* 0x0005e2000b121848 */
[----:B------:R-:W-:-:S05]  /*22360*/  IMAD.WIDE R10, R0, 0x4, R192 ;  /* 0x00000004000a7825 */ /* 0x000fca00078e02c0 */
[----:B------:R2:W-:Y:S04]  /*22370*/  STL.64 [R1+0x1cc8], R10 ;  /* 0x001cc80a01007387 */ /* 0x0005e80000100a00 */
[----:B------:R2:W-:Y:S01]  /*22380*/  LDGSTS.E [R5+0x3e300], desc[UR8][R10.64], P3 ;  /* 0x3e3000000a057fae */ /* 0x0005e20009921848 */
[----:B---3--:R-:W-:-:S05]  /*22390*/  IMAD.WIDE R8, R0, 0x4, R240 ;  /* 0x0000000400087825 */ /* 0x008fca00078e02f0 */
[----:B------:R3:W-:Y:S04]  /*223a0*/  STL.64 [R1+0x1ce0], R8 ;  /* 0x001ce00801007387 */ /* 0x0007e80000100a00 */
[----:B------:R3:W-:Y:S01]  /*223b0*/  LDGSTS.E [R5+0x3f200], desc[UR8][R8.64], P6 ;  /* 0x3f20000008057fae */ /* 0x0007e2000b121848 */
[----:B------:R-:W-:-:S05]  /*223c0*/  IMAD.WIDE R6, R0, 0x4, R216 ;  /* 0x0000000400067825 */ /* 0x000fca00078e02d8 */
[----:B------:R3:W-:Y:S04]  /*223d0*/  STL.64 [R1+0x1ce8], R6 ;  /* 0x001ce80601007387 */ /* 0x0007e80000100a00 */
[----:B------:R-:W4:Y:S04]  /*223e0*/  LDL.LU.64 R110, [R1+0xad0] ;  /* 0x000ad000016e7983 */ /* 0x000f280000300a00 */
[----:B------:R-:W2:Y:S04]  /*223f0*/  LDL.LU.64 R192, [R1+0x2f0] ;  /* 0x0002f00001c07983 */ /* 0x000ea80000300a00 */
[----:B------:R-:W3:Y:S04]  /*22400*/  LDL.LU.64 R144, [R1+0xae8] ;  /* 0x000ae80001907983 */ /* 0x000ee80000300a00 */
[----:B------:R-:W3:Y:S04]  /*22410*/  LDL.LU.64 R240, [R1+0x2e8] ;  /* 0x0002e80001f07983 */ /* 0x000ee80000300a00 */
[----:B------:R-:W3:Y:S04]  /*22420*/  LDL.LU.64 R128, [R1+0xb00] ;  /* 0x000b000001807983 */ /* 0x000ee80000300a00 */
[----:B------:R-:W3:Y:S04]  /*22430*/  LDL.LU.64 R216, [R1+0x2d8] ;  /* 0x0002d80001d87983 */ /* 0x000ee80000300a00 */
[----:B-1----:R-:W3:Y:S04]  /*22440*/  LDL.LU.64 R102, [R1+0xb10] ;  /* 0x000b100001667983 */ /* 0x002ee80000300a00 */
[----:B------:R-:W3:Y:S04]  /*22450*/  LDL.LU.64 R176, [R1+0x2c8] ;  /* 0x0002c80001b07983 */ /* 0x000ee80000300a00 */
[----:B------:R-:W3:Y:S04]  /*22460*/  LDL.LU.64 R168, [R1+0xb28] ;  /* 0x000b280001a87983 */ /* 0x000ee80000300a00 */
[----:B------:R-:W3:Y:S04]  /*22470*/  LDL.LU.64 R184, [R1+0x2b8] ;  /* 0x0002b80001b87983 */ /* 0x000ee80000300a00 */
[----:B------:R-:W3:Y:S04]  /*22480*/  LDL.LU.64 R160, [R1+0xb30] ;  /* 0x000b300001a07983 */ /* 0x000ee80000300a00 */
[----:B------:R-:W3:Y:S04]  /*22490*/  LDL.LU.64 R96, [R1+0x2a8] ;  /* 0x0002a80001607983 */ /* 0x000ee80000300a00 */
[----:B------:R-:W3:Y:S04]  /*224a0*/  LDL.LU.64 R232, [R1+0xb40] ;  /* 0x000b400001e87983 */ /* 0x000ee80000300a00 */
[----:B------:R1:W-:Y:S01]  /*224b0*/  LDGSTS.E [R5+0x3f300], desc[UR8][R6.64], P3 ;  /* 0x3f30000006057fae */ /* 0x0003e20009921848 */
[----:B----4-:R-:W-:-:S04]  /*224c0*/  IMAD.WIDE R246, R0, 0x4, R110 ;  /* 0x0000000400f67825 */ /* 0x010fc800078e026e */
[C---:B--2---:R-:W-:Y:S01]  /*224d0*/  IMAD.WIDE R156, R0.reuse, 0x4, R192 ;  /* 0x00000004009c7825 */ /* 0x044fe200078e02c0 */
[----:B------:R-:W-:Y:S03]  /*224e0*/  LDGSTS.E [R2+0x20400], desc[UR8][R246.64], P6 ;  /* 0x20400000f6027fae */ /* 0x000fe6000b121848 */
[C---:B---3--:R-:W-:Y:S01]  /*224f0*/  IMAD.WIDE R146, R0.reuse, 0x4, R144 ;  /* 0x0000000400927825 */ /* 0x048fe200078e0290 */
[----:B------:R-:W2:Y:S03]  /*22500*/  LDL.LU.64 R192, [R1+0x298] ;  /* 0x0002980001c07983 */ /* 0x000ea60000300a00 */
[C---:B------:R-:W-:Y:S01]  /*22510*/  IMAD.WIDE R144, R0.reuse, 0x4, R240 ;  /* 0x0000000400907825 */ /* 0x040fe200078e02f0 */
[----:B------:R-:W-:Y:S04]  /*22520*/  LDGSTS.E [R2+0x20500], desc[UR8][R156.64], P3 ;  /* 0x205000009c027fae */ /* 0x000fe80009921848 */
[----:B------:R-:W3:Y:S01]  /*22530*/  LDL.LU.64 R240, [R1+0xb48] ;  /* 0x000b480001f07983 */ /* 0x000ee20000300a00 */
[----:B------:R-:W-:-:S03]  /*22540*/  IMAD.WIDE R134, R0, 0x4, R216 ;  /* 0x0000000400867825 */ /* 0x000fc600078e02d8 */
[----:B------:R-:W4:Y:S04]  /*22550*/  LDL.LU.64 R110, [R1+0x280] ;  /* 0x00028000016e7983 */ /* 0x000f280000300a00 */
[----:B------:R-:W-:Y:S04]  /*22560*/  STL.64 [R1+0x20], R156 ;  /* 0x0000209c01007387 */ /* 0x000fe80000100a00 */
[----:B------:R-:W4:Y:S01]  /*22570*/  LDL.LU.64 R216, [R1+0xc20] ;  /* 0x000c200001d87983 */ /* 0x000f220000300a00 */
[----:B------:R-:W-:-:S03]  /*22580*/  IMAD.WIDE R138, R0, 0x4, R128 ;  /* 0x00000004008a7825 */ /* 0x000fc600078e0280 */
[----:B------:R-:W-:Y:S01]  /*22590*/  STL.64 [R1+0xd8], R146 ;  /* 0x0000d89201007387 */ /* 0x000fe20000100a00 */
[----:B------:R-:W-:-:S03]  /*225a0*/  IMAD.WIDE R132, R0, 0x4, R102 ;  /* 0x0000000400847825 */ /* 0x000fc600078e0266 */
[----:B------:R-:W4:Y:S01]  /*225b0*/  LDL.LU.64 R102, [R1+0x268] ;  /* 0x0002680001667983 */ /* 0x000f220000300a00 */
[----:B------:R-:W-:-:S03]  /*225c0*/  IMAD.WIDE R130, R0, 0x4, R176 ;  /* 0x0000000400827825 */ /* 0x000fc600078e02b0 */
[----:B------:R-:W-:Y:S01]  /*225d0*/  STL.64 [R1+0xf0], R144 ;  /* 0x0000f09001007387 */ /* 0x000fe20000100a00 */
[----:B------:R-:W-:-:S03]  /*225e0*/  IMAD.WIDE R128, R0, 0x4, R168 ;  /* 0x0000000400807825 */ /* 0x000fc600078e02a8 */
[----:B------:R-:W4:Y:S01]  /*225f0*/  LDL.LU.64 R176, [R1+0xc18] ;  /* 0x000c180001b07983 */ /* 0x000f220000300a00 */
[----:B------:R-:W-:-:S03]  /*22600*/  IMAD.WIDE R126, R0, 0x4, R184 ;  /* 0x00000004007e7825 */ /* 0x000fc600078e02b8 */
[----:B------:R-:W-:Y:S04]  /*22610*/  STL.64 [R1+0x138], R138 ;  /* 0x0001388a01007387 */ /* 0x000fe80000100a00 */
[----:B------:R-:W4:Y:S01]  /*22620*/  LDL.LU.64 R168, [R1+0x250] ;  /* 0x0002500001a87983 */ /* 0x000f220000300a00 */
[----:B------:R-:W-:-:S03]  /*22630*/  IMAD.WIDE R124, R0, 0x4, R160 ;  /* 0x00000004007c7825 */ /* 0x000fc600078e02a0 */
[----:B------:R-:W-:Y:S01]  /*22640*/  STL.64 [R1+0x150], R134 ;  /* 0x0001508601007387 */ /* 0x000fe20000100a00 */
[----:B------:R-:W-:-:S03]  /*22650*/  IMAD.WIDE R122, R0, 0x4, R96 ;  /* 0x00000004007a7825 */ /* 0x000fc600078e0260 */
[----:B------:R-:W4:Y:S04]  /*22660*/  LDL.LU.64 R184, [R1+0xc10] ;  /* 0x000c100001b87983 */ /* 0x000f280000300a00 */
[----:B------:R-:W-:Y:S01]  /*22670*/  STL.64 [R1+0x7e0], R132 ;  /* 0x0007e08401007387 */ /* 0x000fe20000100a00 */
[----:B------:R-:W-:-:S03]  /*22680*/  IMAD.WIDE R120, R0, 0x4, R232 ;  /* 0x0000000400787825 */ /* 0x000fc600078e02e8 */
[----:B------:R-:W4:Y:S04]  /*22690*/  LDL.LU.64 R160, [R1+0x238] ;  /* 0x0002380001a07983 */ /* 0x000f280000300a00 */
[----:B------:R-:W-:Y:S04]  /*226a0*/  STL.64 [R1+0x7f8], R130 ;  /* 0x0007f88201007387 */ /* 0x000fe80000100a00 */
[----:B------:R-:W4:Y:S04]  /*226b0*/  LDL.LU.64 R96, [R1+0xc08] ;  /* 0x000c080001607983 */ /* 0x000f280000300a00 */
[----:B------:R-:W-:Y:S04]  /*226c0*/  STL.64 [R1+0x870], R128 ;  /* 0x0008708001007387 */ /* 0x000fe80000100a00 */
[----:B------:R-:W4:Y:S04]  /*226d0*/  LDL.LU.64 R232, [R1+0x220] ;  /* 0x0002200001e87983 */ /* 0x000f280000300a00 */
[----:B------:R-:W-:Y:S04]  /*226e0*/  STL.64 [R1+0x880], R126 ;  /* 0x0008807e01007387 */ /* 0x000fe80000100a00 */
        /* <DEDUP_REMOVED lines=10> */
[----:B------:R-:W-:Y:S01]  /*22790*/  LDGSTS.E [R2+0x26400], desc[UR8][R120.64], P6 ;  /* 0x2640000078027fae */ /* 0x000fe2000b121848 */
[----:B--2---:R-:W-:-:S03]  /*227a0*/  IMAD.WIDE R118, R0, 0x4, R192 ;  /* 0x0000000400767825 */ /* 0x004fc600078e02c0 */
[----:B------:R-:W2:Y:S04]  /*227b0*/  LDL.LU.64 R192, [R1+0xc00] ;  /* 0x000c000001c07983 */ /* 0x000ea80000300a00 */
[----:B------:R-:W-:Y:S01]  /*227c0*/  STL.64 [R1+0x898], R124 ;  /* 0x0008987c01007387 */ /* 0x000fe20000100a00 */
[----:B---3--:R-:W-:-:S03]  /*227d0*/  IMAD.WIDE R116, R0, 0x4, R240 ;  /* 0x0000000400747825 */ /* 0x008fc600078e02f0 */
[----:B------:R-:W3:Y:S04]  /*227e0*/  LDL.LU.64 R240, [R1+0x208] ;  /* 0x0002080001f07983 */ /* 0x000ee80000300a00 */
[----:B------:R-:W-:Y:S04]  /*227f0*/  STL.64 [R1+0x8a0], R122 ;  /* 0x0008a07a01007387 */ /* 0x000fe80000100a00 */
[----:B------:R-:W-:Y:S01]  /*22800*/  STL.64 [R1+0x8b0], R120 ;  /* 0x0008b07801007387 */ /* 0x000fe20000100a00 */
[----:B----4-:R-:W-:-:S03]  /*22810*/  IMAD.WIDE R112, R0, 0x4, R216 ;  /* 0x0000000400707825 */ /* 0x010fc600078e02d8 */
        /* <DEDUP_REMOVED lines=13> */
[----:B------:R-:W4:Y:S04]  /*228f0*/  LDL.LU.64 R72, [R1+0xbe8] ;  /* 0x000be80001487983 */ /* 0x000f280000300a00 */
[----:B------:R-:W4:Y:S01]  /*22900*/  LDL.LU.64 R184, [R1+0x1c0] ;  /* 0x0001c00001b87983 */ /* 0x000f220000300a00 */
[----:B------:R-:W-:-:S03]  /*22910*/  IMAD.WIDE R102, R0, 0x4, R160 ;  /* 0x0000000400667825 */ /* 0x000fc600078e02a0 */
[----:B------:R1:W-:Y:S04]  /*22920*/  STL.64 [R1+0xa68], R110 ;  /* 0x000a686e01007387 */ /* 0x0003e80000100a00 */
[----:B------:R-:W4:Y:S04]  /*22930*/  LDL.LU.64 R160, [R1+0xbe0] ;  /* 0x000be00001a07983 */ /* 0x000f280000300a00 */
[----:B------:R-:W-:Y:S01]  /*22940*/  STL.64 [R1+0xad0], R108 ;  /* 0x000ad06c01007387 */ /* 0x000fe20000100a00 */
[----:B------:R-:W-:-:S03]  /*22950*/  IMAD.WIDE R100, R0, 0x4, R96 ;  /* 0x0000000400647825 */ /* 0x000fc600078e0260 */
[----:B------:R-:W4:Y:S01]  /*22960*/  LDL.LU.64 R64, [R1+0x1a8] ;  /* 0x0001a80001407983 */ /* 0x000f220000300a00 */
[----:B------:R-:W-:-:S03]  /*22970*/  IMAD.WIDE R98, R0, 0x4, R232 ;  /* 0x0000000400627825 */ /* 0x000fc600078e02e8 */
        /* <DEDUP_REMOVED lines=16> */
[----:B------:R1:W-:Y:S01]  /*22a80*/  STL.64 [R1+0xc18], R102 ;  /* 0x000c186601007387 */ /* 0x0003e20000100a00 */
[----:B---3--:R-:W-:-:S03]  /*22a90*/  IMAD.WIDE R90, R0, 0x4, R240 ;  /* 0x00000004005a7825 */ /* 0x008fc600078e02f0 */
[----:B------:R-:W3:Y:S04]  /*22aa0*/  LDL.LU.64 R56, [R1+0xbd0] ;  /* 0x000bd00001387983 */ /* 0x000ee80000300a00 */
[----:B------:R-:W3:Y:S04]  /*22ab0*/  LDL.LU.64 R240, [R1+0x178] ;  /* 0x0001780001f07983 */ /* 0x000ee80000300a00 */
[----:B------:R-:W-:Y:S01]  /*22ac0*/  STL.64 [R1+0xf00], R100 ;  /* 0x000f006401007387 */ /* 0x000fe20000100a00 */
[----:B----4-:R-:W-:-:S03]  /*22ad0*/  IMAD.WIDE R82, R0, 0x4, R216 ;  /* 0x0000000400527825 */ /* 0x010fc600078e02d8 */
[----:B------:R-:W4:Y:S04]  /*22ae0*/  LDL.LU.64 R216, [R1+0xbc8] ;  /* 0x000bc80001d87983 */ /* 0x000f280000300a00 */
[----:B------:R-:W-:Y:S01]  /*22af0*/  STL.64 [R1+0xf08], R98 ;  /* 0x000f086201007387 */ /* 0x000fe20000100a00 */
[----:B------:R-:W-:-:S03]  /*22b00*/  IMAD.WIDE R78, R0, 0x4, R48 ;  /* 0x00000004004e7825 */ /* 0x000fc600078e0230 */
[----:B------:R-:W4:Y:S04]  /*22b10*/  LDL.LU.64 R48, [R1+0x160] ;  /* 0x0001600001307983 */ /* 0x000f280000300a00 */
[----:B------:R1:W-:Y:S01]  /*22b20*/  STL.64 [R1+0xfd0], R96 ;  /* 0x000fd06001007387 */ /* 0x0003e20000100a00 */
[----:B------:R-:W-:-:S03]  /*22b30*/  IMAD.WIDE R76, R0, 0x4, R176 ;  /* 0x00000004004c7825 */ /* 0x000fc600078e02b0 */
[----:B------:R-:W4:Y:S04]  /*22b40*/  LDL.LU.64 R176, [R1+0xbc0] ;  /* 0x000bc00001b07983 */ /* 0x000f280000300a00 */
[----:B------:R-:W-:Y:S01]  /*22b50*/  STL.64 [R1+0xfd8], R90 ;  /* 0x000fd85a01007387 */ /* 0x000fe20000100a00 */
[----:B------:R-:W-:-:S03]  /*22b60*/  IMAD.WIDE R74, R0, 0x4, R168 ;  /* 0x00000004004a7825 */ /* 0x000fc600078e02a8 */
[----:B------:R-:W4:Y:S04]  /*22b70*/  LDL.LU.64 R168, [R1+0x148] ;  /* 0x0001480001a87983 */ /* 0x000f280000300a00 */
[----:B------:R-:W-:Y:S01]  /*22b80*/  STL.64 [R1+0x1068], R82 ;  /* 0x0010685201007387 */ /* 0x000fe20000100a00 */
        /* <DEDUP_REMOVED lines=10> */
[----:B------:R-:W-:Y:S01]  /*22c30*/  LDGSTS.E [R2+0x2c400], desc[UR8][R96.64], P6 ;  /* 0x2c40000060027fae */ /* 0x000fe2000b121848 */
[----:B------:R-:W-:-:S03]  /*22c40*/  IMAD.WIDE R64, R0, 0x4, R232 ;  /* 0x0000000400407825 */ /* 0x000fc600078e02e8 */
[----:B------:R-:W4:Y:S04]  /*22c50*/  LDL.LU.64 R232, [R1+0xbb0] ;  /* 0x000bb00001e87983 */ /* 0x000f280000300a00 */
[----:B------:R1:W-:Y:S04]  /*22c60*/  STL.64 [R1+0x11c8], R70 ;  /* 0x0011c84601007387 */ /* 0x0003e80000100a00 */
[----:B------:R-:W-:Y:S04]  /*22c70*/  LDGSTS.E [R2+0x2c500], desc[UR8][R90.64], P3 ;  /* 0x2c5000005a027fae */ /* 0x000fe80009921848 */
[----:B------:R-:W-:Y:S04]  /*22c80*/  LDGSTS.E [R2+0x2d400], desc[UR8][R82.64], P6 ;  /* 0x2d40000052027fae */ /* 0x000fe8000b121848 */
[----:B------:R-:W-:Y:S04]  /*22c90*/  LDGSTS.E [R2+0x2d500], desc[UR8][R78.64], P3 ;  /* 0x2d5000004e027fae */ /* 0x000fe80009921848 */
[----:B------:R-:W-:Y:S04]  /*22ca0*/  LDGSTS.E [R2+0x2e400], desc[UR8][R76.64], P6 ;  /* 0x2e4000004c027fae */ /* 0x000fe8000b121848 */
[----:B------:R-:W-:Y:S04]  /*22cb0*/  LDGSTS.E [R2+0x2e500], desc[UR8][R74.64], P3 ;  /* 0x2e5000004a027fae */ /* 0x000fe80009921848 */
[----:B------:R-:W-:Y:S04]  /*22cc0*/  LDGSTS.E [R2+0x2f400], desc[UR8][R72.64], P6 ;  /* 0x2f40000048027fae */ /* 0x000fe8000b121848 */
[----:B------:R1:W-:Y:S04]  /*22cd0*/  LDGSTS.E [R2+0x2f500], desc[UR8][R70.64], P3 ;  /* 0x2f50000046027fae */ /* 0x0003e80009921848 */
[----:B------:R1:W-:Y:S04]  /*22ce0*/  LDGSTS.E [R2+0x30400], desc[UR8][R68.64], P6 ;  /* 0x3040000044027fae */ /* 0x0003e8000b121848 */
[----:B------:R1:W-:Y:S04]  /*22cf0*/  LDGSTS.E [R2+0x30500], desc[UR8][R66.64], P3 ;  /* 0x3050000042027fae */ /* 0x0003e80009921848 */
[----:B------:R1:W-:Y:S01]  /*22d00*/  LDGSTS.E [R2+0x31400], desc[UR8][R64.64], P6 ;  /* 0x3140000040027fae */ /* 0x0003e2000b121848 */
[----:B--2---:R-:W-:-:S03]  /*22d10*/  IMAD.WIDE R62, R0, 0x4, R192 ;  /* 0x00000004003e7825 */ /* 0x004fc600078e02c0 */
[----:B------:R-:W2:Y:S04]  /*22d20*/  LDL.LU.64 R192, [R1+0x118] ;  /* 0x0001180001c07983 */ /* 0x000ea80000300a00 */
[----:B------:R1:W-:Y:S01]  /*22d30*/  STL.64 [R1+0x1230], R68 ;  /* 0x0012304401007387 */ /* 0x0003e20000100a00 */
[----:B---3--:R-:W-:-:S03]  /*22d40*/  IMAD.WIDE R60, R0, 0x4, R56 ;  /* 0x00000004003c7825 */ /* 0x008fc600078e0238 */
[----:B------:R-:W-:Y:S01]  /*22d50*/  STL.64 [R1+0x1238], R66 ;  /* 0x0012384201007387 */ /* 0x000fe20000100a00 */
[----:B------:R-:W-:-:S03]  /*22d60*/  IMAD.WIDE R58, R0, 0x4, R240 ;  /* 0x00000004003a7825 */ /* 0x000fc600078e02f0 */
[----:B------:R-:W3:Y:S04]  /*22d70*/  LDL.LU.64 R240, [R1+0xba8] ;  /* 0x000ba80001f07983 */ /* 0x000ee80000300a00 */
[----:B------:R-:W-:Y:S01]  /*22d80*/  STL.64 [R1+0x12a8], R64 ;  /* 0x0012a84001007387 */ /* 0x000fe20000100a00 */
[----:B----4-:R-:W-:-:S03]  /*22d90*/  IMAD.WIDE R56, R0, 0x4, R216 ;  /* 0x0000000400387825 */ /* 0x010fc600078e02d8 */
[----:B------:R-:W4:Y:S04]  /*22da0*/  LDL.LU.64 R216, [R1+0x100] ;  /* 0x0001000001d87983 */ /* 0x000f280000300a00 */
[----:B------:R-:W-:Y:S04]  /*22db0*/  STL.64 [R1+0x1838], R62 ;  /* 0x0018383e01007387 */ /* 0x000fe80000100a00 */
[----:B------:R-:W-:Y:S01]  /*22dc0*/  STL.64 [R1+0x1870], R60 ;  /* 0x0018703c01007387 */ /* 0x000fe20000100a00 */
[----:B------:R-:W-:-:S03]  /*22dd0*/  IMAD.WIDE R54, R0, 0x4, R48 ;  /* 0x0000000400367825 */ /* 0x000fc600078e0230 */
[----:B------:R-:W4:Y:S04]  /*22de0*/  LDL.LU.64 R158, [R1+0xba0] ;  /* 0x000ba000019e7983 */ /* 0x000f280000300a00 */
[----:B------:R-:W4:Y:S04]  /*22df0*/  LDL.LU.64 R166, [R1+0xe8] ;  /* 0x0000e80001a67983 */ /* 0x000f280000300a00 */
        /* <DEDUP_REMOVED lines=15> */
[----:B------:R-:W4:Y:S01]  /*22ef0*/  LDL.LU.64 R168, [R1+0x88] ;  /* 0x0000880001a87983 */ /* 0x000f220000300a00 */
[----:B------:R-:W-:-:S03]  /*22f00*/  IMAD.WIDE R44, R0, 0x4, R232 ;  /* 0x00000004002c7825 */ /* 0x000fc600078e02e8 */
[----:B------:R-:W-:Y:S04]  /*22f10*/  STL.64 [R1+0x1918], R50 ;  /* 0x0019183201007387 */ /* 0x000fe80000100a00 */
[----:B------:R-:W4:Y:S04]  /*22f20*/  LDL.LU.64 R184, [R1+0xb78] ;  /* 0x000b780001b87983 */ /* 0x000f280000300a00 */
[----:B------:R-:W4:Y:S04]  /*22f30*/  LDL.LU.64 R160, [R1+0x70] ;  /* 0x0000700001a07983 */ /* 0x000f280000300a00 */
[----:B------:R1:W-:Y:S04]  /*22f40*/  STL.64 [R1+0x1960], R48 ;  /* 0x0019603001007387 */ /* 0x0003e80000100a00 */
        /* <DEDUP_REMOVED lines=16> */
[----:B------:R-:W3:Y:S04]  /*23050*/  LDL.LU.64 R240, [R1+0xb58] ;  /* 0x000b580001f07983 */ /* 0x000ee80000300a00 */
[----:B------:R1:W-:Y:S01]  /*23060*/  LDGSTS.E [R2+0x37400], desc[UR8][R40.64], P6 ;  /* 0x3740000028027fae */ /* 0x0003e2000b121848 */
[----:B----4-:R-:W-:-:S03]  /*23070*/  IMAD.WIDE R38, R0, 0x4, R216 ;  /* 0x0000000400267825 */ /* 0x010fc600078e02d8 */
[----:B------:R-:W1:Y:S04]  /*23080*/  LDL.LU.64 R216, [R1+0x40] ;  /* 0x0000400001d87983 */ /* 0x000e680000300a00 */
        /* <DEDUP_REMOVED lines=10> */
[----:B------:R-:W-:Y:S01]  /*23130*/  STL.64 [R1+0x1b10], R32 ;  /* 0x001b102001007387 */ /* 0x000fe20000100a00 */
[----:B------:R-:W-:-:S03]  /*23140*/  IMAD.WIDE R28, R0, 0x4, R182 ;  /* 0x00000004001c7825 */ /* 0x000fc600078e02b6 */
        /* <DEDUP_REMOVED lines=35> */
[----:B---3--:R-:W-:-:S04]  /*23380*/  IMAD.WIDE R8, R0, 0x4, R240 ;  /* 0x0000000400087825 */ /* 0x008fc800078e02f0 */
[C---:B-1----:R-:W-:Y:S01]  /*23390*/  IMAD.WIDE R6, R0.reuse, 0x4, R216 ;  /* 0x0000000400067825 */ /* 0x042fe200078e02d8 */
[----:B------:R1:W-:Y:S04]  /*233a0*/  STL.64 [R1+0x1c90], R8 ;  /* 0x001c900801007387 */ /* 0x0003e80000100a00 */
[----:B------:R3:W-:Y:S04]  /*233b0*/  STL.64 [R1+0x1c98], R6 ;  /* 0x001c980601007387 */ /* 0x0007e80000100a00 */
[----:B------:R-:W4:Y:S04]  /*233c0*/  LDL.LU.64 R192, [R1+0xc28] ;  /* 0x000c280001c07983 */ /* 0x000f280000300a00 */
[----:B------:R-:W2:Y:S04]  /*233d0*/  LDL.LU.64 R110, [R1+0x300] ;  /* 0x00030000016e7983 */ /* 0x000ea80000300a00 */
[----:B------:R-:W3:Y:S04]  /*233e0*/  LDL.LU.64 R240, [R1+0xc48] ;  /* 0x000c480001f07983 */ /* 0x000ee80000300a00 */
        /* <DEDUP_REMOVED lines=10> */
[----:B------:R1:W-:Y:S04]  /*23490*/  LDGSTS.E [R2+0x3f400], desc[UR8][R8.64], P6 ;  /* 0x3f40000008027fae */ /* 0x0003e8000b121848 */
[----:B------:R1:W-:Y:S01]  /*234a0*/  LDGSTS.E [R2+0x3f500], desc[UR8][R6.64], P3 ;  /* 0x3f50000006027fae */ /* 0x0003e20009921848 */
[----:B----4-:R-:W-:-:S03]  /*234b0*/  IMAD.WIDE R70, R0, 0x4, R192 ;  /* 0x0000000400467825 */ /* 0x010fc600078e02c0 */
[----:B------:R-:W4:Y:S01]  /*234c0*/  LDL.LU.64 R192, [R1+0x3d0] ;  /* 0x0003d00001c07983 */ /* 0x000f220000300a00 */
[----:B--2---:R-:W-:-:S03]  /*234d0*/  IMAD.WIDE R68, R0, 0x4, R110 ;  /* 0x0000000400447825 */ /* 0x004fc600078e026e */
[----:B------:R-:W-:Y:S01]  /*234e0*/  LDGSTS.E [R242+0x20600], desc[UR8][R70.64], P6 ;  /* 0x2060000046f27fae */ /* 0x000fe2000b121848 */
[----:B---3--:R-:W-:-:S03]  /*234f0*/  IMAD.WIDE R158, R0, 0x4, R240 ;  /* 0x00000004009e7825 */ /* 0x008fc600078e02f0 */
[----:B------:R-:W2:Y:S04]  /*23500*/  LDL.LU.64 R240, [R1+0xcf0] ;  /* 0x000cf00001f07983 */ /* 0x000ea80000300a00 */
[----:B------:R-:W3:Y:S01]  /*23510*/  LDL.LU.64 R110, [R1+0x3c8] ;  /* 0x0003c800016e7983 */ /* 0x000ee20000300a00 */
[----:B------:R-:W-:-:S03]  /*23520*/  IMAD.WIDE R146, R0, 0x4, R144 ;  /* 0x0000000400927825 */ /* 0x000fc600078e0290 */
[----:B------:R-:W-:Y:S01]  /*23530*/  LDGSTS.E [R242+0x20700], desc[UR8][R68.64], P3 ;  /* 0x2070000044f27fae */ /* 0x000fe20009921848 */
[----:B------:R-:W-:-:S03]  /*23540*/  IMAD.WIDE R144, R0, 0x4, R216 ;  /* 0x0000000400907825 */ /* 0x000fc600078e02d8 */
[----:B------:R-:W3:Y:S01]  /*23550*/  LDL.LU.64 R216, [R1+0xd08] ;  /* 0x000d080001d87983 */ /* 0x000ee20000300a00 */
[----:B------:R-:W-:-:S03]  /*23560*/  IMAD.WIDE R156, R0, 0x4, R128 ;  /* 0x00000004009c7825 */ /* 0x000fc600078e0280 */
        /* <DEDUP_REMOVED lines=19> */
[----:B------:R-:W-:Y:S04]  /*236a0*/  STL.64 [R1+0x3e8], R132 ;  /* 0x0003e88401007387 */ /* 0x000fe80000100a00 */
[----:B------:R-:W3:Y:S04]  /*236b0*/  LDL.LU.64 R232, [R1+0x3a8] ;  /* 0x0003a80001e87983 */ /* 0x000ee80000300a00 */
        /* <DEDUP_REMOVED lines=12> */
[----:B----4-:R-:W-:-:S03]  /*23780*/  IMAD.WIDE R122, R0, 0x4, R192 ;  /* 0x00000004007a7825 */ /* 0x010fc600078e02c0 */
[----:B------:R-:W4:Y:S04]  /*23790*/  LDL.LU.64 R192, [R1+0xe08] ;  /* 0x000e080001c07983 */ /* 0x000f280000300a00 */
[----:B------:R-:W-:Y:S01]  /*237a0*/  STL.64 [R1+0x3f0], R128 ;  /* 0x0003f08001007387 */ /* 0x000fe20000100a00 */
[----:B--2---:R-:W-:-:S03]  /*237b0*/  IMAD.WIDE R120, R0, 0x4, R240 ;  /* 0x0000000400787825 */ /* 0x004fc600078e02f0 */
[----:B------:R-:W2:Y:S04]  /*237c0*/  LDL.LU.64 R240, [R1+0x3a0] ;  /* 0x0003a00001f07983 */ /* 0x000ea80000300a00 */
[----:B------:R-:W-:Y:S04]  /*237d0*/  STL.64 [R1+0x3d8], R126 ;  /* 0x0003d87e01007387 */ /* 0x000fe80000100a00 */
[----:B------:R-:W-:Y:S01]  /*237e0*/  STL.64 [R1+0x3f8], R124 ;  /* 0x0003f87c01007387 */ /* 0x000fe20000100a00 */
[----:B---3--:R-:W-:-:S03]  /*237f0*/  IMAD.WIDE R116, R0, 0x4, R216 ;  /* 0x0000000400747825 */ /* 0x008fc600078e02d8 */
[----:B------:R-:W3:Y:S01]  /*23800*/  LDL.LU.64 R216, [R1+0xe00] ;  /* 0x000e000001d87983 */ /* 0x000ee20000300a00 */
[----:B------:R-:W-:-:S03]  /*23810*/  IMAD.WIDE R118, R0, 0x4, R110 ;  /* 0x0000000400767825 */ /* 0x000fc600078e026e */
[----:B------:R-:W-:Y:S04]  /*23820*/  STL.64 [R1+0x3d0], R122 ;  /* 0x0003d07a01007387 */ /* 0x000fe80000100a00 */
[----:B------:R-:W3:Y:S01]  /*23830*/  LDL.LU.64 R48, [R1+0x398] ;  /* 0x0003980001307983 */ /* 0x000ee20000300a00 */
[----:B------:R-:W-:-:S03]  /*23840*/  IMAD.WIDE R114, R0, 0x4, R102 ;  /* 0x0000000400727825 */ /* 0x000fc600078e0266 */
[----:B------:R-:W-:Y:S01]  /*23850*/  STL.64 [R1+0x8c8], R120 ;  /* 0x0008c87801007387 */ /* 0x000fe20000100a00 */
[----:B------:R-:W-:-:S03]  /*23860*/  IMAD.WIDE R112, R0, 0x4, R176 ;  /* 0x0000000400707825 */ /* 0x000fc600078e02b0 */
[----:B------:R-:W3:Y:S04]  /*23870*/  LDL.LU.64 R176, [R1+0xdf8] ;  /* 0x000df80001b07983 */ /* 0x000ee80000300a00 */
[----:B------:R1:W-:Y:S01]  /*23880*/  STL.64 [R1+0x8f0], R118 ;  /* 0x0008f07601007387 */ /* 0x0003e20000100a00 */
[----:B------:R-:W-:-:S03]  /*23890*/  IMAD.WIDE R110, R0, 0x4, R168 ;  /* 0x00000004006e7825 */ /* 0x000fc600078e02a8 */
[----:B------:R-:W3:Y:S04]  /*238a0*/  LDL.LU.64 R168, [R1+0x390] ;  /* 0x0003900001a87983 */ /* 0x000ee80000300a00 */
[----:B------:R-:W-:Y:S01]  /*238b0*/  STL.64 [R1+0x958], R116 ;  /* 0x0009587401007387 */ /* 0x000fe20000100a00 */
[----:B------:R-:W-:-:S03]  /*238c0*/  IMAD.WIDE R108, R0, 0x4, R184 ;  /* 0x00000004006c7825 */ /* 0x000fc600078e02b8 */
[----:B------:R-:W3:Y:S04]  /*238d0*/  LDL.LU.64 R72, [R1+0xdf0] ;  /* 0x000df00001487983 */ /* 0x000ee80000300a00 */
[----:B------:R-:W3:Y:S01]  /*238e0*/  LDL.LU.64 R184, [R1+0x388] ;  /* 0x0003880001b87983 */ /* 0x000ee20000300a00 */
[----:B------:R-:W-:-:S03]  /*238f0*/  IMAD.WIDE R106, R0, 0x4, R160 ;  /* 0x00000004006a7825 */ /* 0x000fc600078e02a0 */
[----:B------:R-:W-:Y:S04]  /*23900*/  STL.64 [R1+0x960], R114 ;  /* 0x0009607201007387 */ /* 0x000fe80000100a00 */
[----:B------:R-:W3:Y:S04]  /*23910*/  LDL.LU.64 R160, [R1+0xde8] ;  /* 0x000de80001a07983 */ /* 0x000ee80000300a00 */
[----:B------:R-:W-:Y:S01]  /*23920*/  STL.64 [R1+0xa10], R112 ;  /* 0x000a107001007387 */ /* 0x000fe20000100a00 */
[----:B------:R-:W-:-:S03]  /*23930*/  IMAD.WIDE R104, R0, 0x4, R96 ;  /* 0x0000000400687825 */ /* 0x000fc600078e0260 */
[----:B------:R-:W3:Y:S01]  /*23940*/  LDL.LU.64 R64, [R1+0x380] ;  /* 0x0003800001407983 */ /* 0x000ee20000300a00 */
[----:B------:R-:W-:-:S03]  /*23950*/  IMAD.WIDE R102, R0, 0x4, R232 ;  /* 0x0000000400667825 */ /* 0x000fc600078e02e8 */
[----:B------:R1:W-:Y:S04]  /*23960*/  STL.64 [R1+0xa18], R110 ;  /* 0x000a186e01007387 */ /* 0x0003e80000100a00 */
        /* <DEDUP_REMOVED lines=18> */
[----:B------:R-:W2:Y:S04]  /*23a90*/  LDL.LU.64 R240, [R1+0x370] ;  /* 0x0003700001f07983 */ /* 0x000ea80000300a00 */
[----:B------:R-:W-:Y:S01]  /*23aa0*/  STL.64 [R1+0xae8], R104 ;  /* 0x000ae86801007387 */ /* 0x000fe20000100a00 */
[----:B---3--:R-:W-:-:S03]  /*23ab0*/  IMAD.WIDE R96, R0, 0x4, R216 ;  /* 0x0000000400607825 */ /* 0x008fc600078e02d8 */
[----:B------:R-:W3:Y:S04]  /*23ac0*/  LDL.LU.64 R216, [R1+0xdc8] ;  /* 0x000dc80001d87983 */ /* 0x000ee80000300a00 */
[----:B------:R1:W-:Y:S01]  /*23ad0*/  STL.64 [R1+0xb10], R102 ;  /* 0x000b106601007387 */ /* 0x0003e20000100a00 */
        /* <DEDUP_REMOVED lines=8> */
[----:B------:R1:W-:Y:S01]  /*23b60*/  STL.64 [R1+0xc28], R96 ;  /* 0x000c286001007387 */ /* 0x0003e20000100a00 */
        /* <DEDUP_REMOVED lines=9> */
[----:B------:R-:W-:Y:S04]  /*23c00*/  STL.64 [R1+0xdf0], R76 ;  /* 0x000df04c01007387 */ /* 0x000fe80000100a00 */
[----:B------:R-:W-:Y:S01]  /*23c10*/  LDGSTS.E [R242+0x2c600], desc[UR8][R100.64], P6 ;  /* 0x2c60000064f27fae */ /* 0x000fe2000b121848 */
[----:B------:R-:W-:-:S03]  /*23c20*/  IMAD.WIDE R64, R0, 0x4, R232 ;  /* 0x0000000400407825 */ /* 0x000fc600078e02e8 */
        /* <DEDUP_REMOVED lines=11> */
[----:B------:R1:W-:Y:S01]  /*23ce0*/  LDGSTS.E [R242+0x31600], desc[UR8][R64.64], P6 ;  /* 0x3160000040f27fae */ /* 0x0003e2000b121848 */
[----:B----4-:R-:W-:-:S03]  /*23cf0*/  IMAD.WIDE R62, R0, 0x4, R192 ;  /* 0x00000004003e7825 */ /* 0x010fc600078e02c0 */
[----:B------:R-:W4:Y:S04]  /*23d00*/  LDL.LU.64 R192, [R1+0x350] ;  /* 0x0003500001c07983 */ /* 0x000f280000300a00 */
[----:B------:R-:W-:Y:S01]  /*23d10*/  STL.64 [R1+0x1140], R72 ;  /* 0x0011404801007387 */ /* 0x000fe20000100a00 */
[----:B--2---:R-:W-:-:S03]  /*23d20*/  IMAD.WIDE R60, R0, 0x4, R56 ;  /* 0x00000004003c7825 */ /* 0x004fc600078e0238 */
[----:B------:R2:W-:Y:S01]  /*23d30*/  STL.64 [R1+0x1148], R66 ;  /* 0x0011484201007387 */ /* 0x0005e20000100a00 */
[----:B------:R-:W-:-:S03]  /*23d40*/  IMAD.WIDE R58, R0, 0x4, R240 ;  /* 0x00000004003a7825 */ /* 0x000fc600078e02f0 */
[----:B------:R-:W2:Y:S04]  /*23d50*/  LDL.LU.64 R240, [R1+0xda0] ;  /* 0x000da00001f07983 */ /* 0x000ea80000300a00 */
[----:B------:R1:W-:Y:S01]  /*23d60*/  STL.64 [R1+0x11b0], R64 ;  /* 0x0011b04001007387 */ /* 0x0003e20000100a00 */
[----:B---3--:R-:W-:-:S03]  /*23d70*/  IMAD.WIDE R56, R0, 0x4, R216 ;  /* 0x0000000400387825 */ /* 0x008fc600078e02d8 */
[----:B------:R-:W3:Y:S04]  /*23d80*/  LDL.LU.64 R216, [R1+0x348] ;  /* 0x0003480001d87983 */ /* 0x000ee80000300a00 */
[----:B------:R1:W-:Y:S04]  /*23d90*/  STL.64 [R1+0x11b8], R62 ;  /* 0x0011b83e01007387 */ /* 0x0003e80000100a00 */
[----:B------:R1:W-:Y:S01]  /*23da0*/  STL.64 [R1+0x1220], R60 ;  /* 0x0012203c01007387 */ /* 0x0003e20000100a00 */
[----:B------:R-:W-:-:S03]  /*23db0*/  IMAD.WIDE R54, R0, 0x4, R48 ;  /* 0x0000000400367825 */ /* 0x000fc600078e0230 */
[----:B------:R-:W3:Y:S04]  /*23dc0*/  LDL.LU.64 R30, [R1+0xd98] ;  /* 0x000d9800011e7983 */ /* 0x000ee80000300a00 */
        /* <DEDUP_REMOVED lines=20> */
[----:B------:R-:W3:Y:S04]  /*23f10*/  LDL.LU.64 R160, [R1+0x318] ;  /* 0x0003180001a07983 */ /* 0x000ee80000300a00 */
[----:B------:R1:W-:Y:S04]  /*23f20*/  STL.64 [R1+0x18b0], R48 ;  /* 0x0018b03001007387 */ /* 0x0003e80000100a00 */
        /* <DEDUP_REMOVED lines=11> */
[----:B----4-:R-:W-:-:S03]  /*23fe0*/  IMAD.WIDE R42, R0, 0x4, R192 ;  /* 0x00000004002a7825 */ /* 0x010fc600078e02c0 */
[----:B------:R-:W4:Y:S04]  /*23ff0*/  LDL.LU.64 R192, [R1+0x310] ;  /* 0x0003100001c07983 */ /* 0x000f280000300a00 */
[----:B------:R-:W-:Y:S04]  /*24000*/  STL.64 [R1+0x18b8], R46 ;  /* 0x0018b82e01007387 */ /* 0x000fe80000100a00 */
[----:B------:R1:W-:Y:S01]  /*24010*/  LDGSTS.E [R242+0x36700], desc[UR8][R42.64], P3 ;  /* 0x367000002af27fae */ /* 0x0003e20009921848 */
[----:B--2---:R-:W-:-:S03]  /*24020*/  IMAD.WIDE R40, R0, 0x4, R240 ;  /* 0x0000000400287825 */ /* 0x004fc600078e02f0 */
[----:B------:R-:W1:Y:S04]  /*24030*/  LDL.LU.64 R240, [R1+0xd50] ;  /* 0x000d500001f07983 */ /* 0x000e680000300a00 */
[----:B------:R2:W-:Y:S01]  /*24040*/  LDGSTS.E [R242+0x37600], desc[UR8][R40.64], P6 ;  /* 0x3760000028f27fae */ /* 0x0005e2000b121848 */
[----:B---3--:R-:W-:-:S03]  /*24050*/  IMAD.WIDE R38, R0, 0x4, R216 ;  /* 0x0000000400267825 */ /* 0x008fc600078e02d8 */
        /* <DEDUP_REMOVED lines=13> */
[----:B------:R-:W-:Y:S01]  /*24130*/  STL.64 [R1+0x1a40], R30 ;  /* 0x001a401e01007387 */ /* 0x000fe20000100a00 */
[----:B------:R-:W-:-:S03]  /*24140*/  IMAD.WIDE R26, R0, 0x4, R190 ;  /* 0x00000004001a7825 */ /* 0x000fc600078e02be */
[----:B------:R-:W-:Y:S01]  /*24150*/  STL.64 [R1+0x1aa0], R28 ;  /* 0x001aa01c01007387 */ /* 0x000fe20000100a00 */
[----:B------:R-:W-:-:S03]  /*24160*/  IMAD.WIDE R24, R0, 0x4, R198 ;  /* 0x0000000400187825 */ /* 0x000fc600078e02c6 */
        /* <DEDUP_REMOVED lines=28> */
[----:B----4-:R-:W-:-:S05]  /*24330*/  IMAD.WIDE R10, R0, 0x4, R192 ;  /* 0x00000004000a7825 */ /* 0x010fca00078e02c0 */
[----:B------:R4:W-:Y:S04]  /*24340*/  STL.64 [R1+0x1be8], R10 ;  /* 0x001be80a01007387 */ /* 0x0009e80000100a00 */
[----:B------:R4:W-:Y:S01]  /*24350*/  LDGSTS.E [R242+0x3e700], desc[UR8][R10.64], P3 ;  /* 0x3e7000000af27fae */ /* 0x0009e20009921848 */
[----:B-1----:R-:W-:-:S04]  /*24360*/  IMAD.WIDE R8, R0, 0x4, R240 ;  /* 0x0000000400087825 */ /* 0x002fc800078e02f0 */
[C---:B---3--:R-:W-:Y:S01]  /*24370*/  IMAD.WIDE R6, R0.reuse, 0x4, R216 ;  /* 0x0000000400067825 */ /* 0x048fe200078e02d8 */
[----:B------:R1:W-:Y:S04]  /*24380*/  STL.64 [R1+0x1c20], R8 ;  /* 0x001c200801007387 */ /* 0x0003e80000100a00 */
[----:B------:R3:W-:Y:S04]  /*24390*/  STL.64 [R1+0x1c28], R6 ;  /* 0x001c280601007387 */ /* 0x0007e80000100a00 */
[----:B------:R-:W2:Y:S04]  /*243a0*/  LDL.LU.64 R240, [R1+0xe10] ;  /* 0x000e100001f07983 */ /* 0x000ea80000300a00 */
[----:B------:R-:W4:Y:S04]  /*243b0*/  LDL.LU.64 R118, [R1+0x400] ;  /* 0x0004000001767983 */ /* 0x000f280000300a00 */
        /* <DEDUP_REMOVED lines=14> */
[----:B--2---:R-:W-:-:S03]  /*244a0*/  IMAD.WIDE R66, R0, 0x4, R240 ;  /* 0x0000000400427825 */ /* 0x004fc600078e02f0 */
[----:B------:R-:W2:Y:S01]  /*244b0*/  LDL.LU.64 R240, [R1+0x1020] ;  /* 0x0010200001f07983 */ /* 0x000ea20000300a00 */
[----:B----4-:R-:W-:-:S03]  /*244c0*/  IMAD.WIDE R64, R0, 0x4, R118 ;  /* 0x0000000400407825 */ /* 0x010fc600078e0276 */
[----:B------:R-:W4:Y:S01]  /*244d0*/  LDL.LU.64 R118, [R1+0x4d0] ;  /* 0x0004d00001767983 */ /* 0x000f220000300a00 */
[----:B---3--:R-:W-:-:S03]  /*244e0*/  IMAD.WIDE R62, R0, 0x4, R110 ;  /* 0x00000004003e7825 */ /* 0x008fc600078e026e */
[----:B------:R-:W-:Y:S01]  /*244f0*/  LDGSTS.E [R3+0x20800], desc[UR8][R66.64], P6 ;  /* 0x2080000042037fae */ /* 0x000fe2000b121848 */
[----:B------:R-:W-:-:S03]  /*24500*/  IMAD.WIDE R60, R0, 0x4, R216 ;  /* 0x00000004003c7825 */ /* 0x000fc600078e02d8 */
[----:B------:R-:W3:Y:S01]  /*24510*/  LDL.LU.64 R216, [R1+0x1030] ;  /* 0x0010300001d87983 */ /* 0x000ee20000300a00 */
[----:B------:R-:W-:-:S03]  /*24520*/  IMAD.WIDE R162, R0, 0x4, R102 ;  /* 0x0000000400a27825 */ /* 0x000fc600078e0266 */
[----:B------:R-:W4:Y:S01]  /*24530*/  LDL.LU.64 R102, [R1+0x4c8] ;  /* 0x0004c80001667983 */ /* 0x000f220000300a00 */
[----:B------:R-:W-:-:S03]  /*24540*/  IMAD.WIDE R160, R0, 0x4, R160 ;  /* 0x0000000400a07825 */ /* 0x000fc600078e02a0 */
[----:B------:R-:W-:Y:S01]  /*24550*/  LDGSTS.E [R3+0x20900], desc[UR8][R64.64], P3 ;  /* 0x2090000040037fae */ /* 0x000fe20009921848 */
[----:B------:R-:W-:-:S03]  /*24560*/  IMAD.WIDE R158, R0, 0x4, R96 ;  /* 0x00000004009e7825 */ /* 0x000fc600078e0260 */
        /* <DEDUP_REMOVED lines=35> */
[----:B------:R-:W-:Y:S04]  /*247a0*/  STL.64 [R1+0x350], R134 ;  /* 0x0003508601007387 */ /* 0x000fe80000100a00 */
[----:B------:R-:W-:Y:S01]  /*247b0*/  STL.64 [R1+0x388], R132 ;  /* 0x0003888401007387 */ /* 0x000fe20000100a00 */
[----:B---3--:R-:W-:-:S03]  /*247c0*/  IMAD.WIDE R124, R0, 0x4, R216 ;  /* 0x00000004007c7825 */ /* 0x008fc600078e02d8 */
[----:B------:R-:W3:Y:S01]  /*247d0*/  LDL.LU.64 R216, [R1+0x1060] ;  /* 0x0010600001d87983 */ /* 0x000ee20000300a00 */
[----:B----4-:R-:W-:-:S03]  /*247e0*/  IMAD.WIDE R126, R0, 0x4, R118 ;  /* 0x00000004007e7825 */ /* 0x010fc600078e0276 */
[----:B------:R-:W-:Y:S01]  /*247f0*/  STL.64 [R1+0x390], R130 ;  /* 0x0003908201007387 */ /* 0x000fe20000100a00 */
[----:B------:R-:W-:-:S03]  /*24800*/  IMAD.WIDE R122, R0, 0x4, R102 ;  /* 0x00000004007a7825 */ /* 0x000fc600078e0266 */
[----:B------:R-:W4:Y:S04]  /*24810*/  LDL.LU.64 R102, [R1+0x4a0] ;  /* 0x0004a00001667983 */ /* 0x000f280000300a00 */
[----:B------:R-:W-:Y:S01]  /*24820*/  STL.64 [R1+0x3c8], R128 ;  /* 0x0003c88001007387 */ /* 0x000fe20000100a00 */
[----:B------:R-:W-:-:S03]  /*24830*/  IMAD.WIDE R120, R0, 0x4, R96 ;  /* 0x0000000400787825 */ /* 0x000fc600078e0260 */
[----:B------:R-:W4:Y:S01]  /*24840*/  LDL.LU.64 R48, [R1+0x1080] ;  /* 0x0010800001307983 */ /* 0x000f220000300a00 */
[----:B------:R-:W-:-:S03]  /*24850*/  IMAD.WIDE R118, R0, 0x4, R176 ;  /* 0x0000000400767825 */ /* 0x000fc600078e02b0 */
[----:B------:R-:W-:Y:S04]  /*24860*/  STL.64 [R1+0x400], R126 ;  /* 0x0004007e01007387 */ /* 0x000fe80000100a00 */
[----:B------:R-:W4:Y:S01]  /*24870*/  LDL.LU.64 R176, [R1+0x498] ;  /* 0x0004980001b07983 */ /* 0x000f220000300a00 */
[----:B------:R-:W-:-:S03]  /*24880*/  IMAD.WIDE R116, R0, 0x4, R168 ;  /* 0x0000000400747825 */ /* 0x000fc600078e02a8 */
[----:B------:R-:W-:Y:S04]  /*24890*/  STL.64 [R1+0x8f8], R124 ;  /* 0x0008f87c01007387 */ /* 0x000fe80000100a00 */
[----:B------:R-:W4:Y:S01]  /*248a0*/  LDL.LU.64 R96, [R1+0x1090] ;  /* 0x0010900001607983 */ /* 0x000f220000300a00 */
        /* <DEDUP_REMOVED lines=8> */
[----:B------:R1:W-:Y:S01]  /*24930*/  STL.64 [R1+0x9b0], R118 ;  /* 0x0009b07601007387 */ /* 0x0003e20000100a00 */
[----:B------:R-:W-:-:S03]  /*24940*/  IMAD.WIDE R108, R0, 0x4, R192 ;  /* 0x00000004006c7825 */ /* 0x000fc600078e02c0 */
[----:B------:R-:W4:Y:S04]  /*24950*/  LDL.LU.64 R232, [R1+0x10a8] ;  /* 0x0010a80001e87983 */ /* 0x000f280000300a00 */
[----:B------:R-:W-:Y:S04]  /*24960*/  STL.64 [R1+0xa20], R116 ;  /* 0x000a207401007387 */ /* 0x000fe80000100a00 */
[----:B------:R-:W4:Y:S04]  /*24970*/  LDL.LU.64 R192, [R1+0x480] ;  /* 0x0004800001c07983 */ /* 0x000f280000300a00 */
[----:B------:R-:W-:Y:S04]  /*24980*/  STL.64 [R1+0xa28], R114 ;  /* 0x000a287201007387 */ /* 0x000fe80000100a00 */
[----:B------:R-:W4:Y:S04]  /*24990*/  LDL.LU.64 R72, [R1+0x1120] ;  /* 0x0011200001487983 */ /* 0x000f280000300a00 */
        /* <DEDUP_REMOVED lines=14> */
[----:B------:R-:W-:Y:S01]  /*24a80*/  LDGSTS.E [R3+0x2c900], desc[UR8][R106.64], P3 ;  /* 0x2c9000006a037fae */ /* 0x000fe20009921848 */
[----:B---3--:R-:W-:-:S03]  /*24a90*/  IMAD.WIDE R104, R0, 0x4, R216 ;  /* 0x0000000400687825 */ /* 0x008fc600078e02d8 */
[----:B------:R-:W3:Y:S04]  /*24aa0*/  LDL.LU.64 R216, [R1+0x1118] ;  /* 0x0011180001d87983 */ /* 0x000ee80000300a00 */
[----:B------:R-:W-:Y:S01]  /*24ab0*/  STL.64 [R1+0xa88], R110 ;  /* 0x000a886e01007387 */ /* 0x000fe20000100a00 */
[----:B----4-:R-:W-:-:S03]  /*24ac0*/  IMAD.WIDE R102, R0, 0x4, R102 ;  /* 0x0000000400667825 */ /* 0x010fc600078e0266 */
[----:B------:R-:W4:Y:S04]  /*24ad0*/  LDL.LU.64 R32, [R1+0x470] ;  /* 0x0004700001207983 */ /* 0x000f280000300a00 */
        /* <DEDUP_REMOVED lines=20> */
[----:B------:R-:W-:Y:S01]  /*24c20*/  STL.64 [R1+0xca8], R90 ;  /* 0x000ca85a01007387 */ /* 0x000fe20000100a00 */
[----:B------:R-:W-:-:S03]  /*24c30*/  IMAD.WIDE R74, R0, 0x4, R192 ;  /* 0x00000004004a7825 */ /* 0x000fc600078e02c0 */
[----:B------:R-:W4:Y:S04]  /*24c40*/  LDL.LU.64 R192, [R1+0x458] ;  /* 0x0004580001c07983 */ /* 0x000f280000300a00 */
[----:B------:R-:W-:Y:S04]  /*24c50*/  STL.64 [R1+0xd30], R82 ;  /* 0x000d305201007387 */ /* 0x000fe80000100a00 */
[----:B------:R-:W-:Y:S01]  /*24c60*/  STL.64 [R1+0xd48], R78 ;  /* 0x000d484e01007387 */ /* 0x000fe20000100a00 */
[----:B------:R-:W-:-:S03]  /*24c70*/  IMAD.WIDE R72, R0, 0x4, R72 ;  /* 0x0000000400487825 */ /* 0x000fc600078e0248 */
        /* <DEDUP_REMOVED lines=13> */
[----:B------:R1:W-:Y:S01]  /*24d50*/  LDGSTS.E [R3+0x32900], desc[UR8][R58.64], P3 ;  /* 0x329000003a037fae */ /* 0x0003e20009921848 */
[----:B---3--:R-:W-:-:S03]  /*24d60*/  IMAD.WIDE R56, R0, 0x4, R216 ;  /* 0x0000000400387825 */ /* 0x008fc600078e02d8 */
[----:B------:R-:W3:Y:S04]  /*24d70*/  LDL.LU.64 R216, [R1+0x450] ;  /* 0x0004500001d87983 */ /* 0x000ee80000300a00 */
[----:B------:R-:W-:Y:S04]  /*24d80*/  STL.64 [R1+0xd80], R74 ;  /* 0x000d804a01007387 */ /* 0x000fe80000100a00 */
[----:B------:R-:W-:Y:S01]  /*24d90*/  STL.64 [R1+0xe10], R72 ;  /* 0x000e104801007387 */ /* 0x000fe20000100a00 */
[----:B----4-:R-:W-:-:S03]  /*24da0*/  IMAD.WIDE R54, R0, 0x4, R32 ;  /* 0x0000000400367825 */ /* 0x010fc600078e0220 */
        /* <DEDUP_REMOVED lines=19> */
[----:B------:R-:W-:Y:S01]  /*24ee0*/  STL.64 [R1+0x1060], R50 ;  /* 0x0010603201007387 */ /* 0x000fe20000100a00 */
[----:B------:R-:W-:-:S03]  /*24ef0*/  IMAD.WIDE R42, R0, 0x4, R192 ;  /* 0x00000004002a7825 */ /* 0x000fc600078e02c0 */
[----:B------:R-:W4:Y:S04]  /*24f00*/  LDL.LU.64 R168, [R1+0x10c8] ;  /* 0x0010c80001a87983 */ /* 0x000f280000300a00 */
[----:B------:R-:W4:Y:S04]  /*24f10*/  LDL.LU.64 R184, [R1+0x420] ;  /* 0x0004200001b87983 */ /* 0x000f280000300a00 */
[----:B------:R1:W-:Y:S04]  /*24f20*/  STL.64 [R1+0x1108], R48 ;  /* 0x0011083001007387 */ /* 0x0003e80000100a00 */
[----:B------:R-:W4:Y:S04]  /*24f30*/  LDL.LU.64 R232, [R1+0x10c0] ;  /* 0x0010c00001e87983 */ /* 0x000f280000300a00 */
[----:B------:R-:W4:Y:S04]  /*24f40*/  LDL.LU.64 R192, [R1+0x418] ;  /* 0x0004180001c07983 */ /* 0x000f280000300a00 */
[----:B------:R-:W-:Y:S04]  /*24f50*/  STL.64 [R1+0x1110], R46 ;  /* 0x0011102e01007387 */ /* 0x000fe80000100a00 */
        /* <DEDUP_REMOVED lines=15> */
[----:B----4-:R-:W-:-:S03]  /*25050*/  IMAD.WIDE R36, R0, 0x4, R24 ;  /* 0x0000000400247825 */ /* 0x010fc600078e0218 */
        /* <DEDUP_REMOVED lines=11> */
[----:B------:R-:W-:Y:S04]  /*25110*/  STL.64 [R1+0x19a0], R28 ;  /* 0x0019a01c01007387 */ /* 0x000fe80000100a00 */
[----:B------:R2:W-:Y:S01]  /*25120*/  LDGSTS.E [R3+0x37900], desc[UR8][R38.64], P3 ;  /* 0x3790000026037fae */ /* 0x0005e20009921848 */
        /* <DEDUP_REMOVED lines=31> */
[----:B-1----:R-:W-:-:S05]  /*25320*/  IMAD.WIDE R8, R0, 0x4, R240 ;  /* 0x0000000400087825 */ /* 0x002fca00078e02f0 */
[----:B------:R1:W-:Y:S04]  /*25330*/  STL.64 [R1+0x1b90], R8 ;  /* 0x001b900801007387 */ /* 0x0003e80000100a00 */
[----:B------:R1:W-:Y:S01]  /*25340*/  LDGSTS.E [R3+0x3f800], desc[UR8][R8.64], P6 ;  /* 0x3f80000008037fae */ /* 0x0003e2000b121848 */
[----:B---3--:R-:W-:-:S05]  /*25350*/  IMAD.WIDE R6, R0, 0x4, R216 ;  /* 0x0000000400067825 */ /* 0x008fca00078e02d8 */
        /* <DEDUP_REMOVED lines=16> */
[----:B------:R1:W-:Y:S01]  /*25460*/  LDGSTS.E [R3+0x3f900], desc[UR8][R6.64], P3 ;  /* 0x3f90000006037fae */ /* 0x0003e20009921848 */
[----:B----4-:R-:W-:-:S03]  /*25470*/  IMAD.WIDE R58, R0, 0x4, R118 ;  /* 0x00000004003a7825 */ /* 0x010fc600078e0276 */
[----:B------:R-:W4:Y:S01]  /*25480*/  LDL.LU.64 R118, [R1+0x5d8] ;  /* 0x0005d80001767983 */ /* 0x000f220000300a00 */
[----:B--2---:R-:W-:-:S03]  /*25490*/  IMAD.WIDE R56, R0, 0x4, R216 ;  /* 0x0000000400387825 */ /* 0x004fc600078e02d8 */
[----:B------:R-:W2:Y:S01]  /*254a0*/  LDL.LU.64 R216, [R1+0x11a8] ;  /* 0x0011a80001d87983 */ /* 0x000ea20000300a00 */
[----:B---3--:R-:W-:-:S03]  /*254b0*/  IMAD.WIDE R54, R0, 0x4, R48 ;  /* 0x0000000400367825 */ /* 0x008fc600078e0230 */
[----:B------:R-:W-:Y:S01]  /*254c0*/  LDGSTS.E [R248+0x20a00], desc[UR8][R58.64], P6 ;  /* 0x20a000003af87fae */ /* 0x000fe2000b121848 */
[----:B------:R-:W-:-:S03]  /*254d0*/  IMAD.WIDE R52, R0, 0x4, R110 ;  /* 0x0000000400347825 */ /* 0x000fc600078e026e */
[----:B------:R-:W3:Y:S01]  /*254e0*/  LDL.LU.64 R110, [R1+0x5d0] ;  /* 0x0005d000016e7983 */ /* 0x000ee20000300a00 */
[----:B------:R-:W-:-:S03]  /*254f0*/  IMAD.WIDE R50, R0, 0x4, R128 ;  /* 0x0000000400327825 */ /* 0x000fc600078e0280 */
[----:B------:R-:W3:Y:S01]  /*25500*/  LDL.LU.64 R128, [R1+0x11f0] ;  /* 0x0011f00001807983 */ /* 0x000ee20000300a00 */
[----:B------:R-:W-:-:S03]  /*25510*/  IMAD.WIDE R82, R0, 0x4, R102 ;  /* 0x0000000400527825 */ /* 0x000fc600078e0266 */
[----:B------:R-:W3:Y:S01]  /*25520*/  LDL.LU.64 R102, [R1+0x5c8] ;  /* 0x0005c80001667983 */ /* 0x000ee20000300a00 */
[----:B------:R-:W-:-:S03]  /*25530*/  IMAD.WIDE R168, R0, 0x4, R168 ;  /* 0x0000000400a87825 */ /* 0x000fc600078e02a8 */
[----:B------:R-:W-:Y:S01]  /*25540*/  LDGSTS.E [R248+0x20b00], desc[UR8][R56.64], P3 ;  /* 0x20b0000038f87fae */ /* 0x000fe20009921848 */
[----:B------:R-:W-:-:S03]  /*25550*/  IMAD.WIDE R166, R0, 0x4, R96 ;  /* 0x0000000400a67825 */ /* 0x000fc600078e0260 */
[----:B------:R-:W-:Y:S01]  /*25560*/  LDGSTS.E [R248+0x21a00], desc[UR8][R54.64], P6 ;  /* 0x21a0000036f87fae */ /* 0x000fe2000b121848 */
        /* <DEDUP_REMOVED lines=12> */
[----:B------:R-:W3:Y:S01]  /*25630*/  LDL.LU.64 R232, [R1+0x5b8] ;  /* 0x0005b80001e87983 */ /* 0x000ee20000300a00 */
[----:B------:R-:W-:-:S03]  /*25640*/  IMAD.WIDE R144, R0, 0x4, R240 ;  /* 0x0000000400907825 */ /* 0x000fc600078e02f0 */
[----:B------:R-:W-:Y:S04]  /*25650*/  STL.64 [R1+0x110], R162 ;  /* 0x000110a201007387 */ /* 0x000fe80000100a00 */
[----:B------:R-:W3:Y:S04]  /*25660*/  LDL.LU.64 R192, [R1+0x1208] ;  /* 0x0012080001c07983 */ /* 0x000ee80000300a00 */
[----:B------:R-:W-:Y:S04]  /*25670*/  STL.64 [R1+0x318], R160 ;  /* 0x000318a001007387 */ /* 0x000fe80000100a00 */
[----:B------:R-:W3:Y:S04]  /*25680*/  LDL.LU.64 R240, [R1+0x5b0] ;  /* 0x0005b00001f07983 */ /* 0x000ee80000300a00 */
[----:B------:R-:W-:Y:S04]  /*25690*/  STL.64 [R1+0x320], R158 ;  /* 0x0003209e01007387 */ /* 0x000fe80000100a00 */
        /* <DEDUP_REMOVED lines=14> */
[----:B------:R-:W2:Y:S01]  /*25780*/  LDL.LU.64 R216, [R1+0x1210] ;  /* 0x0012100001d87983 */ /* 0x000ea20000300a00 */
[----:B----4-:R-:W-:-:S03]  /*25790*/  IMAD.WIDE R138, R0, 0x4, R118 ;  /* 0x00000004008a7825 */ /* 0x010fc600078e0276 */
[----:B------:R-:W-:Y:S01]  /*257a0*/  STL.64 [R1+0x360], R146 ;  /* 0x0003609201007387 */ /* 0x000fe20000100a00 */
[----:B---3--:R-:W-:-:S03]  /*257b0*/  IMAD.WIDE R132, R0, 0x4, R110 ;  /* 0x0000000400847825 */ /* 0x008fc600078e026e */
[----:B------:R-:W3:Y:S04]  /*257c0*/  LDL.LU.64 R72, [R1+0x5a8] ;  /* 0x0005a80001487983 */ /* 0x000ee80000300a00 */
        /* <DEDUP_REMOVED lines=41> */
[----:B------:R-:W2:Y:S01]  /*25a60*/  LDL.LU.64 R32, [R1+0x578] ;  /* 0x0005780001207983 */ /* 0x000ea20000300a00 */
[----:B---3--:R-:W-:-:S03]  /*25a70*/  IMAD.WIDE R112, R0, 0x4, R72 ;  /* 0x0000000400707825 */ /* 0x008fc600078e0248 */
[----:B------:R-:W-:Y:S01]  /*25a80*/  STL.64 [R1+0xa90], R118 ;  /* 0x000a907601007387 */ /* 0x000fe20000100a00 */
[----:B----4-:R-:W-:-:S03]  /*25a90*/  IMAD.WIDE R110, R0, 0x4, R110 ;  /* 0x00000004006e7825 */ /* 0x010fc600078e026e */
[----:B------:R-:W3:Y:S04]  /*25aa0*/  LDL.LU.64 R72, [R1+0x1288] ;  /* 0x0012880001487983 */ /* 0x000ee80000300a00 */
        /* <DEDUP_REMOVED lines=23> */
[----:B------:R-:W4:Y:S04]  /*25c20*/  LDL.LU.64 R240, [R1+0x12b8] ;  /* 0x0012b80001f07983 */ /* 0x000f280000300a00 */
        /* <DEDUP_REMOVED lines=16> */
[----:B------:R-:W-:-:S03]  /*25d30*/  IMAD.WIDE R74, R0, 0x4, R32 ;  /* 0x00000004004a7825 */ /* 0x000fc600078e0220 */
[----:B------:R-:W-:Y:S04]  /*25d40*/  STL.64 [R1+0xd88], R90 ;  /* 0x000d885a01007387 */ /* 0x000fe80000100a00 */
[----:B------:R-:W2:Y:S04]  /*25d50*/  LDL.LU.64 R20, [R1+0x12f8] ;  /* 0x0012f80001147983 */ /* 0x000ea80000300a00 */
[----:B------:R-:W2:Y:S04]  /*25d60*/  LDL.LU.64 R32, [R1+0x548] ;  /* 0x0005480001207983 */ /* 0x000ea80000300a00 */
[----:B------:R-:W-:Y:S01]  /*25d70*/  STL.64 [R1+0xd98], R78 ;  /* 0x000d984e01007387 */ /* 0x000fe20000100a00 */
[----:B---3--:R-:W-:-:S03]  /*25d80*/  IMAD.WIDE R72, R0, 0x4, R72 ;  /* 0x0000000400487825 */ /* 0x008fc600078e0248 */
[----:B------:R-:W3:Y:S04]  /*25d90*/  LDL.LU.64 R30, [R1+0x12f0] ;  /* 0x0012f000011e7983 */ /* 0x000ee80000300a00 */
[----:B------:R-:W3:Y:S04]  /*25da0*/  LDL.LU.64 R18, [R1+0x540] ;  /* 0x0005400001127983 */ /* 0x000ee80000300a00 */
        /* <DEDUP_REMOVED lines=13> */
[----:B------:R1:W-:Y:S01]  /*25e80*/  STL.64 [R1+0xeb0], R48 ;  /* 0x000eb03001007387 */ /* 0x0003e20000100a00 */
[----:B------:R-:W-:-:S03]  /*25e90*/  IMAD.WIDE R40, R0, 0x4, R192 ;  /* 0x0000000400287825 */ /* 0x000fc600078e02c0 */
[----:B------:R-:W4:Y:S04]  /*25ea0*/  LDL.LU.64 R176, [R1+0x12d0] ;  /* 0x0012d00001b07983 */ /* 0x000f280000300a00 */
[----:B------:R-:W4:Y:S04]  /*25eb0*/  LDL.LU.64 R184, [R1+0x520] ;  /* 0x0005200001b87983 */ /* 0x000f280000300a00 */
[----:B------:R-:W-:Y:S01]  /*25ec0*/  STL.64 [R1+0x1030], R46 ;  /* 0x0010302e01007387 */ /* 0x000fe20000100a00 */
[----:B------:R-:W-:-:S03]  /*25ed0*/  IMAD.WIDE R38, R0, 0x4, R240 ;  /* 0x0000000400267825 */ /* 0x000fc600078e02f0 */
[----:B------:R-:W4:Y:S04]  /*25ee0*/  LDL.LU.64 R232, [R1+0x12c8] ;  /* 0x0012c80001e87983 */ /* 0x000f280000300a00 */
[----:B------:R-:W1:Y:S04]  /*25ef0*/  LDL.LU.64 R192, [R1+0x518] ;  /* 0x0005180001c07983 */ /* 0x000e680000300a00 */
        /* <DEDUP_REMOVED lines=15> */
[----:B------:R-:W-:-:S03]  /*25ff0*/  IMAD.WIDE R34, R0, 0x4, R20 ;  /* 0x0000000400227825 */ /* 0x000fc600078e0214 */
[----:B------:R-:W-:Y:S01]  /*26000*/  STL.64 [R1+0x10b8], R38 ;  /* 0x0010b82601007387 */ /* 0x000fe20000100a00 */
[----:B------:R-:W-:-:S03]  /*26010*/  IMAD.WIDE R32, R0, 0x4, R32 ;  /* 0x0000000400207825 */ /* 0x000fc600078e0220 */
[----:B------:R-:W-:Y:S01]  /*26020*/  STL.64 [R1+0x10c0], R36 ;  /* 0x0010c02401007387 */ /* 0x000fe20000100a00 */
[----:B---3--:R-:W-:-:S03]  /*26030*/  IMAD.WIDE R30, R0, 0x4, R30 ;  /* 0x00000004001e7825 */ /* 0x008fc600078e021e */
[----:B------:R-:W-:Y:S01]  /*26040*/  STL.64 [R1+0x10f8], R34 ;  /* 0x0010f82201007387 */ /* 0x000fe20000100a00 */
[----:B------:R-:W-:-:S03]  /*26050*/  IMAD.WIDE R28, R0, 0x4, R18 ;  /* 0x00000004001c7825 */ /* 0x000fc600078e0212 */
[----:B------:R3:W-:Y:S04]  /*26060*/  STL.64 [R1+0x1100], R32 ;  /* 0x0011002001007387 */ /* 0x0007e80000100a00 */
[----:B------:R-:W-:Y:S01]  /*26070*/  STL.64 [R1+0x1188], R30 ;  /* 0x0011881e01007387 */ /* 0x000fe20000100a00 */
[----:B----4-:R-:W-:-:S03]  /*26080*/  IMAD.WIDE R26, R0, 0x4, R24 ;  /* 0x00000004001a7825 */ /* 0x010fc600078e0218 */
[----:B------:R-:W-:Y:S01]  /*26090*/  STL.64 [R1+0x1190], R28 ;  /* 0x0011901c01007387 */ /* 0x000fe20000100a00 */
[----:B------:R-:W-:-:S03]  /*260a0*/  IMAD.WIDE R24, R0, 0x4, R174 ;  /* 0x0000000400187825 */ /* 0x000fc600078e02ae */
[----:B------:R4:W-:Y:S01]  /*260b0*/  STL.64 [R1+0x11f8], R26 ;  /* 0x0011f81a01007387 */ /* 0x0009e20000100a00 */
[----:B------:R-:W-:-:S03]  /*260c0*/  IMAD.WIDE R22, R0, 0x4, R182 ;  /* 0x0000000400167825 */ /* 0x000fc600078e02b6 */
[----:B------:R-:W-:Y:S01]  /*260d0*/  STL.64 [R1+0x1200], R24 ;  /* 0x0012001801007387 */ /* 0x000fe20000100a00 */
[----:B------:R-:W-:-:S03]  /*260e0*/  IMAD.WIDE R20, R0, 0x4, R190 ;  /* 0x0000000400147825 */ /* 0x000fc600078e02be */
[----:B------:R-:W-:Y:S04]  /*260f0*/  STL.64 [R1+0x1258], R22 ;  /* 0x0012581601007387 */ /* 0x000fe80000100a00 */
[----:B------:R-:W-:Y:S01]  /*26100*/  LDGSTS.E [R248+0x37b00], desc[UR8][R36.64], P3 ;  /* 0x37b0000024f87fae */ /* 0x000fe20009921848 */
        /* <DEDUP_REMOVED lines=10> */
[----:B-1----:R-:W-:-:S03]  /*261b0*/  IMAD.WIDE R8, R0, 0x4, R192 ;  /* 0x0000000400087825 */ /* 0x002fc600078e02c0 */
[----:B------:R1:W-:Y:S01]  /*261c0*/  STL.64 [R1+0x1a80], R10 ;  /* 0x001a800a01007387 */ /* 0x0003e20000100a00 */
[----:B------:R-:W-:-:S03]  /*261d0*/  IMAD.WIDE R6, R0, 0x4, R240 ;  /* 0x0000000400067825 */ /* 0x000fc600078e02f0 */
[----:B------:R1:W-:Y:S04]  /*261e0*/  STL.64 [R1+0x1a88], R8 ;  /* 0x001a880801007387 */ /* 0x0003e80000100a00 */
[----:B------:R1:W-:Y:S04]  /*261f0*/  STL.64 [R1+0x1ae0], R6 ;  /* 0x001ae00601007387 */ /* 0x0003e80000100a00 */
        /* <DEDUP_REMOVED lines=15> */
[----:B--2---:R-:W-:-:S05]  /*262f0*/  IMAD.WIDE R2, R0, 0x4, R216 ;  /* 0x0000000400027825 */ /* 0x004fca00078e02d8 */
[----:B------:R2:W-:Y:S04]  /*26300*/  STL.64 [R1+0x1ae8], R2 ;  /* 0x001ae80201007387 */ /* 0x0005e80000100a00 */
[----:B------:R-:W2:Y:S04]  /*26310*/  LDL.LU.64 R48, [R1+0x1300] ;  /* 0x0013000001307983 */ /* 0x000ea80000300a00 */
[----:B------:R-:W4:Y:S04]  /*26320*/  LDL.LU.64 R102, [R1+0x600] ;  /* 0x0006000001667983 */ /* 0x000f280000300a00 */
[----:B---3--:R-:W3:Y:S04]  /*26330*/  LDL.LU.64 R32, [R1+0x1308] ;  /* 0x0013080001207983 */ /* 0x008ee80000300a00 */
        /* <DEDUP_REMOVED lines=14> */
[----:B------:R1:W-:Y:S02]  /*26420*/  LDGSTS.E [R248+0x3fb00], desc[UR8][R2.64], P3 ;  /* 0x3fb0000002f87fae */ /* 0x0003e40009921848 */
[----:B-1----:R-:W1:Y:S01]  /*26430*/  LDC R248, c[0x0][0x230] ;  /* 0x00008c00fff87b82 */ /* 0x002e620000000800 */
[----:B----4-:R-:W-:-:S02]  /*26440*/  IMAD.WIDE R42, R0, 0x4, R102 ;  /* 0x00000004002a7825 */ /* 0x010fc400078e0266 */
[----:B------:R-:W4:Y:S02]  /*26450*/  LDL.LU.64 R102, [R1+0x730] ;  /* 0x0007300001667983 */ /* 0x000f240000300a00 */
[C---:B--2---:R-:W-:Y:S02]  /*26460*/  IMAD.WIDE R38, R0.reuse, 0x4, R160 ;  /* 0x0000000400267825 */ /* 0x044fe400078e02a0 */
[----:B------:R-:W2:Y:S02]  /*26470*/  LDL.LU.64 R160, [R1+0x1348] ;  /* 0x0013480001a07983 */ /* 0x000ea40000300a00 */
[C---:B---3--:R-:W-:Y:S02]  /*26480*/  IMAD.WIDE R34, R0.reuse, 0x4, R128 ;  /* 0x0000000400227825 */ /* 0x048fe400078e0280 */
[----:B------:R-:W3:Y:S02]  /*26490*/  LDL.LU.64 R128, [R1+0x728] ;  /* 0x0007280001807983 */ /* 0x000ee40000300a00 */
[----:B------:R-:W-:-:S02]  /*264a0*/  IMAD.WIDE R138, R0, 0x4, R96 ;  /* 0x00000004008a7825 */ /* 0x000fc400078e0260 */
[----:B------:R-:W3:Y:S02]  /*264b0*/  LDL.LU.64 R96, [R1+0x1350] ;  /* 0x0013500001607983 */ /* 0x000ee40000300a00 */
[----:B------:R-:W-:-:S04]  /*264c0*/  IMAD.WIDE R180, R0, 0x4, R144 ;  /* 0x0000000400b47825 */ /* 0x000fc800078e0290 */
[----:B------:R-:W-:-:S04]  /*264d0*/  IMAD.WIDE R178, R0, 0x4, R176 ;  /* 0x0000000400b27825 */ /* 0x000fc800078e02b0 */
[C---:B------:R-:W-:Y:S02]  /*264e0*/  IMAD.WIDE R176, R0.reuse, 0x4, R184 ;  /* 0x0000000400b07825 */ /* 0x040fe400078e02b8 */
[----:B------:R-:W3:Y:S02]  /*264f0*/  LDL.LU.64 R184, [R1+0x720] ;  /* 0x0007200001b87983 */ /* 0x000ee40000300a00 */
[C---:B------:R-:W-:Y:S02]  /*26500*/  IMAD.WIDE R174, R0.reuse, 0x4, R168 ;  /* 0x0000000400ae7825 */ /* 0x040fe400078e02a8 */
[----:B------:R-:W3:Y:S02]  /*26510*/  LDL.LU.64 R144, [R1+0x1358] ;  /* 0x0013580001907983 */ /* 0x000ee40000300a00 */
[C---:B------:R-:W-:Y:S02]  /*26520*/  IMAD.WIDE R172, R0.reuse, 0x4, R232 ;  /* 0x0000000400ac7825 */ /* 0x040fe400078e02e8 */
[----:B------:R-:W-:Y:S02]  /*26530*/  STL.64 [R1+0x88], R180 ;  /* 0x000088b401007387 */ /* 0x000fe40000100a00 */
[----:B------:R-:W-:-:S02]  /*26540*/  IMAD.WIDE R170, R0, 0x4, R192 ;  /* 0x0000000400aa7825 */ /* 0x000fc400078e02c0 */
[----:B------:R-:W3:Y:S02]  /*26550*/  LDL.LU.64 R232, [R1+0x718] ;  /* 0x0007180001e87983 */ /* 0x000ee40000300a00 */
[C---:B------:R-:W-:Y:S02]  /*26560*/  IMAD.WIDE R168, R0.reuse, 0x4, R240 ;  /* 0x0000000400a87825 */ /* 0x040fe400078e02f0 */
[----:B------:R-:W-:Y:S04]  /*26570*/  STL.64 [R1+0xa8], R178 ;  /* 0x0000a8b201007387 */ /* 0x000fe80000100a00 */
[----:B------:R-:W3:Y:S04]  /*26580*/  LDL.LU.64 R192, [R1+0x1360] ;  /* 0x0013600001c07983 */ /* 0x000ee80000300a00 */
[----:B------:R-:W-:Y:S01]  /*26590*/  STL.64 [R1+0x118], R176 ;  /* 0x000118b001007387 */ /* 0x000fe20000100a00 */
[----:B------:R-:W-:-:S03]  /*265a0*/  IMAD.WIDE R164, R0, 0x4, R216 ;  /* 0x0000000400a47825 */ /* 0x000fc600078e02d8 */
[----:B------:R-:W3:Y:S04]  /*265b0*/  LDL.LU.64 R240, [R1+0x710] ;  /* 0x0007100001f07983 */ /* 0x000ee80000300a00 */
[----:B------:R-:W-:Y:S04]  /*265c0*/  STL.64 [R1+0x120], R174 ;  /* 0x000120ae01007387 */ /* 0x000fe80000100a00 */
[----:B------:R-:W-:Y:S04]  /*265d0*/  STL.64 [R1+0x328], R172 ;  /* 0x000328ac01007387 */ /* 0x000fe80000100a00 */
[----:B------:R-:W3:Y:S01]  /*265e0*/  LDL.LU.64 R216, [R1+0x1368] ;  /* 0x0013680001d87983 */ /* 0x000ee20000300a00 */
[----:B------:R-:W-:-:S03]  /*265f0*/  IMAD.WIDE R40, R0, 0x4, R32 ;  /* 0x0000000400287825 */ /* 0x000fc600078e0220 */
[----:B------:R-:W-:Y:S01]  /*26600*/  STL.64 [R1+0x330], R170 ;  /* 0x000330aa01007387 */ /* 0x000fe20000100a00 */
[----:B------:R-:W-:-:S04]  /*26610*/  IMAD.WIDE R166, R0, 0x4, R110 ;  /* 0x0000000400a67825 */ /* 0x000fc800078e026e */
[----:B------:R-:W-:-:S04]  /*26620*/  IMAD.WIDE R36, R0, 0x4, R72 ;  /* 0x0000000400247825 */ /* 0x000fc800078e0248 */
[----:B------:R-:W-:-:S04]  /*26630*/  IMAD.WIDE R90, R0, 0x4, R118 ;  /* 0x00000004005a7825 */ /* 0x000fc800078e0276 */
[C---:B----4-:R-:W-:Y:S02]  /*26640*/  IMAD.WIDE R162, R0.reuse, 0x4, R102 ;  /* 0x0000000400a27825 */ /* 0x050fe400078e0266 */
[----:B------:R-:W4:Y:S04]  /*26650*/  LDL.LU.64 R102, [R1+0x708] ;  /* 0x0007080001667983 */ /* 0x000f280000300a00 */
[----:B------:R-:W-:Y:S04]  /*26660*/  STL.64 [R1+0x368], R168 ;  /* 0x000368a801007387 */ /* 0x000fe80000100a00 */
[----:B------:R-:W4:Y:S01]  /*26670*/  LDL.LU.64 R32, [R1+0x1370] ;  /* 0x0013700001207983 */ /* 0x000f220000300a00 */
[----:B--2---:R-:W-:-:S03]  /*26680*/  IMAD.WIDE R160, R0, 0x4, R160 ;  /* 0x0000000400a07825 */ /* 0x004fc600078e02a0 */
[----:B------:R-:W-:Y:S04]  /*26690*/  STL.64 [R1+0x370], R166 ;  /* 0x000370a601007387 */ /* 0x000fe80000100a00 */
[----:B------:R-:W2:Y:S01]  /*266a0*/  LDL.LU.64 R72, [R1+0x700] ;  /* 0x0007000001487983 */ /* 0x000ea20000300a00 */
[----:B---3--:R-:W-:-:S03]  /*266b0*/  IMAD.WIDE R158, R0, 0x4, R128 ;  /* 0x00000004009e7825 */ /* 0x008fc600078e0280 */
        /* <DEDUP_REMOVED lines=11> */
[----:B------:R-:W-:Y:S04]  /*26770*/  STL.64 [R1+0x420], R158 ;  /* 0x0004209e01007387 */ /* 0x000fe80000100a00 */
[----:B------:R-:W3:Y:S01]  /*26780*/  LDL.LU.64 R232, [R1+0x1388] ;  /* 0x0013880001e87983 */ /* 0x000ee20000300a00 */
[----:B------:R-:W-:-:S03]  /*26790*/  IMAD.WIDE R132, R0, 0x4, R192 ;  /* 0x0000000400847825 */ /* 0x000fc600078e02c0 */
[----:B------:R-:W-:Y:S04]  /*267a0*/  STL.64 [R1+0x918], R156 ;  /* 0x0009189c01007387 */ /* 0x000fe80000100a00 */
[----:B------:R-:W3:Y:S01]  /*267b0*/  LDL.LU.64 R192, [R1+0x6e0] ;  /* 0x0006e00001c07983 */ /* 0x000ee20000300a00 */
[----:B------:R-:W-:-:S03]  /*267c0*/  IMAD.WIDE R130, R0, 0x4, R240 ;  /* 0x0000000400827825 */ /* 0x000fc600078e02f0 */
[----:B------:R-:W-:Y:S04]  /*267d0*/  STL.64 [R1+0x920], R146 ;  /* 0x0009209201007387 */ /* 0x000fe80000100a00 */
[----:B------:R-:W3:Y:S04]  /*267e0*/  LDL.LU.64 R238, [R1+0x1390] ;  /* 0x0013900001ee7983 */ /* 0x000ee80000300a00 */
[----:B------:R-:W3:Y:S01]  /*267f0*/  LDL.LU.64 R240, [R1+0x6d8] ;  /* 0x0006d80001f07983 */ /* 0x000ee20000300a00 */
[----:B------:R-:W-:-:S03]  /*26800*/  IMAD.WIDE R128, R0, 0x4, R216 ;  /* 0x0000000400807825 */ /* 0x000fc600078e02d8 */
[----:B------:R-:W-:Y:S04]  /*26810*/  STL.64 [R1+0x9e0], R144 ;  /* 0x0009e09001007387 */ /* 0x000fe80000100a00 */
        /* <DEDUP_REMOVED lines=35> */
[----:B------:R-:W-:Y:S04]  /*26a50*/  STL.64 [R1+0xd60], R108 ;  /* 0x000d606c01007387 */ /* 0x000fe80000100a00 */
[----:B------:R-:W3:Y:S01]  /*26a60*/  LDL.LU.64 R26, [R1+0x13c0] ;  /* 0x0013c000011a7983 */ /* 0x000ee20000300a00 */
[----:B----4-:R-:W-:-:S04]  /*26a70*/  IMAD.WIDE R102, R0, 0x4, R102 ;  /* 0x0000000400667825 */ /* 0x010fc800078e0266 */
[C---:B------:R-:W-:Y:S02]  /*26a80*/  IMAD.WIDE R100, R0.reuse, 0x4, R32 ;  /* 0x0000000400647825 */ /* 0x040fe400078e0220 */
[----:B------:R-:W4:Y:S04]  /*26a90*/  LDL.LU.64 R32, [R1+0x6a0] ;  /* 0x0006a00001207983 */ /* 0x000f280000300a00 */
[----:B------:R-:W-:Y:S04]  /*26aa0*/  STL.64 [R1+0xd68], R106 ;  /* 0x000d686a01007387 */ /* 0x000fe80000100a00 */
[----:B------:R-:W4:Y:S04]  /*26ab0*/  LDL.LU.64 R30, [R1+0x13c8] ;  /* 0x0013c800011e7983 */ /* 0x000f280000300a00 */
        /* <DEDUP_REMOVED lines=8> */
[----:B------:R-:W3:Y:S04]  /*26b40*/  LDL.LU.64 R182, [R1+0x680] ;  /* 0x0006800001b67983 */ /* 0x000ee80000300a00 */
[----:B------:R-:W-:Y:S01]  /*26b50*/  STL.64 [R1+0xdd8], R100 ;  /* 0x000dd86401007387 */ /* 0x000fe20000100a00 */
[----:B------:R-:W-:-:S03]  /*26b60*/  IMAD.WIDE R78, R0, 0x4, R184 ;  /* 0x00000004004e7825 */ /* 0x000fc600078e02b8 */
[----:B------:R-:W3:Y:S04]  /*26b70*/  LDL.LU.64 R190, [R1+0x13e0] ;  /* 0x0013e00001be7983 */ /* 0x000ee80000300a00 */
[----:B------:R-:W3:Y:S01]  /*26b80*/  LDL.LU.64 R198, [R1+0x670] ;  /* 0x0006700001c67983 */ /* 0x000ee20000300a00 */
[----:B------:R-:W-:-:S03]  /*26b90*/  IMAD.WIDE R76, R0, 0x4, R232 ;  /* 0x00000004004c7825 */ /* 0x000fc600078e02e8 */
[----:B------:R-:W-:Y:S01]  /*26ba0*/  STL.64 [R1+0xde8], R98 ;  /* 0x000de86201007387 */ /* 0x000fe20000100a00 */
[----:B------:R-:W-:-:S03]  /*26bb0*/  IMAD.WIDE R74, R0, 0x4, R192 ;  /* 0x00000004004a7825 */ /* 0x000fc600078e02c0 */
[----:B------:R-:W3:Y:S04]  /*26bc0*/  LDL.LU.64 R238, [R1+0x13e8] ;  /* 0x0013e80001ee7983 */ /* 0x000ee80000300a00 */
[----:B------:R-:W3:Y:S04]  /*26bd0*/  LDL.LU.64 R184, [R1+0x668] ;  /* 0x0006680001b87983 */ /* 0x000ee80000300a00 */
[----:B------:R-:W-:Y:S01]  /*26be0*/  STL.64 [R1+0xec0], R96 ;  /* 0x000ec06001007387 */ /* 0x000fe20000100a00 */
[----:B------:R-:W-:-:S03]  /*26bf0*/  IMAD.WIDE R72, R0, 0x4, R240 ;  /* 0x0000000400487825 */ /* 0x000fc600078e02f0 */
[----:B------:R-:W3:Y:S01]  /*26c00*/  LDL.LU.64 R232, [R1+0x13f0] ;  /* 0x0013f00001e87983 */ /* 0x000ee20000300a00 */
[----:B------:R-:W-:-:S03]  /*26c10*/  IMAD.WIDE R46, R0, 0x4, R216 ;  /* 0x00000004002e7825 */ /* 0x000fc600078e02d8 */
[----:B------:R-:W3:Y:S04]  /*26c20*/  LDL.LU.64 R192, [R1+0x660] ;  /* 0x0006600001c07983 */ /* 0x000ee80000300a00 */
[----:B------:R-:W-:Y:S04]  /*26c30*/  STL.64 [R1+0xf28], R78 ;  /* 0x000f284e01007387 */ /* 0x000fe80000100a00 */
[----:B------:R-:W3:Y:S04]  /*26c40*/  LDL.LU.64 R240, [R1+0x13f8] ;  /* 0x0013f80001f07983 */ /* 0x000ee80000300a00 */
[----:B------:R-:W3:Y:S01]  /*26c50*/  LDL.LU.64 R216, [R1+0x640] ;  /* 0x0006400001d87983 */ /* 0x000ee20000300a00 */
[----:B------:R-:W-:-:S05]  /*26c60*/  IMAD.WIDE R48, R0, 0x4, R48 ;  /* 0x0000000400307825 */ /* 0x000fca00078e0230 */
        /* <DEDUP_REMOVED lines=26> */
[----:B------:R-:W-:-:S03]  /*26e10*/  IMAD.WIDE R44, R0, 0x4, R26 ;  /* 0x00000004002c7825 */ /* 0x000fc600078e021a */
[----:B------:R-:W-:Y:S04]  /*26e20*/  LDGSTS.E [R4+0x2dc00], desc[UR8][R128.64], P6 ;  /* 0x2dc0000080047fae */ /* 0x000fe8000b121848 */
[----:B------:R-:W-:Y:S04]  /*26e30*/  LDGSTS.E [R4+0x2dd00], desc[UR8][R126.64], P3 ;  /* 0x2dd000007e047fae */ /* 0x000fe80009921848 */
[----:B------:R-:W-:Y:S04]  /*26e40*/  LDGSTS.E [R4+0x2ec00], desc[UR8][R124.64], P6 ;  /* 0x2ec000007c047fae */ /* 0x000fe8000b121848 */
[----:B------:R-:W-:Y:S04]  /*26e50*/  LDGSTS.E [R4+0x2ed00], desc[UR8][R122.64], P3 ;  /* 0x2ed000007a047fae */ /* 0x000fe80009921848 */
[----:B------:R-:W-:Y:S04]  /*26e60*/  STL.64 [R1+0x1040], R76 ;  /* 0x0010404c01007387 */ /* 0x000fe80000100a00 */
        /* <DEDUP_REMOVED lines=23> */
[----:B------:R-:W-:Y:S01]  /*26fe0*/  LDGSTS.E [R4+0x38c00], desc[UR8][R44.64], P6 ;  /* 0x38c000002c047fae */ /* 0x000fe2000b121848 */
[----:B------:R-:W-:-:S03]  /*26ff0*/  IMAD.WIDE R30, R0, 0x4, R30 ;  /* 0x00000004001e7825 */ /* 0x000fc600078e021e */
[----:B------:R4:W-:Y:S01]  /*27000*/  STL.64 [R1+0x10d0], R32 ;  /* 0x0010d02001007387 */ /* 0x0009e20000100a00 */
[----:B------:R-:W-:-:S03]  /*27010*/  IMAD.WIDE R28, R0, 0x4, R236 ;  /* 0x00000004001c7825 */ /* 0x000fc600078e02ec */
[----:B------:R-:W-:Y:S01]  /*27020*/  STL.64 [R1+0x10d8], R30 ;  /* 0x0010d81e01007387 */ /* 0x000fe20000100a00 */
[----:B--2---:R-:W-:-:S03]  /*27030*/  IMAD.WIDE R26, R0, 0x4, R20 ;  /* 0x00000004001a7825 */ /* 0x004fc600078e0214 */
[----:B------:R-:W-:Y:S01]  /*27040*/  STL.64 [R1+0x10e0], R28 ;  /* 0x0010e01c01007387 */ /* 0x000fe20000100a00 */
[----:B------:R-:W-:-:S03]  /*27050*/  IMAD.WIDE R24, R0, 0x4, R24 ;  /* 0x0000000400187825 */ /* 0x000fc600078e0218 */
[----:B------:R-:W-:Y:S01]  /*27060*/  STL.64 [R1+0x1128], R26 ;  /* 0x0011281a01007387 */ /* 0x000fe20000100a00 */
[----:B---3--:R-:W-:-:S03]  /*27070*/  IMAD.WIDE R22, R0, 0x4, R18 ;  /* 0x0000000400167825 */ /* 0x008fc600078e0212 */
[----:B------:R-:W-:Y:S01]  /*27080*/  STL.64 [R1+0x1130], R24 ;  /* 0x0011301801007387 */ /* 0x000fe20000100a00 */
[----:B------:R-:W-:-:S03]  /*27090*/  IMAD.WIDE R20, R0, 0x4, R182 ;  /* 0x0000000400147825 */ /* 0x000fc600078e02b6 */
[----:B------:R-:W-:Y:S04]  /*270a0*/  STL.64 [R1+0x1198], R22 ;  /* 0x0011981601007387 */ /* 0x000fe80000100a00 */
[----:B------:R-:W-:Y:S01]  /*270b0*/  LDGSTS.E [R4+0x38d00], desc[UR8][R32.64], P3 ;  /* 0x38d0000020047fae */ /* 0x000fe20009921848 */
[----:B------:R-:W-:-:S03]  /*270c0*/  IMAD.WIDE R18, R0, 0x4, R190 ;  /* 0x0000000400127825 */ /* 0x000fc600078e02be */
[----:B------:R-:W-:Y:S01]  /*270d0*/  STL.64 [R1+0x11a0], R20 ;  /* 0x0011a01401007387 */ /* 0x000fe20000100a00 */
[----:B------:R-:W-:-:S03]  /*270e0*/  IMAD.WIDE R16, R0, 0x4, R198 ;  /* 0x0000000400107825 */ /* 0x000fc600078e02c6 */
[----:B------:R2:W-:Y:S01]  /*270f0*/  STL.64 [R1+0x1208], R18 ;  /* 0x0012081201007387 */ /* 0x0005e20000100a00 */
[----:B------:R-:W-:-:S03]  /*27100*/  IMAD.WIDE R14, R0, 0x4, R238 ;  /* 0x00000004000e7825 */ /* 0x000fc600078e02ee */
[----:B------:R-:W-:Y:S01]  /*27110*/  STL.64 [R1+0x1210], R16 ;  /* 0x0012101001007387 */ /* 0x000fe20000100a00 */
[----:B------:R-:W-:-:S03]  /*27120*/  IMAD.WIDE R12, R0, 0x4, R184 ;  /* 0x00000004000c7825 */ /* 0x000fc600078e02b8 */
[----:B------:R3:W-:Y:S01]  /*27130*/  STL.64 [R1+0x1278], R14 ;  /* 0x0012780e01007387 */ /* 0x0007e20000100a00 */
[----:B------:R-:W-:-:S03]  /*27140*/  IMAD.WIDE R10, R0, 0x4, R232 ;  /* 0x00000004000a7825 */ /* 0x000fc600078e02e8 */
[----:B------:R1:W-:Y:S01]  /*27150*/  STL.64 [R1+0x1280], R12 ;  /* 0x0012800c01007387 */ /* 0x0003e20000100a00 */
[----:B------:R-:W-:-:S03]  /*27160*/  IMAD.WIDE R8, R0, 0x4, R192 ;  /* 0x0000000400087825 */ /* 0x000fc600078e02c0 */
[----:B------:R-:W-:Y:S01]  /*27170*/  STL.64 [R1+0x19e0], R10 ;  /* 0x0019e00a01007387 */ /* 0x000fe20000100a00 */
[----:B------:R-:W-:-:S03]  /*27180*/  IMAD.WIDE R6, R0, 0x4, R240 ;  /* 0x0000000400067825 */ /* 0x000fc600078e02f0 */
[----:B------:R-:W-:Y:S01]  /*27190*/  STL.64 [R1+0x19e8], R8 ;  /* 0x0019e80801007387 */ /* 0x000fe20000100a00 */
[----:B------:R-:W-:-:S03]  /*271a0*/  IMAD.WIDE R2, R0, 0x4, R216 ;  /* 0x0000000400027825 */ /* 0x000fc600078e02d8 */
[----:B------:R-:W-:Y:S04]  /*271b0*/  STL.64 [R1+0x1a38], R6 ;  /* 0x001a380601007387 */ /* 0x000fe80000100a00 */
[----:B------:R1:W-:Y:S04]  /*271c0*/  STL.64 [R1+0x1a50], R2 ;  /* 0x001a500201007387 */ /* 0x0003e80000100a00 */
[----:B----4-:R-:W4:Y:S04]  /*271d0*/  LDL.LU.64 R32, [R1+0x1400] ;  /* 0x0014000001207983 */ /* 0x010f280000300a00 */
[----:B------:R-:W2:Y:S04]  /*271e0*/  LDL.LU.64 R144, [R1+0x760] ;  /* 0x0007600001907983 */ /* 0x000ea80000300a00 */
[----:B------:R-:W4:Y:S04]  /*271f0*/  LDL.LU.64 R238, [R1+0x1408] ;  /* 0x0014080001ee7983 */ /* 0x000f280000300a00 */
[----:B------:R-:W3:Y:S04]  /*27200*/  LDL.LU.64 R110, [R1+0xc38] ;  /* 0x000c3800016e7983 */ /* 0x000ee80000300a00 */
[----:B------:R-:W1:Y:S04]  /*27210*/  LDL.LU.64 R128, [R1+0x1410] ;  /* 0x0014100001807983 */ /* 0x000e680000300a00 */
[----:B------:R-:W4:Y:S04]  /*27220*/  LDL.LU.64 R168, [R1+0xc60] ;  /* 0x000c600001a87983 */ /* 0x000f280000300a00 */
        /* <DEDUP_REMOVED lines=11> */
[----:B------:R-:W-:Y:S04]  /*272e0*/  LDGSTS.E [R4+0x39c00], desc[UR8][R30.64], P6 ;  /* 0x39c000001e047fae */ /* 0x000fe8000b121848 */
[----:B------:R-:W-:Y:S04]  /*272f0*/  LDGSTS.E [R4+0x39d00], desc[UR8][R28.64], P3 ;  /* 0x39d000001c047fae */ /* 0x000fe80009921848 */
[----:B------:R-:W-:Y:S04]  /*27300*/  LDGSTS.E [R4+0x3ac00], desc[UR8][R26.64], P6 ;  /* 0x3ac000001a047fae */ /* 0x000fe8000b121848 */
[----:B------:R-:W-:Y:S04]  /*27310*/  LDGSTS.E [R4+0x3ad00], desc[UR8][R24.64], P3 ;  /* 0x3ad0000018047fae */ /* 0x000fe80009921848 */
[----:B------:R-:W-:Y:S04]  /*27320*/  LDGSTS.E [R4+0x3bc00], desc[UR8][R22.64], P6 ;  /* 0x3bc0000016047fae */ /* 0x000fe8000b121848 */
[----:B------:R-:W-:Y:S04]  /*27330*/  LDGSTS.E [R4+0x3bd00], desc[UR8][R20.64], P3 ;  /* 0x3bd0000014047fae */ /* 0x000fe80009921848 */
[----:B------:R2:W-:Y:S04]  /*27340*/  LDGSTS.E [R4+0x3cc00], desc[UR8][R18.64], P6 ;  /* 0x3cc0000012047fae */ /* 0x0005e8000b121848 */
[----:B------:R-:W-:Y:S04]  /*27350*/  LDGSTS.E [R4+0x3cd00], desc[UR8][R16.64], P3 ;  /* 0x3cd0000010047fae */ /* 0x000fe80009921848 */
[----:B------:R3:W-:Y:S04]  /*27360*/  LDGSTS.E [R4+0x3dc00], desc[UR8][R14.64], P6 ;  /* 0x3dc000000e047fae */ /* 0x0007e8000b121848 */
[----:B------:R1:W-:Y:S04]  /*27370*/  LDGSTS.E [R4+0x3dd00], desc[UR8][R12.64], P3 ;  /* 0x3dd000000c047fae */ /* 0x0003e80009921848 */
[----:B------:R-:W-:Y:S04]  /*27380*/  LDGSTS.E [R4+0x3ec00], desc[UR8][R10.64], P6 ;  /* 0x3ec000000a047fae */ /* 0x000fe8000b121848 */
[----:B------:R-:W-:Y:S04]  /*27390*/  LDGSTS.E [R4+0x3ed00], desc[UR8][R8.64], P3 ;  /* 0x3ed0000008047fae */ /* 0x000fe80009921848 */
[----:B------:R-:W-:Y:S04]  /*273a0*/  LDGSTS.E [R4+0x3fc00], desc[UR8][R6.64], P6 ;  /* 0x3fc0000006047fae */ /* 0x000fe8000b121848 */
[----:B------:R4:W-:Y:S01]  /*273b0*/  LDGSTS.E [R4+0x3fd00], desc[UR8][R2.64], P3 ;  /* 0x3fd0000002047fae */ /* 0x0009e20009921848 */
[----:B--2---:R-:W-:-:S03]  /*273c0*/  IMAD.WIDE R18, R0, 0x4, R144 ;  /* 0x0000000400127825 */ /* 0x004fc600078e0290 */
[----:B------:R-:W2:Y:S01]  /*273d0*/  LDL.LU.64 R144, [R1+0xe48] ;  /* 0x000e480001907983 */ /* 0x000ea20000300a00 */
[----:B---3--:R-:W-:-:S03]  /*273e0*/  IMAD.WIDE R14, R0, 0x4, R110 ;  /* 0x00000004000e7825 */ /* 0x008fc600078e026e */
[----:B------:R-:W3:Y:S01]  /*273f0*/  LDL.LU.64 R110, [R1+0x1448] ;  /* 0x00144800016e7983 */ /* 0x000ee20000300a00 */
[----:B-1----:R-:W-:-:S04]  /*27400*/  IMAD.WIDE R12, R0, 0x4, R128 ;  /* 0x00000004000c7825 */ /* 0x002fc800078e0280 */
[C---:B----4-:R-:W-:Y:S02]  /*27410*/  IMAD.WIDE R2, R0.reuse, 0x4, R168 ;  /* 0x0000000400027825 */ /* 0x050fe400078e02a8 */
[----:B------:R-:W4:Y:S04]  /*27420*/  LDL.LU.64 R168, [R1+0xe50] ;  /* 0x000e500001a87983 */ /* 0x000f280000300a00 */
[----:B------:R-:W4:Y:S01]  /*27430*/  LDL.LU.64 R128, [R1+0x1450] ;  /* 0x0014500001807983 */ /* 0x000f220000300a00 */
[----:B------:R-:W-:-:S04]  /*27440*/  IMAD.WIDE R190, R0, 0x4, R72 ;  /* 0x0000000400be7825 */ /* 0x000fc800078e0248 */
[C---:B------:R-:W-:Y:S02]  /*27450*/  IMAD.WIDE R188, R0.reuse, 0x4, R118 ;  /* 0x0000000400bc7825 */ /* 0x040fe400078e0276 */
[----:B------:R-:W4:Y:S02]  /*27460*/  LDL.LU.64 R118, [R1+0xe88] ;  /* 0x000e880001767983 */ /* 0x000f240000300a00 */
[C---:B------:R-:W-:Y:S02]  /*27470*/  IMAD.WIDE R186, R0.reuse, 0x4, R102 ;  /* 0x0000000400ba7825 */ /* 0x040fe400078e0266 */
[----:B------:R-:W4:Y:S02]  /*27480*/  LDL.LU.64 R102, [R1+0x1458] ;  /* 0x0014580001667983 */ /* 0x000f240000300a00 */
[C---:B------:R-:W-:Y:S02]  /*27490*/  IMAD.WIDE R184, R0.reuse, 0x4, R184 ;  /* 0x0000000400b87825 */ /* 0x040fe400078e02b8 */
[----:B------:R-:W-:Y:S02]  /*274a0*/  STL.64 [R1+0xa0], R190 ;  /* 0x0000a0be01007387 */ /* 0x000fe40000100a00 */
[----:B------:R-:W-:-:S02]  /*274b0*/  IMAD.WIDE R182, R0, 0x4, R160 ;  /* 0x0000000400b67825 */ /* 0x000fc400078e02a0 */
[----:B------:R-:W4:Y:S02]  /*274c0*/  LDL.LU.64 R160, [R1+0xec8] ;  /* 0x000ec80001a07983 */ /* 0x000f240000300a00 */
[C---:B------:R-:W-:Y:S02]  /*274d0*/  IMAD.WIDE R180, R0.reuse, 0x4, R96 ;  /* 0x0000000400b47825 */ /* 0x040fe400078e0260 */
[----:B------:R-:W-:Y:S02]  /*274e0*/  STL.64 [R1+0xb0], R188 ;  /* 0x0000b0bc01007387 */ /* 0x000fe40000100a00 */
[C---:B------:R-:W-:Y:S02]  /*274f0*/  IMAD.WIDE R178, R0.reuse, 0x4, R192 ;  /* 0x0000000400b27825 */ /* 0x040fe400078e02c0 */
[----:B------:R-:W4:Y:S04]  /*27500*/  LDL.LU.64 R96, [R1+0x1460] ;  /* 0x0014600001607983 */ /* 0x000f280000300a00 */
[----:B------:R-:W-:Y:S01]  /*27510*/  STL.64 [R1+0xb8], R186 ;  /* 0x0000b8ba01007387 */ /* 0x000fe20000100a00 */
[----:B------:R-:W-:-:S03]  /*27520*/  IMAD.WIDE R174, R0, 0x4, R216 ;  /* 0x0000000400ae7825 */ /* 0x000fc600078e02d8 */
[----:B------:R-:W4:Y:S04]  /*27530*/  LDL.LU.64 R192, [R1+0xed0] ;  /* 0x000ed00001c07983 */ /* 0x000f280000300a00 */
[----:B------:R-:W-:Y:S04]  /*27540*/  STL.64 [R1+0xc0], R184 ;  /* 0x0000c0b801007387 */ /* 0x000fe80000100a00 */
[----:B------:R-:W-:Y:S04]  /*27550*/  STL.64 [R1+0x128], R182 ;  /* 0x000128b601007387 */ /* 0x000fe80000100a00 */
[----:B------:R-:W4:Y:S01]  /*27560*/  LDL.LU.64 R216, [R1+0x1468] ;  /* 0x0014680001d87983 */ /* 0x000f220000300a00 */
[----:B------:R-:W-:-:S03]  /*27570*/  IMAD.WIDE R176, R0, 0x4, R176 ;  /* 0x0000000400b07825 */ /* 0x000fc600078e02b0 */
[----:B------:R-:W-:Y:S01]  /*27580*/  STL.64 [R1+0x130], R180 ;  /* 0x000130b401007387 */ /* 0x000fe20000100a00 */
[----:B------:R-:W-:-:S04]  /*27590*/  IMAD.WIDE R16, R0, 0x4, R238 ;  /* 0x0000000400107825 */ /* 0x000fc800078e02ee */
[C---:B--2---:R-:W-:Y:S02]  /*275a0*/  IMAD.WIDE R172, R0.reuse, 0x4, R144 ;  /* 0x0000000400ac7825 */ /* 0x044fe400078e0290 */
[----:B------:R-:W2:Y:S04]  /*275b0*/  LDL.LU.64 R144, [R1+0xee8] ;  /* 0x000ee80001907983 */ /* 0x000ea80000300a00 */
[----:B------:R-:W-:Y:S01]  /*275c0*/  STL.64 [R1+0x338], R178 ;  /* 0x000338b201007387 */ /* 0x000fe20000100a00 */
[----:B---3--:R-:W-:-:S03]  /*275d0*/  IMAD.WIDE R170, R0, 0x4, R110 ;  /* 0x0000000400aa7825 */ /* 0x008fc600078e026e */
[----:B------:R-:W3:Y:S04]  /*275e0*/  LDL.LU.64 R110, [R1+0x1470] ;  /* 0x00147000016e7983 */ /* 0x000ee80000300a00 */
[----:B------:R-:W-:Y:S04]  /*275f0*/  STL.64 [R1+0x340], R176 ;  /* 0x000340b001007387 */ /* 0x000fe80000100a00 */
[----:B------:R-:W3:Y:S01]  /*27600*/  LDL.LU.64 R72, [R1+0xef0] ;  /* 0x000ef00001487983 */ /* 0x000ee20000300a00 */
[----:B----4-:R-:W-:-:S03]  /*27610*/  IMAD.WIDE R168, R0, 0x4, R168 ;  /* 0x0000000400a87825 */ /* 0x010fc600078e02a8 */
[----:B------:R-:W-:Y:S01]  /*27620*/  STL.64 [R1+0x378], R174 ;  /* 0x000378ae01007387 */ /* 0x000fe20000100a00 */
[----:B------:R-:W-:-:S03]  /*27630*/  IMAD.WIDE R166, R0, 0x4, R128 ;  /* 0x0000000400a67825 */ /* 0x000fc600078e0280 */
[----:B------:R-:W4:Y:S04]  /*27640*/  LDL.LU.64 R198, [R1+0x1478] ;  /* 0x0014780001c67983 */ /* 0x000f280000300a00 */
[----:B------:R-:W4:Y:S04]  /*27650*/  LDL.LU.64 R128, [R1+0xf48] ;  /* 0x000f480001807983 */ /* 0x000f280000300a00 */
[----:B------:R-:W-:Y:S01]  /*27660*/  STL.64 [R1+0x380], R172 ;  /* 0x000380ac01007387 */ /* 0x000fe20000100a00 */
[----:B------:R-:W-:-:S03]  /*27670*/  IMAD.WIDE R164, R0, 0x4, R118 ;  /* 0x0000000400a47825 */ /* 0x000fc600078e0276 */
[----:B------:R-:W4:Y:S01]  /*27680*/  LDL.LU.64 R238, [R1+0x1480] ;  /* 0x0014800001ee7983 */ /* 0x000f220000300a00 */
[----:B------:R-:W-:-:S03]  /*27690*/  IMAD.WIDE R162, R0, 0x4, R102 ;  /* 0x0000000400a27825 */ /* 0x000fc600078e0266 */
[----:B------:R-:W-:Y:S04]  /*276a0*/  STL.64 [R1+0x3b8], R170 ;  /* 0x0003b8aa01007387 */ /* 0x000fe80000100a00 */
        /* <DEDUP_REMOVED lines=8> */
[----:B------:R-:W4:Y:S01]  /*27730*/  LDL.LU.64 R118, [R1+0x1490] ;  /* 0x0014900001767983 */ /* 0x000f220000300a00 */
[----:B------:R-:W-:-:S03]  /*27740*/  IMAD.WIDE R146, R0, 0x4, R216 ;  /* 0x0000000400927825 */ /* 0x000fc600078e02d8 */
[----:B------:R-:W4:Y:S04]  /*27750*/  LDL.LU.64 R192, [R1+0xf70] ;  /* 0x000f700001c07983 */ /* 0x000f280000300a00 */
[----:B------:R-:W-:Y:S04]  /*27760*/  STL.64 [R1+0x928], R162 ;  /* 0x000928a201007387 */ /* 0x000fe80000100a00 */
[----:B------:R-:W4:Y:S01]  /*27770*/  LDL.LU.64 R216, [R1+0x1498] ;  /* 0x0014980001d87983 */ /* 0x000f220000300a00 */
[----:B------:R-:W-:-:S05]  /*27780*/  IMAD.WIDE R160, R0, 0x4, R160 ;  /* 0x0000000400a07825 */ /* 0x000fca00078e02a0 */
[----:B------:R-:W-:Y:S04]  /*27790*/  STL.64 [R1+0x930], R160 ;  /* 0x000930a001007387 */ /* 0x000fe80000100a00 */
[----:B------:R-:W4:Y:S04]  /*277a0*/  LDL.LU.64 R108, [R1+0x1000] ;  /* 0x00100000016c7983 */ /* 0x000f280000300a00 */
[----:B------:R-:W-:Y:S01]  /*277b0*/  STL.64 [R1+0xa00], R158 ;  /* 0x000a009e01007387 */ /* 0x000fe20000100a00 */
[----:B--2---:R-:W-:-:S04]  /*277c0*/  IMAD.WIDE R144, R0, 0x4, R144 ;  /* 0x0000000400907825 */ /* 0x004fc800078e0290 */
[C---:B---3--:R-:W-:Y:S02]  /*277d0*/  IMAD.WIDE R134, R0.reuse, 0x4, R110 ;  /* 0x0000000400867825 */ /* 0x048fe400078e026e */
[----:B------:R-:W2:Y:S04]  /*277e0*/  LDL.LU.64 R110, [R1+0x14a0] ;  /* 0x0014a000016e7983 */ /* 0x000ea80000300a00 */
        /* <DEDUP_REMOVED lines=13> */
[----:B------:R-:W-:Y:S01]  /*278c0*/  STL.64 [R1+0xb78], R130 ;  /* 0x000b788201007387 */ /* 0x000fe20000100a00 */
[----:B------:R-:W-:-:S03]  /*278d0*/  IMAD.WIDE R122, R0, 0x4, R102 ;  /* 0x00000004007a7825 */ /* 0x000fc600078e0266 */
[----:B------:R-:W4:Y:S04]  /*278e0*/  LDL.LU.64 R102, [R1+0x14b0] ;  /* 0x0014b00001667983 */ /* 0x000f280000300a00 */
[----:B------:R1:W-:Y:S01]  /*278f0*/  STL.64 [R1+0xb80], R128 ;  /* 0x000b808001007387 */ /* 0x0003e20000100a00 */
[----:B------:R-:W-:-:S03]  /*27900*/  IMAD.WIDE R120, R0, 0x4, R96 ;  /* 0x0000000400787825 */ /* 0x000fc600078e0260 */
[----:B------:R-:W4:Y:S04]  /*27910*/  LDL.LU.64 R96, [R1+0xfc0] ;  /* 0x000fc00001607983 */ /* 0x000f280000300a00 */
[----:B------:R-:W-:Y:S04]  /*27920*/  STL.64 [R1+0xbb8], R126 ;  /* 0x000bb87e01007387 */ /* 0x000fe80000100a00 */
[----:B------:R1:W-:Y:S01]  /*27930*/  STL.64 [R1+0xbc0], R124 ;  /* 0x000bc07c01007387 */ /* 0x0003e20000100a00 */
[----:B------:R-:W-:-:S03]  /*27940*/  IMAD.WIDE R116, R0, 0x4, R192 ;  /* 0x0000000400747825 */ /* 0x000fc600078e02c0 */
[----:B------:R-:W4:Y:S04]  /*27950*/  LDL.LU.64 R192, [R1+0x14b8] ;  /* 0x0014b80001c07983 */ /* 0x000f280000300a00 */
[----:B------:R-:W-:Y:S01]  /*27960*/  STL.64 [R1+0xc08], R122 ;  /* 0x000c087a01007387 */ /* 0x000fe20000100a00 */
[----:B------:R-:W-:-:S03]  /*27970*/  IMAD.WIDE R114, R0, 0x4, R216 ;  /* 0x0000000400727825 */ /* 0x000fc600078e02d8 */
[----:B------:R-:W4:Y:S01]  /*27980*/  LDL.LU.64 R216, [R1+0xfb8] ;  /* 0x000fb80001d87983 */ /* 0x000f220000300a00 */
[----:B------:R-:W-:-:S03]  /*27990*/  IMAD.WIDE R118, R0, 0x4, R118 ;  /* 0x0000000400767825 */ /* 0x000fc600078e0276 */
[----:B------:R1:W-:Y:S04]  /*279a0*/  STL.64 [R1+0xc20], R120 ;  /* 0x000c207801007387 */ /* 0x0003e80000100a00 */
[----:B------:R-:W-:Y:S01]  /*279b0*/  STL.64 [R1+0xc38], R118 ;  /* 0x000c387601007387 */ /* 0x000fe20000100a00 */
[----:B------:R-:W-:-:S03]  /*279c0*/  IMAD.WIDE R112, R0, 0x4, R108 ;  /* 0x0000000400707825 */ /* 0x000fc600078e026c */
[----:B------:R-:W4:Y:S04]  /*279d0*/  LDL.LU.64 R78, [R1+0x14c0] ;  /* 0x0014c000014e7983 */ /* 0x000f280000300a00 */
[----:B------:R-:W4:Y:S04]  /*279e0*/  LDL.LU.64 R76, [R1+0xfb0] ;  /* 0x000fb000014c7983 */ /* 0x000f280000300a00 */
[----:B------:R1:W-:Y:S04]  /*279f0*/  STL.64 [R1+0xc60], R116 ;  /* 0x000c607401007387 */ /* 0x0003e80000100a00 */
[----:B------:R-:W4:Y:S01]  /*27a00*/  LDL.LU.64 R28, [R1+0x14c8] ;  /* 0x0014c800011c7983 */ /* 0x000f220000300a00 */
[----:B--2---:R-:W-:-:S04]  /*27a10*/  IMAD.WIDE R110, R0, 0x4, R110 ;  /* 0x00000004006e7825 */ /* 0x004fc800078e026e */
[C---:B---3--:R-:W-:Y:S02]  /*27a20*/  IMAD.WIDE R108, R0.reuse, 0x4, R72 ;  /* 0x00000004006c7825 */ /* 0x048fe400078e0248 */
[----:B------:R-:W2:Y:S04]  /*27a30*/  LDL.LU.64 R72, [R1+0xfa8] ;  /* 0x000fa80001487983 */ /* 0x000ea80000300a00 */
[----:B------:R-:W-:Y:S04]  /*27a40*/  STL.64 [R1+0xcc8], R114 ;  /* 0x000cc87201007387 */ /* 0x000fe80000100a00 */
[----:B------:R-:W3:Y:S04]  /*27a50*/  LDL.LU.64 R46, [R1+0x14d0] ;  /* 0x0014d000012e7983 */ /* 0x000ee80000300a00 */
[----:B------:R-:W3:Y:S04]  /*27a60*/  LDL.LU.64 R44, [R1+0xfa0] ;  /* 0x000fa000012c7983 */ /* 0x000ee80000300a00 */
[----:B------:R1:W-:Y:S01]  /*27a70*/  STL.64 [R1+0xce8], R112 ;  /* 0x000ce87001007387 */ /* 0x0003e20000100a00 */
[----:B----4-:R-:W-:-:S03]  /*27a80*/  IMAD.WIDE R106, R0, 0x4, R198 ;  /* 0x00000004006a7825 */ /* 0x010fc600078e02c6 */
[----:B------:R-:W4:Y:S04]  /*27a90*/  LDL.LU.64 R30, [R1+0x14d8] ;  /* 0x0014d800011e7983 */ /* 0x000f280000300a00 */
[----:B------:R-:W4:Y:S04]  /*27aa0*/  LDL.LU.64 R196, [R1+0xf98] ;  /* 0x000f980001c47983 */ /* 0x000f280000300a00 */
[----:B------:R-:W-:Y:S01]  /*27ab0*/  STL.64 [R1+0xdb8], R110 ;  /* 0x000db86e01007387 */ /* 0x000fe20000100a00 */
[----:B------:R-:W-:-:S03]  /*27ac0*/  IMAD.WIDE R104, R0, 0x4, R238 ;  /* 0x0000000400687825 */ /* 0x000fc600078e02ee */
[----:B------:R-:W4:Y:S04]  /*27ad0*/  LDL.LU.64 R26, [R1+0x14e0] ;  /* 0x0014e000011a7983 */ /* 0x000f280000300a00 */
[----:B------:R-:W4:Y:S04]  /*27ae0*/  LDL.LU.64 R24, [R1+0xf90] ;  /* 0x000f900001187983 */ /* 0x000f280000300a00 */
[----:B------:R1:W-:Y:S04]  /*27af0*/  STL.64 [R1+0xdc0], R108 ;  /* 0x000dc06c01007387 */ /* 0x0003e80000100a00 */
[----:B------:R-:W4:Y:S04]  /*27b00*/  LDL.LU.64 R236, [R1+0x14e8] ;  /* 0x0014e80001ec7983 */ /* 0x000f280000300a00 */
[----:B------:R-:W4:Y:S01]  /*27b10*/  LDL.LU.64 R20, [R1+0xf88] ;  /* 0x000f880001147983 */ /* 0x000f220000300a00 */
[----:B------:R-:W-:-:S03]  /*27b20*/  IMAD.WIDE R100, R0, 0x4, R96 ;  /* 0x0000000400647825 */ /* 0x000fc600078e0260 */
[----:B------:R-:W-:Y:S01]  /*27b30*/  STL.64 [R1+0xe00], R106 ;  /* 0x000e006a01007387 */ /* 0x000fe20000100a00 */
[----:B------:R-:W-:-:S03]  /*27b40*/  IMAD.WIDE R98, R0, 0x4, R192 ;  /* 0x0000000400627825 */ /* 0x000fc600078e02c0 */
[----:B------:R-:W4:Y:S04]  /*27b50*/  LDL.LU.64 R198, [R1+0x14f0] ;  /* 0x0014f00001c67983 */ /* 0x000f280000300a00 */
[----:B------:R-:W4:Y:S01]  /*27b60*/  LDL.LU.64 R238, [R1+0xf80] ;  /* 0x000f800001ee7983 */ /* 0x000f220000300a00 */
[----:B------:R-:W-:-:S03]  /*27b70*/  IMAD.WIDE R96, R0, 0x4, R216 ;  /* 0x0000000400607825 */ /* 0x000fc600078e02d8 */
[----:B------:R1:W-:Y:S04]  /*27b80*/  STL.64 [R1+0xe08], R104 ;  /* 0x000e086801007387 */ /* 0x0003e80000100a00 */
[----:B------:R-:W4:Y:S04]  /*27b90*/  LDL.LU.64 R192, [R1+0x14f8] ;  /* 0x0014f80001c07983 */ /* 0x000f280000300a00 */
[----:B------:R-:W4:Y:S01]  /*27ba0*/  LDL.LU.64 R216, [R1+0xf78] ;  /* 0x000f780001d87983 */ /* 0x000f220000300a00 */
[----:B------:R-:W-:-:S04]  /*27bb0*/  IMAD.WIDE R102, R0, 0x4, R102 ;  /* 0x0000000400667825 */ /* 0x000fc800078e0266 */
[C---:B------:R-:W-:Y:S01]  /*27bc0*/  IMAD.WIDE R78, R0.reuse, 0x4, R78 ;  /* 0x00000004004e7825 */ /* 0x040fe200078e024e */
[----:B------:R-:W-:Y:S03]  /*27bd0*/  STL.64 [R1+0xe30], R102 ;  /* 0x000e306601007387 */ /* 0x000fe60000100a00 */
[C---:B------:R-:W-:Y:S01]  /*27be0*/  IMAD.WIDE R76, R0.reuse, 0x4, R76 ;  /* 0x00000004004c7825 */ /* 0x040fe200078e024c */
[----:B------:R1:W-:Y:S03]  /*27bf0*/  STL.64 [R1+0xe48], R100 ;  /* 0x000e486401007387 */ /* 0x0003e60000100a00 */
[C---:B------:R-:W-:Y:S01]  /*27c00*/  IMAD.WIDE R74, R0.reuse, 0x4, R28 ;  /* 0x00000004004a7825 */ /* 0x040fe200078e021c */
[----:B------:R-:W-:Y:S04]  /*27c10*/  STL.64 [R1+0xec8], R98 ;  /* 0x000ec86201007387 */ /* 0x000fe80000100a00 */
[----:B------:R1:W-:Y:S04]  /*27c20*/  STL.64 [R1+0xed0], R96 ;  /* 0x000ed06001007387 */ /* 0x0003e80000100a00 */
[----:B------:R-:W-:Y:S04]  /*27c30*/  STL.64 [R1+0xf48], R78 ;  /* 0x000f484e01007387 */ /* 0x000fe80000100a00 */
[----:B------:R-:W-:Y:S04]  /*27c40*/  STL.64 [R1+0xf58], R76 ;  /* 0x000f584c01007387 */ /* 0x000fe80000100a00 */
[----:B------:R-:W-:Y:S01]  /*27c50*/  STL.64 [R1+0xfb0], R74 ;  /* 0x000fb04a01007387 */ /* 0x000fe20000100a00 */
[----:B------:R-:W-:-:S04]  /*27c60*/  IMAD.WIDE R32, R0, 0x4, R32 ;  /* 0x0000000400207825 */ /* 0x000fc800078e0220 */
[C---:B------:R-:W-:Y:S01]  /*27c70*/  IMAD.WIDE R232, R0.reuse, 0x4, R232 ;  /* 0x0000000400e87825 */ /* 0x040fe200078e02e8 */
[----:B------:R-:W-:Y:S03]  /*27c80*/  LDGSTS.E [R249+0x20e00], desc[UR8][R32.64], P6 ;  /* 0x20e0000020f97fae */ /* 0x000fe6000b121848 */
[C---:B------:R-:W-:Y:S01]  /*27c90*/  IMAD.WIDE R240, R0.reuse, 0x4, R240 ;  /* 0x0000000400f07825 */ /* 0x040fe200078e02f0 */
        /* <DEDUP_REMOVED lines=46> */
[----:B------:R1:W-:Y:S01]  /*27f80*/  LDGSTS.E [R249+0x37f00], desc[UR8][R96.64], P3 ;  /* 0x37f0000060f97fae */ /* 0x0003e20009921848 */
[----:B--2---:R-:W-:-:S03]  /*27f90*/  IMAD.WIDE R72, R0, 0x4, R72 ;  /* 0x0000000400487825 */ /* 0x004fc600078e0248 */
[----:B------:R-:W-:Y:S01]  /*27fa0*/  LDGSTS.E [R249+0x38e00], desc[UR8][R78.64], P6 ;  /* 0x38e000004ef97fae */ /* 0x000fe2000b121848 */
[----:B---3--:R-:W-:-:S03]  /*27fb0*/  IMAD.WIDE R46, R0, 0x4, R46 ;  /* 0x00000004002e7825 */ /* 0x008fc600078e022e */
[----:B------:R-:W-:Y:S01]  /*27fc0*/  STL.64 [R1+0xfb8], R72 ;  /* 0x000fb84801007387 */ /* 0x000fe20000100a00 */
[----:B------:R-:W-:-:S03]  /*27fd0*/  IMAD.WIDE R44, R0, 0x4, R44 ;  /* 0x00000004002c7825 */ /* 0x000fc600078e022c */
        /* <DEDUP_REMOVED lines=20> */
[----:B------:R-:W-:Y:S04]  /*28120*/  STL.64 [R1+0x19f0], R6 ;  /* 0x0019f00601007387 */ /* 0x000fe80000100a00 */
[----:B------:R3:W-:Y:S04]  /*28130*/  STL.64 [R1+0x19f8], R4 ;  /* 0x0019f80401007387 */ /* 0x0007e80000100a00 */
[----:B------:R4:W-:Y:S04]  /*28140*/  STL [R1+0x180], RZ ;  /* 0x000180ff01007387 */ /* 0x0009e80000100800 */
        /* <DEDUP_REMOVED lines=43> */
[----:B------:R-:W-:Y:S04]  /*28400*/  LDGSTS.E [R249+0x38f00], desc[UR8][R76.64], P3 ;  /* 0x38f000004cf97fae */ /* 0x000fe80009921848 */
        /* <DEDUP_REMOVED lines=23> */
[----:B------:R2:W-:Y:S04]  /*28580*/  LDGSTS.E [R249+0x3ef00], desc[UR8][R8.64], P3 ;  /* 0x3ef0000008f97fae */ /* 0x0005e80009921848 */
[----:B------:R4:W-:Y:S04]  /*28590*/  STL [R1+0x190], RZ ;  /* 0x000190ff01007387 */ /* 0x0009e80000100800 */
[----:B------:R-:W-:Y:S04]  /*285a0*/  LDGSTS.E [R249+0x3fe00], desc[UR8][R6.64], P6 ;  /* 0x3fe0000006f97fae */ /* 0x000fe8000b121848 */
[----:B------:R4:W-:Y:S04]  /*285b0*/  STL [R1+0x194], RZ ;  /* 0x000194ff01007387 */ /* 0x0009e80000100800 */
[----:B------:R3:W-:Y:S04]  /*285c0*/  LDGSTS.E [R249+0x3ff00], desc[UR8][R4.64], P3 ;  /* 0x3ff0000004f97fae */ /* 0x0007e80009921848 */
[----:B------:R4:W-:Y:S04]  /*285d0*/  STL [R1+0x198], RZ ;  /* 0x000198ff01007387 */ /* 0x0009e80000100800 */
[----:B------:R4:W-:Y:S04]  /*285e0*/  STL [R1+0x19c], RZ ;  /* 0x00019cff01007387 */ /* 0x0009e80000100800 */
[----:B------:R-:W0:Y:S01]  /*285f0*/  LDGDEPBAR ;  /* 0x00000000000079af */ /* 0x000e220000000000 */
[----:B------:R-:W-:Y:S01]  /*28600*/  VIADD R248, R248, 0x7f ;  /* 0x0000007ff8f87836 */ /* 0x000fe20000000000 */
[----:B------:R-:W-:-:S02]  /*28610*/  CS2R R200, SRZ ;  /* 0x0000000000c87805 */ /* 0x000fc4000001ff00 */
[----:B------:R-:W-:Y:S02]  /*28620*/  CS2R R202, SRZ ;  /* 0x0000000000ca7805 */ /* 0x000fe4000001ff00 */
[----:B-1----:R-:W-:Y:S02]  /*28630*/  CS2R R132, SRZ ;  /* 0x0000000000847805 */ /* 0x002fe4000001ff00 */
[----:B------:R-:W-:Y:S02]  /*28640*/  CS2R R134, SRZ ;  /* 0x0000000000867805 */ /* 0x000fe4000001ff00 */
[----:B------:R-:W-:Y:S02]  /*28650*/  CS2R R128, SRZ ;  /* 0x0000000000807805 */ /* 0x000fe4000001ff00 */
[----:B------:R-:W-:Y:S02]  /*28660*/  CS2R R130, SRZ ;  /* 0x0000000000827805 */ /* 0x000fe4000001ff00 */
[----:B------:R-:W-:-:S02]  /*28670*/  CS2R R124, SRZ ;  /* 0x00000000007c7805 */ /* 0x000fc4000001ff00 */
[----:B------:R-:W-:Y:S02]  /*28680*/  CS2R R126, SRZ ;  /* 0x00000000007e7805 */ /* 0x000fe4000001ff00 */
[----:B------:R-:W-:Y:S02]  /*28690*/  CS2R R120, SRZ ;  /* 0x0000000000787805 */ /* 0x000fe4000001ff00 */
        /* <DEDUP_REMOVED lines=13> */
[----:B--2---:R-:W-:Y:S02]  /*28770*/  CS2R R8, SRZ ;  /* 0x0000000000087805 */ /* 0x004fe4000001ff00 */
[----:B------:R-:W-:Y:S02]  /*28780*/  CS2R R10, SRZ ;  /* 0x00000000000a7805 */ /* 0x000fe4000001ff00 */
[----:B---3--:R-:W-:-:S02]  /*28790*/  CS2R R4, SRZ ;  /* 0x0000000000047805 */ /* 0x008fc4000001ff00 */
        /* <DEDUP_REMOVED lines=19> */
[----:B------:R-:W-:Y:S02]  /*288d0*/  MOV R44, RZ ;  /* 0x000000ff002c7202 */ /* 0x000fe40000000f00 */
[----:B------:R-:W-:Y:S01]  /*288e0*/  ISETP.GE.AND P0, PT, R248, 0x80, PT ;  /* 0x00000080f800780c */ /* 0x000fe20003f06270 */
[----:B------:R4:W-:Y:S01]  /*288f0*/  STL [R1+0x300], RZ ;  /* 0x000300ff01007387 */ /* 0x0009e20000100800 */
[----:B------:R-:W-:Y:S01]  /*28900*/  IMAD.MOV.U32 R45, RZ, RZ, RZ ;  /* 0x000000ffff2d7224 */ /* 0x000fe200078e00ff */
[----:B------:R-:W-:Y:S02]  /*28910*/  CS2R R46, SRZ ;  /* 0x00000000002e7805 */ /* 0x000fe4000001ff00 */
[----:B------:R-:W-:Y:S01]  /*28920*/  CS2R R156, SRZ ;  /* 0x00000000009c7805 */ /* 0x000fe2000001ff00 */
[----:B------:R4:W-:Y:S01]  /*28930*/  STL [R1+0x304], RZ ;  /* 0x000304ff01007387 */ /* 0x0009e20000100800 */
[----:B------:R-:W-:-:S02]  /*28940*/  CS2R R158, SRZ ;  /* 0x00000000009e7805 */ /* 0x000fc4000001ff00 */
[----:B------:R-:W-:Y:S02]  /*28950*/  CS2R R160, SRZ ;  /* 0x0000000000a07805 */ /* 0x000fe4000001ff00 */
[----:B------:R-:W-:Y:S01]  /*28960*/  CS2R R162, SRZ ;  /* 0x0000000000a27805 */ /* 0x000fe2000001ff00 */
[----:B------:R4:W-:Y:S01]  /*28970*/  STL [R1+0x308], RZ ;  /* 0x000308ff01007387 */ /* 0x0009e20000100800 */
[----:B------:R-:W-:Y:S02]  /*28980*/  CS2R R164, SRZ ;  /* 0x0000000000a47805 */ /* 0x000fe4000001ff00 */
        /* <DEDUP_REMOVED lines=19> */
[----:B------:R-:W-:-:S03]  /*28ac0*/  CS2R R198, SRZ ;  /* 0x0000000000c67805 */ /* 0x000fc6000001ff00 */
        /* <DEDUP_REMOVED lines=55> */
[----:B------:R4:W-:Y:S01]  /*28e40*/  STL [R1+0x20c], RZ ;  /* 0x00020cff01007387 */ /* 0x0009e20000100800 */
[----:B------:R-:W-:Y:S05]  /*28e50*/  @!P0 BRA `(.L_x_0) ;  /* 0x000003cc00a08947 */ /* 0x000fea0003800000 */
[----:B------:R-:W2:Y:S04]  /*28e60*/  LDL.LU.64 R194, [R1+0x608] ;  /* 0x0006080001c27983 */ /* 0x000ea80000300a00 */
[----:B------:R-:W3:Y:S04]  /*28e70*/  LDL.LU.64 R196, [R1+0x628] ;  /* 0x0006280001c47983 */ /* 0x000ee80000300a00 */
[----:B------:R-:W4:Y:S04]  /*28e80*/  LDL.LU.64 R198, [R1+0x658] ;  /* 0x0006580001c67983 */ /* 0x000f280000300a00 */
[----:B------:R-:W4:Y:S01]  /*28e90*/  LDL.LU.64 R188, [R1+0x6f8] ;  /* 0x0006f80001bc7983 */ /* 0x000f220000300a00 */
[----:B--2---:R-:W-:-:S03]  /*28ea0*/  IMAD.MOV.U32 R4, RZ, RZ, R195 ;  /* 0x000000ffff047224 */ /* 0x004fc600078e00c3 */
[----:B------:R-:W-:Y:S04]  /*28eb0*/  STL [R1+0x1828], R194 ;  /* 0x001828c201007387 */ /* 0x000fe80000100800 */
[----:B------:R-:W-:Y:S04]  /*28ec0*/  STL [R1+0x182c], R224 ;  /* 0x00182ce001007387 */ /* 0x000fe80000100800 */
[----:B------:R3:W-:Y:S04]  /*28ed0*/  STL [R1+0x1824], R4 ;  /* 0x0018240401007387 */ /* 0x0007e80000100800 */
[----:B------:R-:W-:Y:S04]  /*28ee0*/  STL [R1+0x181c], R225 ;  /* 0x00181ce101007387 */ /* 0x000fe80000100800 */
[----:B------:R-:W-:Y:S04]  /*28ef0*/  STL [R1+0x1820], R206 ;  /* 0x001820ce01007387 */ /* 0x000fe80000100800 */
[----:B------:R-:W-:Y:S04]  /*28f00*/  STL [R1+0x1814], R207 ;  /* 0x001814cf01007387 */ /* 0x000fe80000100800 */
[----:B------:R-:W-:Y:S04]  /*28f10*/  STL [R1+0x1818], R140 ;  /* 0x0018188c01007387 */ /* 0x000fe80000100800 */
[----:B------:R-:W2:Y:S01]  /*28f20*/  LDL.LU.64 R190, [R1+0x770] ;  /* 0x0007700001be7983 */ /* 0x000ea20000300a00 */
[----:B---3--:R-:W-:-:S03]  /*28f30*/  MOV R4, R197 ;  /* 0x000000c500047202 */ /* 0x008fc60000000f00 */
[----:B------:R-:W-:Y:S04]  /*28f40*/  STL [R1+0x1804], R141 ;  /* 0x0018048d01007387 */ /* 0x000fe80000100800 */
[----:B------:R-:W-:Y:S04]  /*28f50*/  STL [R1+0x180c], R196 ;  /* 0x00180cc401007387 */ /* 0x000fe80000100800 */
[----:B------:R-:W-:Y:S04]  /*28f60*/  STL [R1+0x1810], R208 ;  /* 0x001810d001007387 */ /* 0x000fe80000100800 */
[----:B------:R1:W-:Y:S04]  /*28f70*/  STL [R1+0x1808], R4 ;  /* 0x0018080401007387 */ /* 0x0003e80000100800 */
[----:B------:R-:W-:Y:S04]  /*28f80*/  STL [R1+0x17fc], R209 ;  /* 0x0017fcd101007387 */ /* 0x000fe80000100800 */
[----:B------:R-:W-:Y:S04]  /*28f90*/  STL [R1+0x1800], R152 ;  /* 0x0018009801007387 */ /* 0x000fe80000100800 */
[----:B------:R-:W-:Y:S04]  /*28fa0*/  STL [R1+0x17f4], R153 ;  /* 0x0017f49901007387 */ /* 0x000fe80000100800 */
[----:B------:R-:W-:Y:S04]  /*28fb0*/  STL [R1+0x17f8], R234 ;  /* 0x0017f8ea01007387 */ /* 0x000fe80000100800 */
[----:B------:R-:W3:Y:S04]  /*28fc0*/  LDL.LU.64 R192, [R1+0x798] ;  /* 0x0007980001c07983 */ /* 0x000ee80000300a00 */
[----:B------:R-:W-:Y:S04]  /*28fd0*/  STL [R1+0x17e4], R235 ;  /* 0x0017e4eb01007387 */ /* 0x000fe80000100800 */
[----:B----4-:R4:W-:Y:S04]  /*28fe0*/  STL [R1+0x17ec], R198 ;  /* 0x0017ecc601007387 */ /* 0x0109e80000100800 */
[----:B------:R-:W3:Y:S01]  /*28ff0*/  LDL.LU.64 R194, [R1+0x618] ;  /* 0x0006180001c27983 */ /* 0x000ee20000300a00 */
[----:B-1----:R-:W-:-:S03]  /*29000*/  IMAD.MOV.U32 R4, RZ, RZ, R199 ;  /* 0x000000ffff047224 */ /* 0x002fc600078e00c7 */
        /* <DEDUP_REMOVED lines=8> */
[----:B------:R-:W-:Y:S04]  /*29090*/  STL [R1+0x17cc], R188 ;  /* 0x0017ccbc01007387 */ /* 0x000fe80000100800 */
[----:B----4-:R-:W4:Y:S01]  /*290a0*/  LDL.LU.64 R198, [R1+0x638] ;  /* 0x0006380001c67983 */ /* 0x010f220000300a00 */
[----:B-1----:R-:W-:-:S03]  /*290b0*/  IMAD.MOV.U32 R4, RZ, RZ, R189 ;  /* 0x000000ffff047224 */ /* 0x002fc600078e00bd */
[----:B------:R-:W-:Y:S04]  /*290c0*/  STL [R1+0x17d0], R222 ;  /* 0x0017d0de01007387 */ /* 0x000fe80000100800 */
[----:B------:R1:W-:Y:S04]  /*290d0*/  STL [R1+0x17c8], R4 ;  /* 0x0017c80401007387 */ /* 0x0003e80000100800 */
[----:B------:R-:W-:Y:S04]  /*290e0*/  STL [R1+0x17bc], R223 ;  /* 0x0017bcdf01007387 */ /* 0x000fe80000100800 */
[----:B------:R-:W-:Y:S04]  /*290f0*/  STL [R1+0x17c0], R220 ;  /* 0x0017c0dc01007387 */ /* 0x000fe80000100800 */
[----:B------:R-:W-:Y:S04]  /*29100*/  STL [R1+0x17b4], R221 ;  /* 0x0017b4dd01007387 */ /* 0x000fe80000100800 */
[----:B------:R-:W-:Y:S04]  /*29110*/  STL [R1+0x17b8], R136 ;  /* 0x0017b88801007387 */ /* 0x000fe80000100800 */
[----:B------:R-:W-:Y:S04]  /*29120*/  STL [R1+0x179c], R137 ;  /* 0x00179c8901007387 */ /* 0x000fe80000100800 */
[----:B------:R-:W4:Y:S04]  /*29130*/  LDL.LU.64 R186, [R1+0x808] ;  /* 0x0008080001ba7983 */ /* 0x000f280000300a00 */
[----:B--2---:R-:W-:Y:S01]  /*29140*/  STL [R1+0x17a4], R190 ;  /* 0x0017a4be01007387 */ /* 0x004fe20000100800 */
[----:B-1----:R-:W-:-:S03]  /*29150*/  MOV R4, R191 ;  /* 0x000000bf00047202 */ /* 0x002fc60000000f00 */
[----:B------:R-:W2:Y:S04]  /*29160*/  LDL.LU.64 R188, [R1+0x6c8] ;  /* 0x0006c80001bc7983 */ /* 0x000ea80000300a00 */
[----:B------:R1:W-:Y:S04]  /*29170*/  STL [R1+0x17a0], R4 ;  /* 0x0017a00401007387 */ /* 0x0003e80000100800 */
[----:B------:R-:W-:Y:S04]  /*29180*/  STL [R1+0x17ac], R250 ;  /* 0x0017acfa01007387 */ /* 0x000fe80000100800 */
[----:B------:R-:W-:Y:S04]  /*29190*/  STL [R1+0x17a8], R251 ;  /* 0x0017a8fb01007387 */ /* 0x000fe80000100800 */
[----:B------:R-:W-:Y:S04]  /*291a0*/  STL [R1+0x17b0], R212 ;  /* 0x0017b0d401007387 */ /* 0x000fe80000100800 */
[----:B------:R-:W-:Y:S04]  /*291b0*/  STL [R1+0x1794], R213 ;  /* 0x001794d501007387 */ /* 0x000fe80000100800 */
[----:B------:R-:W-:Y:S04]  /*291c0*/  STL [R1+0x1798], R210 ;  /* 0x001798d201007387 */ /* 0x000fe80000100800 */
[----:B------:R-:W-:Y:S04]  /*291d0*/  STL [R1+0x177c], R211 ;  /* 0x00177cd301007387 */ /* 0x000fe80000100800 */
[----:B---3--:R3:W-:Y:S01]  /*291e0*/  STL [R1+0x1784], R192 ;  /* 0x001784c001007387 */ /* 0x0087e20000100800 */
[----:B-1----:R-:W-:-:S03]  /*291f0*/  IMAD.MOV.U32 R4, RZ, RZ, R193 ;  /* 0x000000ffff047224 */ /* 0x002fc600078e00c1 */
[----:B------:R-:W2:Y:S04]  /*29200*/  LDL.LU.64 R190, [R1+0x848] ;  /* 0x0008480001be7983 */ /* 0x000ea80000300a00 */
[----:B------:R-:W-:Y:S04]  /*29210*/  STL [R1+0x178c], R194 ;  /* 0x00178cc201007387 */ /* 0x000fe80000100800 */
[----:B------:R1:W-:Y:S04]  /*29220*/  STL [R1+0x1780], R4 ;  /* 0x0017800401007387 */ /* 0x0003e80000100800 */
[----:B---3--:R-:W3:Y:S04]  /*29230*/  LDL.LU.64 R192, [R1+0x768] ;  /* 0x0007680001c07983 */ /* 0x008ee80000300a00 */
[----:B------:R-:W-:Y:S01]  /*29240*/  STL [R1+0x1790], R204 ;  /* 0x001790cc01007387 */ /* 0x000fe20000100800 */
[----:B-1----:R-:W-:-:S05]  /*29250*/  IMAD.MOV.U32 R4, RZ, RZ, R195 ;  /* 0x000000ffff047224 */ /* 0x002fca00078e00c3 */
[----:B------:R1:W-:Y:S04]  /*29260*/  STL [R1+0x1788], R4 ;  /* 0x0017880401007387 */ /* 0x0003e80000100800 */
[----:B------:R-:W-:Y:S04]  /*29270*/  STL [R1+0x1774], R205 ;  /* 0x001774cd01007387 */ /* 0x000fe80000100800 */
[----:B------:R-:W-:Y:S01]  /*29280*/  STL [R1+0x1778], R94 ;  /* 0x0017785e01007387 */ /* 0x000fe20000100800 */
[----:B-1----:R-:W-:-:S03]  /*29290*/  MOV R4, R197 ;  /* 0x000000c500047202 */ /* 0x002fc60000000f00 */
[----:B------:R-:W-:Y:S04]  /*292a0*/  STL [R1+0x175c], R95 ;  /* 0x00175c5f01007387 */ /* 0x000fe80000100800 */
[----:B------:R1:W-:Y:S04]  /*292b0*/  STL [R1+0x1764], R196 ;  /* 0x001764c401007387 */ /* 0x0003e80000100800 */
[----:B------:R-:W3:Y:S04]  /*292c0*/  LDL.LU.64 R194, [R1+0x8c0] ;  /* 0x0008c00001c27983 */ /* 0x000ee80000300a00 */
[----:B------:R1:W-:Y:S04]  /*292d0*/  STL [R1+0x1760], R4 ;  /* 0x0017600401007387 */ /* 0x0003e80000100800 */
[----:B----4-:R4:W-:Y:S04]  /*292e0*/  STL [R1+0x176c], R198 ;  /* 0x00176cc601007387 */ /* 0x0109e80000100800 */
[----:B-1----:R-:W3:Y:S01]  /*292f0*/  LDL.LU.64 R196, [R1+0x788] ;  /* 0x0007880001c47983 */ /* 0x002ee20000300a00 */
[----:B------:R-:W-:-:S05]  /*29300*/  IMAD.MOV.U32 R4, RZ, RZ, R199 ;  /* 0x000000ffff047224 */ /* 0x000fca00078e00c7 */
[----:B------:R1:W-:Y:S04]  /*29310*/  STL [R1+0x1768], R4 ;  /* 0x0017680401007387 */ /* 0x0003e80000100800 */
[----:B------:R-:W-:Y:S04]  /*29320*/  STL [R1+0x1770], R150 ;  /* 0x0017709601007387 */ /* 0x000fe80000100800 */
[----:B------:R-:W-:Y:S04]  /*29330*/  STL [R1+0x1754], R151 ;  /* 0x0017549701007387 */ /* 0x000fe80000100800 */
[----:B----4-:R-:W4:Y:S01]  /*29340*/  LDL.LU.64 R198, [R1+0x8] ;  /* 0x0000080001c67983 */ /* 0x010f220000300a00 */
[----:B-1----:R-:W-:-:S03]  /*29350*/  IMAD.MOV.U32 R4, RZ, RZ, R187 ;  /* 0x000000ffff047224 */ /* 0x002fc600078e00bb */
[----:B------:R-:W-:Y:S04]  /*29360*/  STL [R1+0x1758], R92 ;  /* 0x0017585c01007387 */ /* 0x000fe80000100800 */
[----:B------:R-:W-:Y:S04]  /*29370*/  STL [R1+0x173c], R93 ;  /* 0x00173c5d01007387 */ /* 0x000fe80000100800 */
[----:B------:R-:W-:Y:S04]  /*29380*/  STL [R1+0x1744], R186 ;  /* 0x001744ba01007387 */ /* 0x000fe80000100800 */
[----:B------:R-:W4:Y:S04]  /*29390*/  LDL.LU.64 R184, [R1+0x978] ;  /* 0x0009780001b87983 */ /* 0x000f280000300a00 */
[----:B------:R1:W-:Y:S04]  /*293a0*/  STL [R1+0x1740], R4 ;  /* 0x0017400401007387 */ /* 0x0003e80000100800 */
[----:B--2---:R2:W-:Y:S01]  /*293b0*/  STL [R1+0x174c], R188 ;  /* 0x00174cbc01007387 */ /* 0x0045e20000100800 */
[----:B-1----:R-:W-:-:S03]  /*293c0*/  MOV R4, R189 ;  /* 0x000000bd00047202 */ /* 0x002fc60000000f00 */
[----:B------:R-:W4:Y:S04]  /*293d0*/  LDL.LU.64 R186, [R1+0x7b8] ;  /* 0x0007b80001ba7983 */ /* 0x000f280000300a00 */
[----:B------:R-:W-:Y:S04]  /*293e0*/  STL [R1+0x1750], R142 ;  /* 0x0017508e01007387 */ /* 0x000fe80000100800 */
[----:B------:R1:W-:Y:S04]  /*293f0*/  STL [R1+0x1748], R4 ;  /* 0x0017480401007387 */ /* 0x0003e80000100800 */
[----:B--2---:R-:W2:Y:S04]  /*29400*/  LDL.LU.64 R188, [R1+0x630] ;  /* 0x0006300001bc7983 */ /* 0x004ea80000300a00 */
[----:B------:R-:W-:Y:S04]  /*29410*/  STL [R1+0x1734], R143 ;  /* 0x0017348f01007387 */ /* 0x000fe80000100800 */
[----:B------:R-:W-:Y:S04]  /*29420*/  STL [R1+0x1738], R88 ;  /* 0x0017385801007387 */ /* 0x000fe80000100800 */
[----:B------:R-:W-:Y:S01]  /*29430*/  STL [R1+0x1714], R89 ;  /* 0x0017145901007387 */ /* 0x000fe20000100800 */
[----:B-1----:R-:W-:-:S03]  /*29440*/  IMAD.MOV.U32 R4, RZ, RZ, R191 ;  /* 0x000000ffff047224 */ /* 0x002fc600078e00bf */
[----:B------:R1:W-:Y:S04]  /*29450*/  STL [R1+0x171c], R190 ;  /* 0x00171cbe01007387 */ /* 0x0003e80000100800 */
[----:B------:R-:W2:Y:S04]  /*29460*/  LDL.LU.64 R178, [R1+0x9a0] ;  /* 0x0009a00001b27983 */ /* 0x000ea80000300a00 */
[----:B------:R1:W-:Y:S04]  /*29470*/  STL [R1+0x1718], R4 ;  /* 0x0017180401007387 */ /* 0x0003e80000100800 */
[----:B---3--:R3:W-:Y:S04]  /*29480*/  STL [R1+0x1724], R192 ;  /* 0x001724c001007387 */ /* 0x0087e80000100800 */
[----:B-1----:R-:W2:Y:S01]  /*29490*/  LDL.LU.64 R190, [R1+0x7f0] ;  /* 0x0007f00001be7983 */ /* 0x002ea20000300a00 */
[----:B------:R-:W-:-:S03]  /*294a0*/  IMAD.MOV.U32 R4, RZ, RZ, R193 ;  /* 0x000000ffff047224 */ /* 0x000fc600078e00c1 */
[----:B------:R-:W-:Y:S04]  /*294b0*/  STL [R1+0x172c], R214 ;  /* 0x00172cd601007387 */ /* 0x000fe80000100800 */
[----:B------:R1:W-:Y:S04]  /*294c0*/  STL [R1+0x1720], R4 ;  /* 0x0017200401007387 */ /* 0x0003e80000100800 */
[----:B---3--:R-:W3:Y:S04]  /*294d0*/  LDL.LU.64 R192, [R1+0x698] ;  /* 0x0006980001c07983 */ /* 0x008ee80000300a00 */
[----:B------:R-:W-:Y:S04]  /*294e0*/  STL [R1+0x1728], R215 ;  /* 0x001728d701007387 */ /* 0x000fe80000100800 */
[----:B------:R-:W-:Y:S04]  /*294f0*/  STL [R1+0x1730], R86 ;  /* 0x0017305601007387 */ /* 0x000fe80000100800 */
[----:B------:R-:W-:Y:S01]  /*29500*/  STL [R1+0x16f4], R87 ;  /* 0x0016f45701007387 */ /* 0x000fe20000100800 */
[----:B-1----:R-:W-:-:S03]  /*29510*/  MOV R4, R195 ;  /* 0x000000c300047202 */ /* 0x002fc60000000f00 */
[----:B------:R1:W-:Y:S04]  /*29520*/  STL [R1+0x16fc], R194 ;  /* 0x0016fcc201007387 */ /* 0x0003e80000100800 */
[----:B-1----:R-:W3:Y:S04]  /*29530*/  LDL.LU.64 R194, [R1+0x9d8] ;  /* 0x0009d80001c27983 */ /* 0x002ee80000300a00 */
[----:B------:R1:W-:Y:S04]  /*29540*/  STL [R1+0x16f8], R4 ;  /* 0x0016f80401007387 */ /* 0x0003e80000100800 */
[----:B------:R1:W-:Y:S02]  /*29550*/  STL [R1+0x1704], R196 ;  /* 0x001704c401007387 */ /* 0x0003e40000100800 */
[----:B-1----:R-:W-:-:S02]  /*29560*/  IMAD.MOV.U32 R4, RZ, RZ, R197 ;  /* 0x000000ffff047224 */ /* 0x002fc400078e00c5 */
[----:B------:R-:W3:Y:S04]  /*29570*/  LDL.LU.64 R196, [R1+0x830] ;  /* 0x0008300001c47983 */ /* 0x000ee80000300a00 */
[----:B------:R1:W-:Y:S04]  /*29580*/  STL [R1+0x1700], R4 ;  /* 0x0017000401007387 */ /* 0x0003e80000100800 */
[----:B----4-:R4:W-:Y:S01]  /*29590*/  STL [R1+0x170c], R198 ;  /* 0x00170cc601007387 */ /* 0x0109e20000100800 */
[----:B-1----:R-:W-:-:S03]  /*295a0*/  IMAD.MOV.U32 R4, RZ, RZ, R199 ;  /* 0x000000ffff047224 */ /* 0x002fc600078e00c7 */
[----:B----4-:R-:W4:Y:S04]  /*295b0*/  LDL.LU.64 R198, [R1+0x758] ;  /* 0x0007580001c67983 */ /* 0x010f280000300a00 */
[----:B------:R1:W-:Y:S04]  /*295c0*/  STL [R1+0x1708], R4 ;  /* 0x0017080401007387 */ /* 0x0003e80000100800 */
[----:B------:R-:W-:Y:S04]  /*295d0*/  STL [R1+0x1710], R84 ;  /* 0x0017105401007387 */ /* 0x000fe80000100800 */
[----:B------:R-:W-:Y:S01]  /*295e0*/  STL [R1+0x16d4], R85 ;  /* 0x0016d45501007387 */ /* 0x000fe20000100800 */
[----:B-1----:R-:W-:-:S03]  /*295f0*/  MOV R4, R185 ;  /* 0x000000b900047202 */ /* 0x002fc60000000f00 */
[----:B------:R1:W-:Y:S04]  /*29600*/  STL [R1+0x16dc], R184 ;  /* 0x0016dcb801007387 */ /* 0x0003e80000100800 */
[----:B------:R-:W-:Y:S04]  /*29610*/  STL [R1+0x16e4], R186 ;  /* 0x0016e4ba01007387 */ /* 0x000fe80000100800 */
[----:B------:R2:W-:Y:S04]  /*29620*/  STL [R1+0x16d8], R4 ;  /* 0x0016d80401007387 */ /* 0x0005e80000100800 */
[----:B-1----:R-:W4:Y:S01]  /*29630*/  LDL.LU.64 R184, [R1+0xaf0] ;  /* 0x000af00001b87983 */ /* 0x002f220000300a00 */
[----:B--2---:R-:W-:-:S03]  /*29640*/  IMAD.MOV.U32 R4, RZ, RZ, R187 ;  /* 0x000000ffff047224 */ /* 0x004fc600078e00bb */
[----:B------:R-:W-:Y:S04]  /*29650*/  STL [R1+0x16ec], R188 ;  /* 0x0016ecbc01007387 */ /* 0x000fe80000100800 */
[----:B------:R1:W-:Y:S04]  /*29660*/  STL [R1+0x16e0], R4 ;  /* 0x0016e00401007387 */ /* 0x0003e80000100800 */
[----:B------:R-:W2:Y:S01]  /*29670*/  LDL.LU.64 R186, [R1+0x878] ;  /* 0x0008780001ba7983 */ /* 0x000ea20000300a00 */
[----:B-1----:R-:W-:-:S03]  /*29680*/  IMAD.MOV.U32 R4, RZ, RZ, R189 ;  /* 0x000000ffff047224 */ /* 0x002fc600078e00bd */
[----:B------:R-:W-:Y:S04]  /*29690*/  STL [R1+0x16f0], R80 ;  /* 0x0016f05001007387 */ /* 0x000fe80000100800 */
[----:B------:R1:W-:Y:S04]  /*296a0*/  STL [R1+0x16e8], R4 ;  /* 0x0016e80401007387 */ /* 0x0003e80000100800 */
[----:B------:R-:W2:Y:S04]  /*296b0*/  LDL.LU.64 R188, [R1+0x780] ;  /* 0x0007800001bc7983 */ /* 0x000ea80000300a00 */
[----:B------:R-:W-:Y:S01]  /*296c0*/  STL [R1+0x16b4], R81 ;  /* 0x0016b45101007387 */ /* 0x000fe20000100800 */
[----:B-1----:R-:W-:-:S03]  /*296d0*/  MOV R4, R179 ;  /* 0x000000b300047202 */ /* 0x002fc60000000f00 */
[----:B------:R-:W-:Y:S04]  /*296e0*/  STL [R1+0x16bc], R178 ;  /* 0x0016bcb201007387 */ /* 0x000fe80000100800 */
[----:B------:R-:W-:Y:S04]  /*296f0*/  STL [R1+0x16c4], R190 ;  /* 0x0016c4be01007387 */ /* 0x000fe80000100800 */
[----:B------:R1:W-:Y:S04]  /*29700*/  STL [R1+0x16b8], R4 ;  /* 0x0016b80401007387 */ /* 0x0003e80000100800 */
[----:B------:R-:W2:Y:S01]  /*29710*/  LDL.LU.64 R176, [R1+0xb20] ;  /* 0x000b200001b07983 */ /* 0x000ea20000300a00 */
[----:B-1----:R-:W-:-:S05]  /*29720*/  IMAD.MOV.U32 R4, RZ, RZ, R191 ;  /* 0x000000ffff047224 */ /* 0x002fca00078e00bf */
[----:B------:R1:W-:Y:S04]  /*29730*/  STL [R1+0x16c0], R4 ;  /* 0x0016c00401007387 */ /* 0x0003e80000100800 */
[----:B---3--:R3:W-:Y:S04]  /*29740*/  STL [R1+0x16cc], R192 ;  /* 0x0016ccc001007387 */ /* 0x0087e80000100800 */
[----:B------:R-:W2:Y:S01]  /*29750*/  LDL.LU.64 R190, [R1+0x970] ;  /* 0x0009700001be7983 */ /* 0x000ea20000300a00 */
[----:B-1----:R-:W-:-:S05]  /*29760*/  IMAD.MOV.U32 R4, RZ, RZ, R193 ;  /* 0x000000ffff047224 */ /* 0x002fca00078e00c1 */
[----:B------:R1:W-:Y:S04]  /*29770*/  STL [R1+0x16c8], R4 ;  /* 0x0016c80401007387 */ /* 0x0003e80000100800 */
[----:B------:R-:W-:Y:S04]  /*29780*/  STL [R1+0x16d0], R154 ;  /* 0x0016d09a01007387 */ /* 0x000fe80000100800 */
[----:B------:R-:W-:Y:S04]  /*29790*/  STL [R1+0x13fc], R155 ;  /* 0x0013fc9b01007387 */ /* 0x000fe80000100800 */
[----:B---3--:R-:W3:Y:S01]  /*297a0*/  LDL.LU.64 R192, [R1+0x7b0] ;  /* 0x0007b00001c07983 */ /* 0x008ee20000300a00 */
[----:B-1----:R-:W-:-:S03]  /*297b0*/  MOV R4, R195 ;  /* 0x000000c300047202 */ /* 0x002fc60000000f00 */
[----:B------:R1:W-:Y:S04]  /*297c0*/  STL [R1+0x1404], R194 ;  /* 0x001404c201007387 */ /* 0x0003e80000100800 */
[----:B-1----:R-:W3:Y:S04]  /*297d0*/  LDL.LU.64 R194, [R1] ;  /* 0x0000000001c27983 */ /* 0x002ee80000300a00 */
[----:B------:R1:W-:Y:S04]  /*297e0*/  STL [R1+0x1400], R4 ;  /* 0x0014000401007387 */ /* 0x0003e80000100800 */
[----:B------:R1:W-:Y:S02]  /*297f0*/  STL [R1+0x140c], R196 ;  /* 0x00140cc401007387 */ /* 0x0003e40000100800 */
[----:B-1----:R-:W-:-:S02]  /*29800*/  IMAD.MOV.U32 R4, RZ, RZ, R197 ;  /* 0x000000ffff047224 */ /* 0x002fc400078e00c5 */
[----:B------:R-:W3:Y:S04]  /*29810*/  LDL.LU.64 R196, [R1+0xc30] ;  /* 0x000c300001c47983 */ /* 0x000ee80000300a00 */
[----:B------:R1:W-:Y:S04]  /*29820*/  STL [R1+0x1408], R4 ;  /* 0x0014080401007387 */ /* 0x0003e80000100800 */
[----:B----4-:R4:W-:Y:S04]  /*29830*/  STL [R1+0x1414], R198 ;  /* 0x001414c601007387 */ /* 0x0109e80000100800 */
[----:B------:R-:W3:Y:S01]  /*29840*/  LDL.LU.64 R178, [R1+0x998] ;  /* 0x0009980001b27983 */ /* 0x000ee20000300a00 */
[----:B-1----:R-:W-:-:S05]  /*29850*/  IMAD.MOV.U32 R4, RZ, RZ, R199 ;  /* 0x000000ffff047224 */ /* 0x002fca00078e00c7 */
[----:B------:R1:W-:Y:S04]  /*29860*/  STL [R1+0x1410], R4 ;  /* 0x0014100401007387 */ /* 0x0003e80000100800 */
[----:B------:R-:W-:Y:S04]  /*29870*/  STL [R1+0x141c], R148 ;  /* 0x00141c9401007387 */ /* 0x000fe80000100800 */
[----:B------:R-:W-:Y:S04]  /*29880*/  STL [R1+0x1418], R149 ;  /* 0x0014189501007387 */ /* 0x000fe80000100800 */
[----:B----4-:R-:W4:Y:S04]  /*29890*/  LDL.LU.64 R198, [R1+0x7d8] ;  /* 0x0007d80001c67983 */ /* 0x010f280000300a00 */
[----:B------:R2:W-:Y:S01]  /*298a0*/  STL [R1+0x1424], R184 ;  /* 0x001424b801007387 */ /* 0x0005e20000100800 */
[----:B-1----:R-:W-:-:S03]  /*298b0*/  MOV R4, R185 ;  /* 0x000000b900047202 */ /* 0x002fc60000000f00 */
[----:B--2---:R-:W2:Y:S04]  /*298c0*/  LDL.LU.64 R184, [R1+0x678] ;  /* 0x0006780001b87983 */ /* 0x004ea80000300a00 */
[----:B------:R1:W-:Y:S04]  /*298d0*/  STL [R1+0x1420], R4 ;  /* 0x0014200401007387 */ /* 0x0003e80000100800 */
[----:B------:R1:W-:Y:S02]  /*298e0*/  STL [R1+0x142c], R186 ;  /* 0x00142cba01007387 */ /* 0x0003e40000100800 */
[----:B-1----:R-:W-:-:S02]  /*298f0*/  IMAD.MOV.U32 R4, RZ, RZ, R187 ;  /* 0x000000ffff047224 */ /* 0x002fc400078e00bb */
[----:B------:R-:W2:Y:S04]  /*29900*/  LDL.LU.64 R186, [R1+0xc58] ;  /* 0x000c580001ba7983 */ /* 0x000ea80000300a00 */
[----:B------:R1:W-:Y:S04]  /*29910*/  STL [R1+0x1428], R4 ;  /* 0x0014280401007387 */ /* 0x0003e80000100800 */
[----:B------:R1:W-:Y:S02]  /*29920*/  STL [R1+0x1434], R188 ;  /* 0x001434bc01007387 */ /* 0x0003e40000100800 */
[----:B-1----:R-:W-:-:S02]  /*29930*/  IMAD.MOV.U32 R4, RZ, RZ, R189 ;  /* 0x000000ffff047224 */ /* 0x002fc400078e00bd */
[----:B------:R-:W2:Y:S04]  /*29940*/  LDL.LU.64 R188, [R1+0x9c0] ;  /* 0x0009c00001bc7983 */ /* 0x000ea80000300a00 */
[----:B------:R1:W-:Y:S04]  /*29950*/  STL [R1+0x1430], R4 ;  /* 0x0014300401007387 */ /* 0x0003e80000100800 */
[----:B------:R-:W-:Y:S04]  /*29960*/  STL [R1+0x143c], R244 ;  /* 0x00143cf401007387 */ /* 0x000fe80000100800 */
[----:B------:R-:W-:Y:S04]  /*29970*/  STL [R1+0x1438], R245 ;  /* 0x001438f501007387 */ /* 0x000fe80000100800 */
[----:B------:R-:W2:Y:S01]  /*29980*/  LDL.LU.64 R174, [R1+0x828] ;  /* 0x0008280001ae7983 */ /* 0x000ea20000300a00 */
[----:B-1----:R-:W-:-:S03]  /*29990*/  MOV R4, R177 ;  /* 0x000000b100047202 */ /* 0x002fc60000000f00 */
[----:B------:R1:W-:Y:S04]  /*299a0*/  STL [R1+0x1444], R176 ;  /* 0x001444b001007387 */ /* 0x0003e80000100800 */
[----:B-1----:R-:W2:Y:S04]  /*299b0*/  LDL.LU.64 R176, [R1+0x738] ;  /* 0x0007380001b07983 */ /* 0x002ea80000300a00 */
[----:B------:R1:W-:Y:S04]  /*299c0*/  STL [R1+0x1440], R4 ;  /* 0x0014400401007387 */ /* 0x0003e80000100800 */
[----:B------:R1:W-:Y:S02]  /*299d0*/  STL [R1+0x144c], R190 ;  /* 0x00144cbe01007387 */ /* 0x0003e40000100800 */
[----:B-1----:R-:W-:-:S02]  /*299e0*/  IMAD.MOV.U32 R4, RZ, RZ, R191 ;  /* 0x000000ffff047224 */ /* 0x002fc400078e00bf */
[----:B------:R-:W2:Y:S04]  /*299f0*/  LDL.LU.64 R190, [R1+0xc80] ;  /* 0x000c800001be7983 */ /* 0x000ea80000300a00 */
[----:B------:R1:W-:Y:S04]  /*29a00*/  STL [R1+0x1448], R4 ;  /* 0x0014480401007387 */ /* 0x0003e80000100800 */
[----:B---3--:R3:W-:Y:S01]  /*29a10*/  STL [R1+0x1454], R192 ;  /* 0x001454c001007387 */ /* 0x0087e20000100800 */
[----:B-1----:R-:W-:-:S03]  /*29a20*/  IMAD.MOV.U32 R4, RZ, RZ, R193 ;  /* 0x000000ffff047224 */ /* 0x002fc600078e00c1 */
[----:B---3--:R-:W3:Y:S04]  /*29a30*/  LDL.LU.64 R192, [R1+0xae0] ;  /* 0x000ae00001c07983 */ /* 0x008ee80000300a00 */
[----:B------:R1:W-:Y:S04]  /*29a40*/  STL [R1+0x1450], R4 ;  /* 0x0014500401007387 */ /* 0x0003e80000100800 */
[----:B------:R1:W-:Y:S02]  /*29a50*/  STL [R1+0x145c], R194 ;  /* 0x00145cc201007387 */ /* 0x0003e40000100800 */
[----:B-1----:R-:W-:-:S02]  /*29a60*/  MOV R4, R195 ;  /* 0x000000c300047202 */ /* 0x002fc40000000f00 */
[----:B------:R-:W3:Y:S04]  /*29a70*/  LDL.LU.64 R194, [R1+0x860] ;  /* 0x0008600001c27983 */ /* 0x000ee80000300a00 */
[----:B------:R1:W-:Y:S04]  /*29a80*/  STL [R1+0x1458], R4 ;  /* 0x0014580401007387 */ /* 0x0003e80000100800 */
[----:B------:R1:W-:Y:S02]  /*29a90*/  STL [R1+0x1464], R196 ;  /* 0x001464c401007387 */ /* 0x0003e40000100800 */
[----:B-1----:R-:W-:-:S02]  /*29aa0*/  IMAD.MOV.U32 R4, RZ, RZ, R197 ;  /* 0x000000ffff047224 */ /* 0x002fc400078e00c5 */
[----:B------:R-:W3:Y:S04]  /*29ab0*/  LDL.LU.64 R196, [R1+0x778] ;  /* 0x0007780001c47983 */ /* 0x000ee80000300a00 */
[----:B------:R1:W-:Y:S04]  /*29ac0*/  STL [R1+0x1460], R4 ;  /* 0x0014600401007387 */ /* 0x0003e80000100800 */
[----:B------:R4:W-:Y:S01]  /*29ad0*/  STL [R1+0x146c], R178 ;  /* 0x00146cb201007387 */ /* 0x0009e20000100800 */
[----:B-1----:R-:W-:-:S03]  /*29ae0*/  IMAD.MOV.U32 R4, RZ, RZ, R179 ;  /* 0x000000ffff047224 */ /* 0x002fc600078e00b3 */
[----:B----4-:R-:W4:Y:S04]  /*29af0*/  LDL.LU.64 R178, [R1+0xcd0] ;  /* 0x000cd00001b27983 */ /* 0x010f280000300a00 */
[----:B------:R1:W-:Y:S04]  /*29b00*/  STL [R1+0x1468], R4 ;  /* 0x0014680401007387 */ /* 0x0003e80000100800 */
[----:B------:R1:W-:Y:S02]  /*29b10*/  STL [R1+0x1474], R198 ;  /* 0x001474c601007387 */ /* 0x0003e40000100800 */
[----:B-1----:R-:W-:-:S02]  /*29b20*/  MOV R4, R199 ;  /* 0x000000c700047202 */ /* 0x002fc40000000f00 */
[----:B------:R-:W4:Y:S04]  /*29b30*/  LDL.LU.64 R198, [R1+0xb18] ;  /* 0x000b180001c67983 */ /* 0x000f280000300a00 */
[----:B------:R1:W-:Y:S04]  /*29b40*/  STL [R1+0x1470], R4 ;  /* 0x0014700401007387 */ /* 0x0003e80000100800 */
[----:B--2---:R2:W-:Y:S01]  /*29b50*/  STL [R1+0x147c], R184 ;  /* 0x00147cb801007387 */ /* 0x0045e20000100800 */
[----:B-1----:R-:W-:-:S03]  /*29b60*/  IMAD.MOV.U32 R4, RZ, RZ, R185 ;  /* 0x000000ffff047224 */ /* 0x002fc600078e00b9 */
[----:B--2---:R-:W2:Y:S04]  /*29b70*/  LDL.LU.64 R184, [R1+0x8e0] ;  /* 0x0008e00001b87983 */ /* 0x004ea80000300a00 */
[----:B------:R1:W-:Y:S04]  /*29b80*/  STL [R1+0x1478], R4 ;  /* 0x0014780401007387 */ /* 0x0003e80000100800 */
[----:B------:R1:W-:Y:S02]  /*29b90*/  STL [R1+0x1484], R186 ;  /* 0x001484ba01007387 */ /* 0x0003e40000100800 */
[----:B-1----:R-:W-:-:S02]  /*29ba0*/  IMAD.MOV.U32 R4, RZ, RZ, R187 ;  /* 0x000000ffff047224 */ /* 0x002fc400078e00bb */
[----:B------:R-:W2:Y:S04]  /*29bb0*/  LDL.LU.64 R186, [R1+0x7a0] ;  /* 0x0007a00001ba7983 */ /* 0x000ea80000300a00 */
[----:B------:R1:W-:Y:S04]  /*29bc0*/  STL [R1+0x1480], R4 ;  /* 0x0014800401007387 */ /* 0x0003e80000100800 */
[----:B------:R1:W-:Y:S02]  /*29bd0*/  STL [R1+0x148c], R188 ;  /* 0x00148cbc01007387 */ /* 0x0003e40000100800 */
[----:B-1----:R-:W-:-:S02]  /*29be0*/  MOV R4, R189 ;  /* 0x000000bd00047202 */ /* 0x002fc40000000f00 */
[----:B------:R-:W2:Y:S04]  /*29bf0*/  LDL.LU.64 R188, [R1+0xd00] ;  /* 0x000d000001bc7983 */ /* 0x000ea80000300a00 */
[----:B------:R1:W-:Y:S04]  /*29c00*/  STL [R1+0x1488], R4 ;  /* 0x0014880401007387 */ /* 0x0003e80000100800 */
[----:B------:R1:W-:Y:S02]  /*29c10*/  STL [R1+0x1494], R174 ;  /* 0x001494ae01007387 */ /* 0x0003e40000100800 */
[----:B-1----:R-:W-:-:S02]  /*29c20*/  IMAD.MOV.U32 R4, RZ, RZ, R175 ;  /* 0x000000ffff047224 */ /* 0x002fc400078e00af */
[----:B------:R-:W2:Y:S04]  /*29c30*/  LDL.LU.64 R174, [R1+0xb70] ;  /* 0x000b700001ae7983 */ /* 0x000ea80000300a00 */
[----:B------:R1:W-:Y:S04]  /*29c40*/  STL [R1+0x1490], R4 ;  /* 0x0014900401007387 */ /* 0x0003e80000100800 */
[----:B------:R-:W-:Y:S04]  /*29c50*/  STL [R1+0x149c], R176 ;  /* 0x00149cb001007387 */ /* 0x000fe80000100800 */
[----:B------:R-:W2:Y:S01]  /*29c60*/  LDL.LU.64 R172, [R1+0x988] ;  /* 0x0009880001ac7983 */ /* 0x000ea20000300a00 */
[----:B-1----:R-:W-:-:S05]  /*29c70*/  IMAD.MOV.U32 R4, RZ, RZ, R177 ;  /* 0x000000ffff047224 */ /* 0x002fca00078e00b1 */
[----:B------:R1:W-:Y:S04]  /*29c80*/  STL [R1+0x1498], R4 ;  /* 0x0014980401007387 */ /* 0x0003e80000100800 */
[----:B------:R1:W-:Y:S02]  /*29c90*/  STL [R1+0x14a4], R190 ;  /* 0x0014a4be01007387 */ /* 0x0003e40000100800 */
[----:B-1----:R-:W-:Y:S02]  /*29ca0*/  MOV R4, R191 ;  /* 0x000000bf00047202 */ /* 0x002fe40000000f00 */
[----:B------:R-:W2:Y:S04]  /*29cb0*/  LDL.LU.64 R190, [R1+0x7d0] ;  /* 0x0007d00001be7983 */ /* 0x000ea80000300a00 */
[----:B------:R1:W-:Y:S04]  /*29cc0*/  STL [R1+0x14a0], R4 ;  /* 0x0014a00401007387 */ /* 0x0003e80000100800 */
[----:B---3--:R3:W-:Y:S01]  /*29cd0*/  STL [R1+0x14ac], R192 ;  /* 0x0014acc001007387 */ /* 0x0087e20000100800 */
[----:B-1----:R-:W-:-:S03]  /*29ce0*/  IMAD.MOV.U32 R4, RZ, RZ, R193 ;  /* 0x000000ffff047224 */ /* 0x002fc600078e00c1 */
[----:B---3--:R-:W3:Y:S04]  /*29cf0*/  LDL.LU.64 R192, [R1+0xd40] ;  /* 0x000d400001c07983 */ /* 0x008ee80000300a00 */
[----:B------:R1:W-:Y:S04]  /*29d00*/  STL [R1+0x14a8], R4 ;  /* 0x0014a80401007387 */ /* 0x0003e80000100800 */
[----:B------:R1:W-:Y:S02]  /*29d10*/  STL [R1+0x14b4], R194 ;  /* 0x0014b4c201007387 */ /* 0x0003e40000100800 */
[----:B-1----:R-:W-:-:S02]  /*29d20*/  IMAD.MOV.U32 R4, RZ, RZ, R195 ;  /* 0x000000ffff047224 */ /* 0x002fc400078e00c3 */
[----:B------:R-:W3:Y:S04]  /*29d30*/  LDL.LU.64 R194, [R1+0xc50] ;  /* 0x000c500001c27983 */ /* 0x000ee80000300a00 */
[----:B------:R1:W-:Y:S04]  /*29d40*/  STL [R1+0x14b0], R4 ;  /* 0x0014b00401007387 */ /* 0x0003e80000100800 */
[----:B------:R1:W-:Y:S02]  /*29d50*/  STL [R1+0x14bc], R196 ;  /* 0x0014bcc401007387 */ /* 0x0003e40000100800 */
[----:B-1----:R-:W-:-:S02]  /*29d60*/  MOV R4, R197 ;  /* 0x000000c500047202 */ /* 0x002fc40000000f00 */
[----:B------:R-:W3:Y:S04]  /*29d70*/  LDL.LU.64 R196, [R1+0x9b8] ;  /* 0x0009b80001c47983 */ /* 0x000ee80000300a00 */
[----:B------:R1:W-:Y:S04]  /*29d80*/  STL [R1+0x14b8], R4 ;  /* 0x0014b80401007387 */ /* 0x0003e80000100800 */
[----:B----4-:R-:W-:Y:S04]  /*29d90*/  STL [R1+0x14c4], R178 ;  /* 0x0014c4b201007387 */ /* 0x010fe80000100800 */
[----:B------:R-:W4:Y:S01]  /*29da0*/  LDL.LU.64 R176, [R1+0x820] ;  /* 0x0008200001b07983 */ /* 0x000f220000300a00 */
[----:B-1----:R-:W-:-:S05]  /*29db0*/  IMAD.MOV.U32 R4, RZ, RZ, R179 ;  /* 0x000000ffff047224 */ /* 0x002fca00078e00b3 */
[----:B------:R1:W-:Y:S04]  /*29dc0*/  STL [R1+0x14c0], R4 ;  /* 0x0014c00401007387 */ /* 0x0003e80000100800 */
[----:B------:R2:W-:Y:S01]  /*29dd0*/  STL [R1+0x14cc], R198 ;  /* 0x0014ccc601007387 */ /* 0x0005e20000100800 */
[----:B-1----:R-:W-:-:S03]  /*29de0*/  IMAD.MOV.U32 R4, RZ, RZ, R199 ;  /* 0x000000ffff047224 */ /* 0x002fc600078e00c7 */
[----:B------:R-:W4:Y:S04]  /*29df0*/  LDL.LU.64 R178, [R1+0xe18] ;  /* 0x000e180001b27983 */ /* 0x000f280000300a00 */
[----:B------:R1:W-:Y:S04]  /*29e00*/  STL [R1+0x14c8], R4 ;  /* 0x0014c80401007387 */ /* 0x0003e80000100800 */
[----:B--2---:R2:W-:Y:S04]  /*29e10*/  STL [R1+0x14d4], R184 ;  /* 0x0014d4b801007387 */ /* 0x0045e80000100800 */
[----:B------:R-:W4:Y:S01]  /*29e20*/  LDL.LU.64 R198, [R1+0xc78] ;  /* 0x000c780001c67983 */ /* 0x000f220000300a00 */
[----:B-1----:R-:W-:-:S03]  /*29e30*/  MOV R4, R185 ;  /* 0x000000b900047202 */ /* 0x002fc60000000f00 */
[----:B------:R-:W-:Y:S04]  /*29e40*/  STL [R1+0x14dc], R186 ;  /* 0x0014dcba01007387 */ /* 0x000fe80000100800 */
[----:B------:R1:W-:Y:S04]  /*29e50*/  STL [R1+0x14d0], R4 ;  /* 0x0014d00401007387 */ /* 0x0003e80000100800 */
[----:B--2---:R-:W2:Y:S01]  /*29e60*/  LDL.LU.64 R184, [R1+0xad8] ;  /* 0x000ad80001b87983 */ /* 0x004ea20000300a00 */
[----:B-1----:R-:W-:-:S03]  /*29e70*/  IMAD.MOV.U32 R4, RZ, RZ, R187 ;  /* 0x000000ffff047224 */ /* 0x002fc600078e00bb */
[----:B------:R-:W-:Y:S04]  /*29e80*/  STL [R1+0x14e4], R188 ;  /* 0x0014e4bc01007387 */ /* 0x000fe80000100800 */
[----:B------:R1:W-:Y:S04]  /*29e90*/  STL [R1+0x14d8], R4 ;  /* 0x0014d80401007387 */ /* 0x0003e80000100800 */
[----:B------:R-:W2:Y:S01]  /*29ea0*/  LDL.LU.64 R186, [R1+0x858] ;  /* 0x0008580001ba7983 */ /* 0x000ea20000300a00 */
[----:B-1----:R-:W-:-:S03]  /*29eb0*/  IMAD.MOV.U32 R4, RZ, RZ, R189 ;  /* 0x000000ffff047224 */ /* 0x002fc600078e00bd */
[----:B------:R-:W-:Y:S04]  /*29ec0*/  STL [R1+0x14ec], R174 ;  /* 0x0014ecae01007387 */ /* 0x000fe80000100800 */
[----:B------:R1:W-:Y:S04]  /*29ed0*/  STL [R1+0x14e0], R4 ;  /* 0x0014e00401007387 */ /* 0x0003e80000100800 */
[----:B------:R-:W2:Y:S01]  /*29ee0*/  LDL.LU.64 R188, [R1+0xe40] ;  /* 0x000e400001bc7983 */ /* 0x000ea20000300a00 */
[----:B-1----:R-:W-:-:S03]  /*29ef0*/  MOV R4, R175 ;  /* 0x000000af00047202 */ /* 0x002fc60000000f00 */
[----:B------:R-:W-:Y:S04]  /*29f00*/  STL [R1+0x14f4], R172 ;  /* 0x0014f4ac01007387 */ /* 0x000fe80000100800 */
[----:B------:R1:W-:Y:S04]  /*29f10*/  STL [R1+0x14e8], R4 ;  /* 0x0014e80401007387 */ /* 0x0003e80000100800 */
[----:B------:R-:W2:Y:S01]  /*29f20*/  LDL.LU.64 R174, [R1+0xcb8] ;  /* 0x000cb80001ae7983 */ /* 0x000ea20000300a00 */
[----:B-1----:R-:W-:-:S03]  /*29f30*/  IMAD.MOV.U32 R4, RZ, RZ, R173 ;  /* 0x000000ffff047224 */ /* 0x002fc600078e00ad */
[----:B------:R-:W-:Y:S04]  /*29f40*/  STL [R1+0x14fc], R190 ;  /* 0x0014fcbe01007387 */ /* 0x000fe80000100800 */
[----:B------:R1:W-:Y:S02]  /*29f50*/  STL [R1+0x14f0], R4 ;  /* 0x0014f00401007387 */ /* 0x0003e40000100800 */
[----:B-1----:R-:W-:Y:S02]  /*29f60*/  IMAD.MOV.U32 R4, RZ, RZ, R191 ;  /* 0x000000ffff047224 */ /* 0x002fe400078e00bf */
[----:B------:R-:W2:Y:S04]  /*29f70*/  LDL.LU.64 R190, [R1+0xb08] ;  /* 0x000b080001be7983 */ /* 0x000ea80000300a00 */
[----:B------:R1:W-:Y:S04]  /*29f80*/  STL [R1+0x14f8], R4 ;  /* 0x0014f80401007387 */ /* 0x0003e80000100800 */
[----:B---3--:R3:W-:Y:S01]  /*29f90*/  STL [R1+0x1504], R192 ;  /* 0x001504c001007387 */ /* 0x0087e20000100800 */
[----:B-1----:R-:W-:-:S03]  /*29fa0*/  MOV R4, R193 ;  /* 0x000000c100047202 */ /* 0x002fc60000000f00 */
[----:B---3--:R-:W3:Y:S04]  /*29fb0*/  LDL.LU.64 R192, [R1+0x8d8] ;  /* 0x0008d80001c07983 */ /* 0x008ee80000300a00 */
[----:B------:R1:W-:Y:S04]  /*29fc0*/  STL [R1+0x1500], R4 ;  /* 0x0015000401007387 */ /* 0x0003e80000100800 */
[----:B------:R1:W-:Y:S02]  /*29fd0*/  STL [R1+0x150c], R194 ;  /* 0x00150cc201007387 */ /* 0x0003e40000100800 */
[----:B-1----:R-:W-:-:S02]  /*29fe0*/  IMAD.MOV.U32 R4, RZ, RZ, R195 ;  /* 0x000000ffff047224 */ /* 0x002fc400078e00c3 */
[----:B------:R-:W3:Y:S04]  /*29ff0*/  LDL.LU.64 R194, [R1+0xe80] ;  /* 0x000e800001c27983 */ /* 0x000ee80000300a00 */
[----:B------:R1:W-:Y:S04]  /*2a000*/  STL [R1+0x1508], R4 ;  /* 0x0015080401007387 */ /* 0x0003e80000100800 */
[----:B------:R1:W-:Y:S02]  /*2a010*/  STL [R1+0x1514], R196 ;  /* 0x001514c401007387 */ /* 0x0003e40000100800 */
[----:B-1----:R-:W-:-:S02]  /*2a020*/  IMAD.MOV.U32 R4, RZ, RZ, R197 ;  /* 0x000000ffff047224 */ /* 0x002fc400078e00c5 */
[----:B------:R-:W3:Y:S04]  /*2a030*/  LDL.LU.64 R196, [R1+0xcf8] ;  /* 0x000cf80001c47983 */ /* 0x000ee80000300a00 */
[----:B------:R1:W-:Y:S04]  /*2a040*/  STL [R1+0x1510], R4 ;  /* 0x0015100401007387 */ /* 0x0003e80000100800 */
[----:B----4-:R4:W-:Y:S01]  /*2a050*/  STL [R1+0x151c], R176 ;  /* 0x00151cb001007387 */ /* 0x0109e20000100800 */
[----:B-1----:R-:W-:-:S03]  /*2a060*/  MOV R4, R177 ;  /* 0x000000b100047202 */ /* 0x002fc60000000f00 */
[----:B----4-:R-:W4:Y:S04]  /*2a070*/  LDL.LU.64 R176, [R1+0xb38] ;  /* 0x000b380001b07983 */ /* 0x010f280000300a00 */
[----:B------:R1:W-:Y:S04]  /*2a080*/  STL [R1+0x1518], R4 ;  /* 0x0015180401007387 */ /* 0x0003e80000100800 */
[----:B------:R1:W-:Y:S02]  /*2a090*/  STL [R1+0x1524], R178 ;  /* 0x001524b201007387 */ /* 0x0003e40000100800 */
[----:B-1----:R-:W-:-:S02]  /*2a0a0*/  IMAD.MOV.U32 R4, RZ, RZ, R179 ;  /* 0x000000ffff047224 */ /* 0x002fc400078e00b3 */
[----:B------:R-:W-:Y:S04]  /*2a0b0*/  STL [R1+0x152c], R198 ;  /* 0x00152cc601007387 */ /* 0x000fe80000100800 */
[----:B------:R1:W-:Y:S04]  /*2a0c0*/  STL [R1+0x1520], R4 ;  /* 0x0015200401007387 */ /* 0x0003e80000100800 */
[----:B------:R-:W4:Y:S01]  /*2a0d0*/  LDL.LU.64 R178, [R1+0x980] ;  /* 0x0009800001b27983 */ /* 0x000f220000300a00 */
[----:B-1----:R-:W-:-:S03]  /*2a0e0*/  IMAD.MOV.U32 R4, RZ, RZ, R199 ;  /* 0x000000ffff047224 */ /* 0x002fc600078e00c7 */
[----:B--2---:R-:W-:Y:S04]  /*2a0f0*/  STL [R1+0x1534], R184 ;  /* 0x001534b801007387 */ /* 0x004fe80000100800 */
        /* <DEDUP_REMOVED lines=8> */
[----:B------:R1:W-:Y:S04]  /*2a180*/  STL [R1+0x1538], R4 ;  /* 0x0015380401007387 */ /* 0x0003e80000100800 */
[----:B------:R-:W2:Y:S01]  /*2a190*/  LDL.LU.64 R186, [R1+0xc40] ;  /* 0x000c400001ba7983 */ /* 0x000ea20000300a00 */
[----:B-1----:R-:W-:-:S03]  /*2a1a0*/  IMAD.MOV.U32 R4, RZ, RZ, R189 ;  /* 0x000000ffff047224 */ /* 0x002fc600078e00bd */
[----:B------:R-:W-:Y:S04]  /*2a1b0*/  STL [R1+0x154c], R174 ;  /* 0x00154cae01007387 */ /* 0x000fe80000100800 */
[----:B------:R1:W-:Y:S04]  /*2a1c0*/  STL [R1+0x1540], R4 ;  /* 0x0015400401007387 */ /* 0x0003e80000100800 */
[----:B------:R-:W2:Y:S04]  /*2a1d0*/  LDL.LU.64 R188, [R1+0x9a8] ;  /* 0x0009a80001bc7983 */ /* 0x000ea80000300a00 */
[----:B------:R-:W2:Y:S01]  /*2a1e0*/  LDL.LU.64 R172, [R1+0xee0] ;  /* 0x000ee00001ac7983 */ /* 0x000ea20000300a00 */
[----:B-1----:R-:W-:-:S05]  /*2a1f0*/  MOV R4, R175 ;  /* 0x000000af00047202 */ /* 0x002fca0000000f00 */
[----:B------:R1:W-:Y:S04]  /*2a200*/  STL [R1+0x1548], R4 ;  /* 0x0015480401007387 */ /* 0x0003e80000100800 */
[----:B------:R1:W-:Y:S02]  /*2a210*/  STL [R1+0x1554], R190 ;  /* 0x001554be01007387 */ /* 0x0003e40000100800 */
[----:B-1----:R-:W-:Y:S02]  /*2a220*/  IMAD.MOV.U32 R4, RZ, RZ, R191 ;  /* 0x000000ffff047224 */ /* 0x002fe400078e00bf */
[----:B------:R-:W2:Y:S04]  /*2a230*/  LDL.LU.64 R190, [R1+0xde0] ;  /* 0x000de00001be7983 */ /* 0x000ea80000300a00 */
[----:B------:R1:W-:Y:S04]  /*2a240*/  STL [R1+0x1550], R4 ;  /* 0x0015500401007387 */ /* 0x0003e80000100800 */
[----:B---3--:R3:W-:Y:S01]  /*2a250*/  STL [R1+0x155c], R192 ;  /* 0x00155cc001007387 */ /* 0x0087e20000100800 */
[----:B-1----:R-:W-:-:S03]  /*2a260*/  IMAD.MOV.U32 R4, RZ, RZ, R193 ;  /* 0x000000ffff047224 */ /* 0x002fc600078e00c1 */
[----:B---3--:R-:W3:Y:S04]  /*2a270*/  LDL.LU.64 R192, [R1+0xc70] ;  /* 0x000c700001c07983 */ /* 0x008ee80000300a00 */
[----:B------:R1:W-:Y:S04]  /*2a280*/  STL [R1+0x1558], R4 ;  /* 0x0015580401007387 */ /* 0x0003e80000100800 */
[----:B------:R1:W-:Y:S04]  /*2a290*/  STL [R1+0x1564], R194 ;  /* 0x001564c201007387 */ /* 0x0003e80000100800 */
[----:B------:R-:W3:Y:S01]  /*2a2a0*/  LDL.LU.64 R174, [R1+0x9e8] ;  /* 0x0009e80001ae7983 */ /* 0x000ee20000300a00 */
[----:B-1----:R-:W-:-:S03]  /*2a2b0*/  MOV R4, R195 ;  /* 0x000000c300047202 */ /* 0x002fc60000000f00 */
[----:B------:R-:W-:Y:S04]  /*2a2c0*/  STL [R1+0x156c], R196 ;  /* 0x00156cc401007387 */ /* 0x000fe80000100800 */
[----:B------:R1:W-:Y:S04]  /*2a2d0*/  STL [R1+0x1560], R4 ;  /* 0x0015600401007387 */ /* 0x0003e80000100800 */
[----:B------:R-:W3:Y:S01]  /*2a2e0*/  LDL.LU.64 R194, [R1+0xf20] ;  /* 0x000f200001c27983 */ /* 0x000ee20000300a00 */
[----:B-1----:R-:W-:-:S03]  /*2a2f0*/  IMAD.MOV.U32 R4, RZ, RZ, R197 ;  /* 0x000000ffff047224 */ /* 0x002fc600078e00c5 */
[----:B----4-:R-:W-:Y:S04]  /*2a300*/  STL [R1+0x1574], R176 ;  /* 0x001574b001007387 */ /* 0x010fe80000100800 */
[----:B------:R1:W-:Y:S04]  /*2a310*/  STL [R1+0x1568], R4 ;  /* 0x0015680401007387 */ /* 0x0003e80000100800 */
[----:B------:R-:W4:Y:S01]  /*2a320*/  LDL.LU.64 R196, [R1+0xe38] ;  /* 0x000e380001c47983 */ /* 0x000f220000300a00 */
[----:B-1----:R-:W-:-:S03]  /*2a330*/  IMAD.MOV.U32 R4, RZ, RZ, R177 ;  /* 0x000000ffff047224 */ /* 0x002fc600078e00b1 */
[----:B------:R-:W4:Y:S04]  /*2a340*/  LDL.LU.64 R176, [R1+0xc98] ;  /* 0x000c980001b07983 */ /* 0x000f280000300a00 */
        /* <DEDUP_REMOVED lines=19> */
[----:B------:R-:W-:Y:S04]  /*2a480*/  STL [R1+0x15a4], R172 ;  /* 0x0015a4ac01007387 */ /* 0x000fe80000100800 */
[----:B------:R1:W-:Y:S04]  /*2a490*/  STL [R1+0x1598], R4 ;  /* 0x0015980401007387 */ /* 0x0003e80000100800 */
[----:B------:R-:W2:Y:S01]  /*2a4a0*/  LDL.LU.64 R188, [R1+0x790] ;  /* 0x0007900001bc7983 */ /* 0x000ea20000300a00 */
[----:B-1----:R-:W-:-:S03]  /*2a4b0*/  IMAD.MOV.U32 R4, RZ, RZ, R173 ;  /* 0x000000ffff047224 */ /* 0x002fc600078e00ad */
[----:B------:R-:W-:Y:S04]  /*2a4c0*/  STL [R1+0x15ac], R190 ;  /* 0x0015acbe01007387 */ /* 0x000fe80000100800 */
[----:B------:R1:W-:Y:S02]  /*2a4d0*/  STL [R1+0x15a0], R4 ;  /* 0x0015a00401007387 */ /* 0x0003e40000100800 */
[----:B-1----:R-:W-:Y:S02]  /*2a4e0*/  MOV R4, R191 ;  /* 0x000000bf00047202 */ /* 0x002fe40000000f00 */
[----:B------:R-:W2:Y:S04]  /*2a4f0*/  LDL.LU.64 R190, [R1+0xf68] ;  /* 0x000f680001be7983 */ /* 0x000ea80000300a00 */
[----:B------:R1:W-:Y:S04]  /*2a500*/  STL [R1+0x15a8], R4 ;  /* 0x0015a80401007387 */ /* 0x0003e80000100800 */
[----:B---3--:R3:W-:Y:S01]  /*2a510*/  STL [R1+0x15b4], R192 ;  /* 0x0015b4c001007387 */ /* 0x0087e20000100800 */
[----:B-1----:R-:W-:-:S03]  /*2a520*/  IMAD.MOV.U32 R4, RZ, RZ, R193 ;  /* 0x000000ffff047224 */ /* 0x002fc600078e00c1 */
[----:B------:R-:W-:Y:S04]  /*2a530*/  STL [R1+0x15bc], R174 ;  /* 0x0015bcae01007387 */ /* 0x000fe80000100800 */
[----:B------:R1:W-:Y:S04]  /*2a540*/  STL [R1+0x15b0], R4 ;  /* 0x0015b00401007387 */ /* 0x0003e80000100800 */
[----:B---3--:R-:W3:Y:S01]  /*2a550*/  LDL.LU.64 R192, [R1+0xea8] ;  /* 0x000ea80001c07983 */ /* 0x008ee20000300a00 */
[----:B-1----:R-:W-:-:S03]  /*2a560*/  IMAD.MOV.U32 R4, RZ, RZ, R175 ;  /* 0x000000ffff047224 */ /* 0x002fc600078e00af */
[----:B------:R-:W-:Y:S04]  /*2a570*/  STL [R1+0x15c4], R194 ;  /* 0x0015c4c201007387 */ /* 0x000fe80000100800 */
[----:B------:R1:W-:Y:S02]  /*2a580*/  STL [R1+0x15b8], R4 ;  /* 0x0015b80401007387 */ /* 0x0003e40000100800 */
[----:B-1----:R-:W-:Y:S02]  /*2a590*/  MOV R4, R195 ;  /* 0x000000c300047202 */ /* 0x002fe40000000f00 */
[----:B------:R-:W3:Y:S04]  /*2a5a0*/  LDL.LU.64 R194, [R1+0xd10] ;  /* 0x000d100001c27983 */ /* 0x000ee80000300a00 */
[----:B------:R1:W-:Y:S04]  /*2a5b0*/  STL [R1+0x15c0], R4 ;  /* 0x0015c00401007387 */ /* 0x0003e80000100800 */
[----:B----4-:R4:W-:Y:S01]  /*2a5c0*/  STL [R1+0x15cc], R196 ;  /* 0x0015ccc401007387 */ /* 0x0109e20000100800 */
[----:B-1----:R-:W-:-:S03]  /*2a5d0*/  IMAD.MOV.U32 R4, RZ, RZ, R197 ;  /* 0x000000ffff047224 */ /* 0x002fc600078e00c5 */
[----:B------:R-:W-:Y:S04]  /*2a5e0*/  STL [R1+0x15d4], R176 ;  /* 0x0015d4b001007387 */ /* 0x000fe80000100800 */
[----:B------:R1:W-:Y:S04]  /*2a5f0*/  STL [R1+0x15c8], R4 ;  /* 0x0015c80401007387 */ /* 0x0003e80000100800 */
[----:B----4-:R-:W4:Y:S01]  /*2a600*/  LDL.LU.64 R196, [R1+0x810] ;  /* 0x0008100001c47983 */ /* 0x010f220000300a00 */
[----:B-1----:R-:W-:-:S03]  /*2a610*/  IMAD.MOV.U32 R4, RZ, RZ, R177 ;  /* 0x000000ffff047224 */ /* 0x002fc600078e00b1 */
[----:B------:R-:W-:Y:S04]  /*2a620*/  STL [R1+0x15dc], R178 ;  /* 0x0015dcb201007387 */ /* 0x000fe80000100800 */
[----:B------:R1:W-:Y:S04]  /*2a630*/  STL [R1+0x15d0], R4 ;  /* 0x0015d00401007387 */ /* 0x0003e80000100800 */
[----:B------:R-:W4:Y:S01]  /*2a640*/  LDL.LU.64 R164, [R1+0xfc8] ;  /* 0x000fc80001a47983 */ /* 0x000f220000300a00 */
[----:B-1----:R-:W-:-:S05]  /*2a650*/  MOV R4, R179 ;  /* 0x000000b300047202 */ /* 0x002fca0000000f00 */
[----:B------:R1:W-:Y:S04]  /*2a660*/  STL [R1+0x15d8], R4 ;  /* 0x0015d80401007387 */ /* 0x0003e80000100800 */
[----:B--2---:R2:W-:Y:S04]  /*2a670*/  STL [R1+0x15e4], R198 ;  /* 0x0015e4c601007387 */ /* 0x0045e80000100800 */
[----:B------:R-:W4:Y:S01]  /*2a680*/  LDL.LU.64 R166, [R1+0xed8] ;  /* 0x000ed80001a67983 */ /* 0x000f220000300a00 */
[----:B-1----:R-:W-:-:S05]  /*2a690*/  IMAD.MOV.U32 R4, RZ, RZ, R199 ;  /* 0x000000ffff047224 */ /* 0x002fca00078e00c7 */
[----:B------:R1:W-:Y:S04]  /*2a6a0*/  STL [R1+0x15e0], R4 ;  /* 0x0015e00401007387 */ /* 0x0003e80000100800 */
[----:B------:R-:W-:Y:S04]  /*2a6b0*/  STL [R1+0x15ec], R184 ;  /* 0x0015ecb801007387 */ /* 0x000fe80000100800 */
[----:B--2---:R-:W2:Y:S01]  /*2a6c0*/  LDL.LU.64 R198, [R1+0xdb0] ;  /* 0x000db00001c67983 */ /* 0x004ea20000300a00 */
[----:B-1----:R-:W-:-:S03]  /*2a6d0*/  IMAD.MOV.U32 R4, RZ, RZ, R185 ;  /* 0x000000ffff047224 */ /* 0x002fc600078e00b9 */
[----:B------:R-:W-:Y:S04]  /*2a6e0*/  STL [R1+0x15f4], R186 ;  /* 0x0015f4ba01007387 */ /* 0x000fe80000100800 */
[----:B------:R1:W-:Y:S04]  /*2a6f0*/  STL [R1+0x15e8], R4 ;  /* 0x0015e80401007387 */ /* 0x0003e80000100800 */
[----:B------:R-:W2:Y:S04]  /*2a700*/  LDL.LU.64 R168, [R1+0x818] ;  /* 0x0008180001a87983 */ /* 0x000ea80000300a00 */
[----:B------:R-:W2:Y:S01]  /*2a710*/  LDL.LU.64 R170, [R1+0x1028] ;  /* 0x0010280001aa7983 */ /* 0x000ea20000300a00 */
[----:B-1----:R-:W-:-:S05]  /*2a720*/  MOV R4, R187 ;  /* 0x000000bb00047202 */ /* 0x002fca0000000f00 */
[----:B------:R1:W-:Y:S04]  /*2a730*/  STL [R1+0x15f0], R4 ;  /* 0x0015f00401007387 */ /* 0x0003e80000100800 */
[----:B------:R-:W-:Y:S04]  /*2a740*/  STL [R1+0x15fc], R188 ;  /* 0x0015fcbc01007387 */ /* 0x000fe80000100800 */
[----:B------:R-:W2:Y:S01]  /*2a750*/  LDL.LU.64 R172, [R1+0xef8] ;  /* 0x000ef80001ac7983 */ /* 0x000ea20000300a00 */
[----:B-1----:R-:W-:-:S03]  /*2a760*/  IMAD.MOV.U32 R4, RZ, RZ, R189 ;  /* 0x000000ffff047224 */ /* 0x002fc600078e00bd */
[----:B------:R-:W2:Y:S04]  /*2a770*/  LDL.LU.64 R174, [R1+0xe28] ;  /* 0x000e280001ae7983 */ /* 0x000ea80000300a00 */
[----:B------:R1:W-:Y:S04]  /*2a780*/  STL [R1+0x15f8], R4 ;  /* 0x0015f80401007387 */ /* 0x0003e80000100800 */
[----:B------:R-:W-:Y:S04]  /*2a790*/  STL [R1+0x1604], R190 ;  /* 0x001604be01007387 */ /* 0x000fe80000100800 */
[----:B------:R-:W2:Y:S01]  /*2a7a0*/  LDL.LU.64 R176, [R1+0x838] ;  /* 0x0008380001b07983 */ /* 0x000ea20000300a00 */
[----:B-1----:R-:W-:-:S03]  /*2a7b0*/  IMAD.MOV.U32 R4, RZ, RZ, R191 ;  /* 0x000000ffff047224 */ /* 0x002fc600078e00bf */
[----:B------:R-:W2:Y:S04]  /*2a7c0*/  LDL.LU.64 R178, [R1+0x1048] ;  /* 0x0010480001b27983 */ /* 0x000ea80000300a00 */
[----:B------:R1:W-:Y:S04]  /*2a7d0*/  STL [R1+0x1600], R4 ;  /* 0x0016000401007387 */ /* 0x0003e80000100800 */
[----:B---3--:R-:W-:Y:S04]  /*2a7e0*/  STL [R1+0x160c], R192 ;  /* 0x00160cc001007387 */ /* 0x008fe80000100800 */
[----:B------:R-:W3:Y:S01]  /*2a7f0*/  LDL.LU.64 R184, [R1+0xf40] ;  /* 0x000f400001b87983 */ /* 0x000ee20000300a00 */
[----:B-1----:R-:W-:-:S03]  /*2a800*/  MOV R4, R193 ;  /* 0x000000c100047202 */ /* 0x002fc60000000f00 */
[----:B------:R-:W3:Y:S04]  /*2a810*/  LDL.LU.64 R186, [R1+0xe58] ;  /* 0x000e580001ba7983 */ /* 0x000ee80000300a00 */
[----:B------:R1:W-:Y:S04]  /*2a820*/  STL [R1+0x1608], R4 ;  /* 0x0016080401007387 */ /* 0x0003e80000100800 */
[----:B------:R-:W-:Y:S04]  /*2a830*/  STL [R1+0x1614], R194 ;  /* 0x001614c201007387 */ /* 0x000fe80000100800 */
[----:B------:R-:W3:Y:S01]  /*2a840*/  LDL.LU.64 R188, [R1+0x868] ;  /* 0x0008680001bc7983 */ /* 0x000ee20000300a00 */
[----:B-1----:R-:W-:-:S03]  /*2a850*/  IMAD.MOV.U32 R4, RZ, RZ, R195 ;  /* 0x000000ffff047224 */ /* 0x002fc600078e00c3 */
[----:B------:R-:W3:Y:S04]  /*2a860*/  LDL.LU.64 R190, [R1+0x7e8] ;  /* 0x0007e80001be7983 */ /* 0x000ee80000300a00 */
[----:B------:R1:W-:Y:S04]  /*2a870*/  STL [R1+0x1610], R4 ;  /* 0x0016100401007387 */ /* 0x0003e80000100800 */
[----:B----4-:R4:W-:Y:S04]  /*2a880*/  STL [R1+0x161c], R196 ;  /* 0x00161cc401007387 */ /* 0x0109e80000100800 */
[----:B------:R-:W3:Y:S01]  /*2a890*/  LDL.LU.64 R192, [R1+0x800] ;  /* 0x0008000001c07983 */ /* 0x000ee20000300a00 */
[----:B-1----:R-:W-:-:S03]  /*2a8a0*/  IMAD.MOV.U32 R4, RZ, RZ, R197 ;  /* 0x000000ffff047224 */ /* 0x002fc600078e00c5 */
[----:B------:R-:W3:Y:S04]  /*2a8b0*/  LDL.LU.64 R194, [R1+0xc8] ;  /* 0x0000c80001c27983 */ /* 0x000ee80000300a00 */
[----:B------:R1:W-:Y:S04]  /*2a8c0*/  STL [R1+0x1618], R4 ;  /* 0x0016180401007387 */ /* 0x0003e80000100800 */
[----:B------:R-:W-:Y:S04]  /*2a8d0*/  STL [R1+0x1624], R164 ;  /* 0x001624a401007387 */ /* 0x000fe80000100800 */
[----:B----4-:R-:W4:Y:S01]  /*2a8e0*/  LDL.LU.64 R196, [R1+0xe0] ;  /* 0x0000e00001c47983 */ /* 0x010f220000300a00 */
[----:B-1----:R-:W-:-:S03]  /*2a8f0*/  MOV R4, R165 ;  /* 0x000000a500047202 */ /* 0x002fc60000000f00 */
[----:B------:R-:W-:Y:S04]  /*2a900*/  STL [R1+0x162c], R166 ;  /* 0x00162ca601007387 */ /* 0x000fe80000100800 */
[----:B------:R1:W-:Y:S02]  /*2a910*/  STL [R1+0x1620], R4 ;  /* 0x0016200401007387 */ /* 0x0003e40000100800 */
[----:B-1----:R-:W-:Y:S02]  /*2a920*/  IMAD.MOV.U32 R4, RZ, RZ, R167 ;  /* 0x000000ffff047224 */ /* 0x002fe400078e00a7 */
[----:B--2---:R-:W-:Y:S04]  /*2a930*/  STL [R1+0x1634], R198 ;  /* 0x001634c601007387 */ /* 0x004fe80000100800 */
[----:B------:R1:W-:Y:S02]  /*2a940*/  STL [R1+0x1628], R4 ;  /* 0x0016280401007387 */ /* 0x0003e40000100800 */
[----:B-1----:R-:W-:-:S02]  /*2a950*/  IMAD.MOV.U32 R4, RZ, RZ, R199 ;  /* 0x000000ffff047224 */ /* 0x002fc400078e00c7 */
[----:B------:R-:W2:Y:S04]  /*2a960*/  LDL.LU.64 R198, [R1+0x20] ;  /* 0x0000200001c67983 */ /* 0x000ea80000300a00 */
[----:B------:R1:W-:Y:S04]  /*2a970*/  STL [R1+0x1630], R4 ;  /* 0x0016300401007387 */ /* 0x0003e80000100800 */
[----:B------:R-:W-:Y:S01]  /*2a980*/  STL [R1+0x163c], R168 ;  /* 0x00163ca801007387 */ /* 0x000fe20000100800 */
[----:B-1----:R-:W-:-:S03]  /*2a990*/  MOV R4, R169 ;  /* 0x000000a900047202 */ /* 0x002fc60000000f00 */
[----:B------:R-:W-:Y:S04]  /*2a9a0*/  STL [R1+0x1644], R170 ;  /* 0x001644aa01007387 */ /* 0x000fe80000100800 */
[----:B------:R1:W-:Y:S02]  /*2a9b0*/  STL [R1+0x1638], R4 ;  /* 0x0016380401007387 */ /* 0x0003e40000100800 */
[----:B-1----:R-:W-:Y:S02]  /*2a9c0*/  IMAD.MOV.U32 R4, RZ, RZ, R171 ;  /* 0x000000ffff047224 */ /* 0x002fe400078e00ab */
[----:B------:R-:W-:Y:S04]  /*2a9d0*/  STL [R1+0x164c], R172 ;  /* 0x00164cac01007387 */ /* 0x000fe80000100800 */
[----:B------:R1:W-:Y:S04]  /*2a9e0*/  STL [R1+0x1640], R4 ;  /* 0x0016400401007387 */ /* 0x0003e80000100800 */
[----:B------:R-:W-:Y:S01]  /*2a9f0*/  STL [R1+0x1654], R174 ;  /* 0x001654ae01007387 */ /* 0x000fe20000100800 */
[----:B-1----:R-:W-:-:S05]  /*2aa00*/  IMAD.MOV.U32 R4, RZ, RZ, R173 ;  /* 0x000000ffff047224 */ /* 0x002fca00078e00ad */
[----:B------:R1:W-:Y:S04]  /*2aa10*/  STL [R1+0x1648], R4 ;  /* 0x0016480401007387 */ /* 0x0003e80000100800 */
[----:B------:R-:W-:Y:S01]  /*2aa20*/  STL [R1+0x165c], R176 ;  /* 0x00165cb001007387 */ /* 0x000fe20000100800 */
[----:B-1----:R-:W-:-:S05]  /*2aa30*/  MOV R4, R175 ;  /* 0x000000af00047202 */ /* 0x002fca0000000f00 */
[----:B------:R1:W-:Y:S04]  /*2aa40*/  STL [R1+0x1650], R4 ;  /* 0x0016500401007387 */ /* 0x0003e80000100800 */
[----:B------:R-:W-:Y:S01]  /*2aa50*/  STL [R1+0x1664], R178 ;  /* 0x001664b201007387 */ /* 0x000fe20000100800 */
[----:B-1----:R-:W-:-:S05]  /*2aa60*/  IMAD.MOV.U32 R4, RZ, RZ, R177 ;  /* 0x000000ffff047224 */ /* 0x002fca00078e00b1 */
[----:B------:R1:W-:Y:S04]  /*2aa70*/  STL [R1+0x1658], R4 ;  /* 0x0016580401007387 */ /* 0x0003e80000100800 */
[----:B---3--:R-:W-:Y:S01]  /*2aa80*/  STL [R1+0x166c], R184 ;  /* 0x00166cb801007387 */ /* 0x008fe20000100800 */
        /* <DEDUP_REMOVED lines=16> */
[----:B------:R1:W-:Y:S02]  /*2ab90*/  STL [R1+0x1688], R4 ;  /* 0x0016880401007387 */ /* 0x0003e40000100800 */
[----:B-1----:R-:W-:Y:S02]  /*2aba0*/  IMAD.MOV.U32 R4, RZ, RZ, R195 ;  /* 0x000000ffff047224 */ /* 0x002fe400078e00c3 */
[----:B----4-:R-:W-:Y:S04]  /*2abb0*/  STL [R1+0x169c], R196 ;  /* 0x00169cc401007387 */ /* 0x010fe80000100800 */
[----:B------:R1:W-:Y:S04]  /*2abc0*/  STL [R1+0x1690], R4 ;  /* 0x0016900401007387 */ /* 0x0003e80000100800 */
[----:B------:R-:W-:Y:S01]  /*2abd0*/  STL [R1+0x16a4], R246 ;  /* 0x0016a4f601007387 */ /* 0x000fe20000100800 */
[----:B-1----:R-:W-:-:S05]  /*2abe0*/  MOV R4, R197 ;  /* 0x000000c500047202 */ /* 0x002fca0000000f00 */
[----:B------:R1:W-:Y:S04]  /*2abf0*/  STL [R1+0x1698], R4 ;  /* 0x0016980401007387 */ /* 0x0003e80000100800 */
[----:B------:R-:W3:Y:S04]  /*2ac00*/  LDL.LU.64 R184, [R1+0x8d0] ;  /* 0x0008d00001b87983 */ /* 0x000ee80000300a00 */
[----:B------:R-:W-:Y:S04]  /*2ac10*/  STL [R1+0x16a0], R247 ;  /* 0x0016a0f701007387 */ /* 0x000fe80000100800 */
[----:B------:R-:W4:Y:S04]  /*2ac20*/  LDL.LU.64 R186, [R1+0x8e8] ;  /* 0x0008e80001ba7983 */ /* 0x000f280000300a00 */
[----:B--2---:R2:W-:Y:S04]  /*2ac30*/  STL [R1+0x16ac], R198 ;  /* 0x0016acc601007387 */ /* 0x0045e80000100800 */
[----:B------:R-:W4:Y:S01]  /*2ac40*/  LDL.LU.64 R188, [R1+0x140] ;  /* 0x0001400001bc7983 */ /* 0x000f220000300a00 */
[----:B-1----:R-:W-:-:S03]  /*2ac50*/  IMAD.MOV.U32 R4, RZ, RZ, R199 ;  /* 0x000000ffff047224 */ /* 0x002fc600078e00c7 */
[----:B------:R-:W4:Y:S04]  /*2ac60*/  LDL.LU.64 R190, [R1+0x158] ;  /* 0x0001580001be7983 */ /* 0x000f280000300a00 */
[----:B------:R3:W-:Y:S04]  /*2ac70*/  STL [R1+0x16a8], R4 ;  /* 0x0016a80401007387 */ /* 0x0007e80000100800 */
[----:B------:R-:W-:Y:S04]  /*2ac80*/  STL [R1+0x16b0], R70 ;  /* 0x0016b04601007387 */ /* 0x000fe80000100800 */
[----:B------:R-:W4:Y:S04]  /*2ac90*/  LDL.LU.64 R192, [R1+0xd8] ;  /* 0x0000d80001c07983 */ /* 0x000f280000300a00 */
[----:B------:R-:W-:Y:S04]  /*2aca0*/  STL [R1+0x13f4], R71 ;  /* 0x0013f44701007387 */ /* 0x000fe80000100800 */
[----:B------:R-:W4:Y:S04]  /*2acb0*/  LDL.LU.64 R194, [R1+0xf0] ;  /* 0x0000f00001c27983 */ /* 0x000f280000300a00 */
[----:B------:R-:W-:Y:S04]  /*2acc0*/  STL [R1+0x13f8], R68 ;  /* 0x0013f84401007387 */ /* 0x000fe80000100800 */
[----:B------:R-:W-:Y:S04]  /*2acd0*/  STL [R1+0x13ec], R69 ;  /* 0x0013ec4501007387 */ /* 0x000fe80000100800 */
[----:B------:R-:W-:Y:S04]  /*2ace0*/  STL [R1+0x13f0], R66 ;  /* 0x0013f04201007387 */ /* 0x000fe80000100800 */
[----:B------:R-:W4:Y:S04]  /*2acf0*/  LDL.LU.64 R196, [R1+0x28] ;  /* 0x0000280001c47983 */ /* 0x000f280000300a00 */
[----:B------:R-:W-:Y:S04]  /*2ad00*/  STL [R1+0x13e4], R67 ;  /* 0x0013e44301007387 */ /* 0x000fe80000100800 */
[----:B------:R-:W-:Y:S04]  /*2ad10*/  STL [R1+0x13e8], R64 ;  /* 0x0013e84001007387 */ /* 0x000fe80000100800 */
[----:B------:R-:W-:Y:S04]  /*2ad20*/  STL [R1+0x13dc], R65 ;  /* 0x0013dc4101007387 */ /* 0x000fe80000100800 */
[----:B--2---:R-:W2:Y:S04]  /*2ad30*/  LDL.LU.64 R198, [R1+0x40] ;  /* 0x0000400001c67983 */ /* 0x004ea80000300a00 */
[----:B------:R-:W-:Y:S04]  /*2ad40*/  STL [R1+0x13e0], R58 ;  /* 0x0013e03a01007387 */ /* 0x000fe80000100800 */
        /* <DEDUP_REMOVED lines=10> */
[----:B------:R-:W-:Y:S01]  /*2adf0*/  STL [R1+0x136c], R19 ;  /* 0x00136c1301007387 */ /* 0x000fe20000100800 */
[----:B---3--:R-:W-:-:S03]  /*2ae00*/  IMAD.MOV.U32 R4, RZ, RZ, R185 ;  /* 0x000000ffff047224 */ /* 0x008fc600078e00b9 */
[----:B------:R-:W-:Y:S04]  /*2ae10*/  STL [R1+0x1374], R184 ;  /* 0x001374b801007387 */ /* 0x000fe80000100800 */
[----:B----4-:R-:W-:Y:S04]  /*2ae20*/  STL [R1+0x137c], R186 ;  /* 0x00137cba01007387 */ /* 0x010fe80000100800 */
[----:B------:R1:W-:Y:S02]  /*2ae30*/  STL [R1+0x1370], R4 ;  /* 0x0013700401007387 */ /* 0x0003e40000100800 */
[----:B-1----:R-:W-:-:S02]  /*2ae40*/  MOV R4, R187 ;  /* 0x000000bb00047202 */ /* 0x002fc40000000f00 */
[----:B------:R-:W-:Y:S04]  /*2ae50*/  STL [R1+0x1384], R188 ;  /* 0x001384bc01007387 */ /* 0x000fe80000100800 */
        /* <DEDUP_REMOVED lines=10> */
[----:B------:R-:W3:Y:S04]  /*2af00*/  LDL.LU.64 R176, [R1+0x968] ;  /* 0x0009680001b07983 */ /* 0x000ee80000300a00 */
[----:B------:R-:W4:Y:S01]  /*2af10*/  LDL.LU.64 R178, [R1+0x9f0] ;  /* 0x0009f00001b27983 */ /* 0x000f220000300a00 */
[----:B-1----:R-:W-:-:S05]  /*2af20*/  IMAD.MOV.U32 R4, RZ, RZ, R195 ;  /* 0x000000ffff047224 */ /* 0x002fca00078e00c3 */
[----:B------:R1:W-:Y:S04]  /*2af30*/  STL [R1+0x1398], R4 ;  /* 0x0013980401007387 */ /* 0x0003e80000100800 */
[----:B------:R-:W-:Y:S04]  /*2af40*/  STL [R1+0x13a4], R196 ;  /* 0x0013a4c401007387 */ /* 0x000fe80000100800 */
[----:B------:R-:W4:Y:S01]  /*2af50*/  LDL.LU.64 R184, [R1+0x7a8] ;  /* 0x0007a80001b87983 */ /* 0x000f220000300a00 */
[----:B-1----:R-:W-:-:S03]  /*2af60*/  IMAD.MOV.U32 R4, RZ, RZ, R197 ;  /* 0x000000ffff047224 */ /* 0x002fc600078e00c5 */
[----:B------:R-:W4:Y:S04]  /*2af70*/  LDL.LU.64 R186, [R1+0x7c0] ;  /* 0x0007c00001ba7983 */ /* 0x000f280000300a00 */
[----:B------:R1:W-:Y:S04]  /*2af80*/  STL [R1+0x13a0], R4 ;  /* 0x0013a00401007387 */ /* 0x0003e80000100800 */
[----:B--2---:R2:W-:Y:S04]  /*2af90*/  STL [R1+0x13ac], R198 ;  /* 0x0013acc601007387 */ /* 0x0045e80000100800 */
[----:B------:R-:W4:Y:S01]  /*2afa0*/  LDL.LU.64 R188, [R1+0x138] ;  /* 0x0001380001bc7983 */ /* 0x000f220000300a00 */
[----:B-1----:R-:W-:-:S03]  /*2afb0*/  MOV R4, R199 ;  /* 0x000000c700047202 */ /* 0x002fc60000000f00 */
[----:B------:R-:W4:Y:S04]  /*2afc0*/  LDL.LU.64 R190, [R1+0x150] ;  /* 0x0001500001be7983 */ /* 0x000f280000300a00 */
[----:B------:R3:W-:Y:S04]  /*2afd0*/  STL [R1+0x13a8], R4 ;  /* 0x0013a80401007387 */ /* 0x0007e80000100800 */
        /* <DEDUP_REMOVED lines=24> */
[----:B-1----:R-:W-:-:S02]  /*2b160*/  IMAD.MOV.U32 R4, RZ, RZ, R179 ;  /* 0x000000ffff047224 */ /* 0x002fc400078e00b3 */
[----:B------:R-:W-:Y:S04]  /*2b170*/  STL [R1+0x12f4], R184 ;  /* 0x0012f4b801007387 */ /* 0x000fe80000100800 */
        /* <DEDUP_REMOVED lines=22> */
[----:B------:R-:W-:Y:S04]  /*2b2e0*/  STL [R1+0x1324], R196 ;  /* 0x001324c401007387 */ /* 0x000fe80000100800 */
[----:B------:R-:W4:Y:S01]  /*2b2f0*/  LDL.LU.64 R184, [R1+0x7e0] ;  /* 0x0007e00001b87983 */ /* 0x000f220000300a00 */
[----:B-1----:R-:W-:-:S03]  /*2b300*/  MOV R4, R197 ;  /* 0x000000c500047202 */ /* 0x002fc60000000f00 */
[----:B------:R-:W4:Y:S04]  /*2b310*/  LDL.LU.64 R190, [R1+0x7f8] ;  /* 0x0007f80001be7983 */ /* 0x000f280000300a00 */
[----:B------:R1:W-:Y:S04]  /*2b320*/  STL [R1+0x1320], R4 ;  /* 0x0013200401007387 */ /* 0x0003e80000100800 */
[----:B--2---:R2:W-:Y:S04]  /*2b330*/  STL [R1+0x132c], R198 ;  /* 0x00132cc601007387 */ /* 0x0045e80000100800 */
[----:B------:R-:W4:Y:S01]  /*2b340*/  LDL.LU.64 R192, [R1+0x148] ;  /* 0x0001480001c07983 */ /* 0x000f220000300a00 */
[----:B-1----:R-:W-:-:S05]  /*2b350*/  IMAD.MOV.U32 R4, RZ, RZ, R199 ;  /* 0x000000ffff047224 */ /* 0x002fca00078e00c7 */
[----:B------:R-:W-:Y:S04]  /*2b360*/  STL [R1+0x1328], R4 ;  /* 0x0013280401007387 */ /* 0x000fe80000100800 */
[----:B------:R-:W-:Y:S04]  /*2b370*/  STL [R1+0x1330], R50 ;  /* 0x0013303201007387 */ /* 0x000fe80000100800 */
[----:B------:R-:W-:Y:S04]  /*2b380*/  STL [R1+0x12cc], R51 ;  /* 0x0012cc3301007387 */ /* 0x000fe80000100800 */
[----:B------:R-:W4:Y:S04]  /*2b390*/  LDL.LU.64 R194, [R1+0x280] ;  /* 0x0002800001c27983 */ /* 0x000f280000300a00 */
[----:B------:R-:W-:Y:S04]  /*2b3a0*/  STL [R1+0x12d4], R82 ;  /* 0x0012d45201007387 */ /* 0x000fe80000100800 */
[----:B------:R-:W-:Y:S04]  /*2b3b0*/  STL [R1+0x12d0], R83 ;  /* 0x0012d05301007387 */ /* 0x000fe80000100800 */
[----:B------:R-:W4:Y:S04]  /*2b3c0*/  LDL.LU.64 R196, [R1+0xf8] ;  /* 0x0000f80001c47983 */ /* 0x000f280000300a00 */
[----:B------:R-:W-:Y:S04]  /*2b3d0*/  STL [R1+0x12d8], R36 ;  /* 0x0012d82401007387 */ /* 0x000fe80000100800 */
[----:B------:R-:W-:Y:S04]  /*2b3e0*/  STL [R1+0x12c4], R37 ;  /* 0x0012c42501007387 */ /* 0x000fe80000100800 */
[----:B--2---:R-:W2:Y:S04]  /*2b3f0*/  LDL.LU.64 R198, [R1+0x100] ;  /* 0x0001000001c67983 */ /* 0x004ea80000300a00 */
[----:B------:R-:W-:Y:S04]  /*2b400*/  STL [R1+0x12c8], R34 ;  /* 0x0012c82201007387 */ /* 0x000fe80000100800 */
[----:B------:R-:W-:Y:S04]  /*2b410*/  STL [R1+0x12bc], R35 ;  /* 0x0012bc2301007387 */ /* 0x000fe80000100800 */
[----:B------:R-:W2:Y:S04]  /*2b420*/  LDL.LU.64 R186, [R1+0x68] ;  /* 0x0000680001ba7983 */ /* 0x000ea80000300a00 */
[----:B------:R-:W-:Y:S04]  /*2b430*/  STL [R1+0x12c0], R12 ;  /* 0x0012c00c01007387 */ /* 0x000fe80000100800 */
[----:B------:R-:W-:Y:S04]  /*2b440*/  STL [R1+0x12b4], R13 ;  /* 0x0012b40d01007387 */ /* 0x000fe80000100800 */
[----:B------:R-:W2:Y:S04]  /*2b450*/  LDL.LU.64 R188, [R1+0x80] ;  /* 0x0000800001bc7983 */ /* 0x000ea80000300a00 */
[----:B------:R3:W-:Y:S04]  /*2b460*/  STL [R1+0x12b8], R2 ;  /* 0x0012b80201007387 */ /* 0x0007e80000100800 */
        /* <DEDUP_REMOVED lines=16> */
[----:B------:R1:W-:Y:S02]  /*2b570*/  STL [R1+0x454], R2 ;  /* 0x0004540201007387 */ /* 0x0003e40000100800 */
[----:B-1----:R-:W-:Y:S02]  /*2b580*/  IMAD.MOV.U32 R2, RZ, RZ, R191 ;  /* 0x000000ffff027224 */ /* 0x002fe400078e00bf */
[----:B------:R-:W3:Y:S04]  /*2b590*/  LDL.LU.64 R190, [R1+0xc90] ;  /* 0x000c900001be7983 */ /* 0x000ee80000300a00 */
[----:B------:R1:W-:Y:S04]  /*2b5a0*/  STL [R1+0x45c], R2 ;  /* 0x00045c0201007387 */ /* 0x0003e80000100800 */
[----:B------:R4:W-:Y:S01]  /*2b5b0*/  STL [R1+0x468], R192 ;  /* 0x000468c001007387 */ /* 0x0009e20000100800 */
[----:B-1----:R-:W-:-:S03]  /*2b5c0*/  IMAD.MOV.U32 R2, RZ, RZ, R193 ;  /* 0x000000ffff027224 */ /* 0x002fc600078e00c1 */
[----:B----4-:R-:W4:Y:S04]  /*2b5d0*/  LDL.LU.64 R192, [R1+0xca0] ;  /* 0x000ca00001c07983 */ /* 0x010f280000300a00 */
[----:B------:R1:W-:Y:S04]  /*2b5e0*/  STL [R1+0x464], R2 ;  /* 0x0004640201007387 */ /* 0x0003e80000100800 */
        /* <DEDUP_REMOVED lines=14> */
[----:B-1----:R-:W-:-:S05]  /*2b6d0*/  MOV R2, R187 ;  /* 0x000000bb00027202 */ /* 0x002fca0000000f00 */
[----:B------:R1:W-:Y:S04]  /*2b6e0*/  STL [R1+0x484], R2 ;  /* 0x0004840201007387 */ /* 0x0003e80000100800 */
[----:B------:R1:W-:Y:S04]  /*2b6f0*/  STL [R1+0x490], R188 ;  /* 0x000490bc01007387 */ /* 0x0003e80000100800 */
[----:B------:R-:W2:Y:S01]  /*2b700*/  LDL.LU.64 R184, [R1+0x3e8] ;  /* 0x0003e80001b87983 */ /* 0x000ea20000300a00 */
[----:B-1----:R-:W-:-:S05]  /*2b710*/  IMAD.MOV.U32 R2, RZ, RZ, R189 ;  /* 0x000000ffff027224 */ /* 0x002fca00078e00bd */
[----:B------:R1:W-:Y:S04]  /*2b720*/  STL [R1+0x48c], R2 ;  /* 0x00048c0201007387 */ /* 0x0003e80000100800 */
[----:B------:R-:W-:Y:S04]  /*2b730*/  STL [R1+0x498], R90 ;  /* 0x0004985a01007387 */ /* 0x000fe80000100800 */
[----:B------:R-:W-:Y:S04]  /*2b740*/  STL [R1+0x494], R91 ;  /* 0x0004945b01007387 */ /* 0x000fe80000100800 */
[----:B------:R-:W2:Y:S04]  /*2b750*/  LDL.LU.64 R174, [R1+0x3e0] ;  /* 0x0003e00001ae7983 */ /* 0x000ea80000300a00 */
        /* <DEDUP_REMOVED lines=9> */
[----:B---3--:R3:W-:Y:S01]  /*2b7f0*/  STL [R1+0x4b8], R190 ;  /* 0x0004b8be01007387 */ /* 0x0087e20000100800 */
[----:B-1----:R-:W-:-:S03]  /*2b800*/  IMAD.MOV.U32 R2, RZ, RZ, R191 ;  /* 0x000000ffff027224 */ /* 0x002fc600078e00bf */
[----:B---3--:R-:W3:Y:S04]  /*2b810*/  LDL.LU.64 R190, [R1+0x110] ;  /* 0x0001100001be7983 */ /* 0x008ee80000300a00 */
[----:B------:R1:W-:Y:S04]  /*2b820*/  STL [R1+0x4b4], R2 ;  /* 0x0004b40201007387 */ /* 0x0003e80000100800 */
[----:B----4-:R4:W-:Y:S01]  /*2b830*/  STL [R1+0x4c0], R192 ;  /* 0x0004c0c001007387 */ /* 0x0109e20000100800 */
[----:B-1----:R-:W-:-:S03]  /*2b840*/  MOV R2, R193 ;  /* 0x000000c100027202 */ /* 0x002fc60000000f00 */
[----:B----4-:R-:W4:Y:S04]  /*2b850*/  LDL.LU.64 R192, [R1+0x88] ;  /* 0x0000880001c07983 */ /* 0x010f280000300a00 */
        /* <DEDUP_REMOVED lines=37> */
[----:B---3--:R3:W-:Y:S01]  /*2bab0*/  STL [R1+0x510], R190 ;  /* 0x000510be01007387 */ /* 0x0087e20000100800 */
[----:B-1----:R-:W-:-:S03]  /*2bac0*/  IMAD.MOV.U32 R2, RZ, RZ, R191 ;  /* 0x000000ffff027224 */ /* 0x002fc600078e00bf */
[----:B---3--:R-:W3:Y:S04]  /*2bad0*/  LDL.LU.64 R190, [R1+0x3f0] ;  /* 0x0003f00001be7983 */ /* 0x008ee80000300a00 */
[----:B------:R1:W-:Y:S04]  /*2bae0*/  STL [R1+0x50c], R2 ;  /* 0x00050c0201007387 */ /* 0x0003e80000100800 */
[----:B----4-:R4:W-:Y:S01]  /*2baf0*/  STL [R1+0x518], R192 ;  /* 0x000518c001007387 */ /* 0x0109e20000100800 */
[----:B-1----:R-:W-:-:S03]  /*2bb00*/  IMAD.MOV.U32 R2, RZ, RZ, R193 ;  /* 0x000000ffff027224 */ /* 0x002fc600078e00c1 */
[----:B----4-:R-:W4:Y:S04]  /*2bb10*/  LDL.LU.64 R192, [R1+0x3d8] ;  /* 0x0003d80001c07983 */ /* 0x010f280000300a00 */
[----:B------:R1:W-:Y:S04]  /*2bb20*/  STL [R1+0x514], R2 ;  /* 0x0005140201007387 */ /* 0x0003e80000100800 */
[----:B--2---:R2:W-:Y:S01]  /*2bb30*/  STL [R1+0x520], R194 ;  /* 0x000520c201007387 */ /* 0x0045e20000100800 */
        /* <DEDUP_REMOVED lines=35> */
[----:B---3--:R3:W-:Y:S01]  /*2bd70*/  STL [R1+0x568], R190 ;  /* 0x000568be01007387 */ /* 0x0087e20000100800 */
[----:B-1----:R-:W-:-:S03]  /*2bd80*/  MOV R2, R191 ;  /* 0x000000bf00027202 */ /* 0x002fc60000000f00 */
[----:B---3--:R-:W3:Y:S04]  /*2bd90*/  LDL.LU.64 R190, [R1+0xe98] ;  /* 0x000e980001be7983 */ /* 0x008ee80000300a00 */
[----:B------:R1:W-:Y:S04]  /*2bda0*/  STL [R1+0x564], R2 ;  /* 0x0005640201007387 */ /* 0x0003e80000100800 */
[----:B----4-:R4:W-:Y:S01]  /*2bdb0*/  STL [R1+0x570], R192 ;  /* 0x000570c001007387 */ /* 0x0109e20000100800 */
[----:B-1----:R-:W-:-:S03]  /*2bdc0*/  IMAD.MOV.U32 R2, RZ, RZ, R193 ;  /* 0x000000ffff027224 */ /* 0x002fc600078e00c1 */
[----:B----4-:R-:W4:Y:S04]  /*2bdd0*/  LDL.LU.64 R192, [R1+0xac0] ;  /* 0x000ac00001c07983 */ /* 0x010f280000300a00 */
[----:B------:R1:W-:Y:S04]  /*2bde0*/  STL [R1+0x56c], R2 ;  /* 0x00056c0201007387 */ /* 0x0003e80000100800 */
[----:B--2---:R2:W-:Y:S01]  /*2bdf0*/  STL [R1+0x578], R194 ;  /* 0x000578c201007387 */ /* 0x0045e20000100800 */
[----:B-1----:R-:W-:-:S03]  /*2be00*/  IMAD.MOV.U32 R2, RZ, RZ, R195 ;  /* 0x000000ffff027224 */ /* 0x002fc600078e00c3 */
[----:B--2---:R-:W2:Y:S04]  /*2be10*/  LDL.LU.64 R194, [R1+0xac8] ;  /* 0x000ac80001c27983 */ /* 0x004ea80000300a00 */
        /* <DEDUP_REMOVED lines=1396> */
[----:B------:R3:W-:Y:S02]  /*31560*/  STL [R1+0x105c], R2 ;  /* 0x00105c0201007387 */ /* 0x0007e40000100800 */
[----:B---3--:R-:W-:Y:S02]  /*31570*/  IMAD.MOV.U32 R2, RZ, RZ, R191 ;  /* 0x000000ffff027224 */ /* 0x008fe400078e00bf */
[----:B------:R1:W-:Y:S04]  /*31580*/  STL [R1+0x1068], R190 ;  /* 0x001068be01007387 */ /* 0x0003e80000100800 */
[----:B-1----:R-:W3:Y:S04]  /*31590*/  LDL.LU.64 R190, [R1+0x1cd8] ;  /* 0x001cd80001be7983 */ /* 0x002ee80000300a00 */
        /* <DEDUP_REMOVED lines=25> */
[----:B------:R1:W-:Y:S04]  /*31730*/  STL [R1+0x10a0], R174 ;  /* 0x0010a0ae01007387 */ /* 0x0003e80000100800 */
[----:B------:R-:W2:Y:S01]  /*31740*/  LDL.LU.64 R172, [R1+0x1a90] ;  /* 0x001a900001ac7983 */ /* 0x000ea20000300a00 */
[----:B-1----:R-:W-:-:S05]  /*31750*/  IMAD.MOV.U32 R2, RZ, RZ, R175 ;  /* 0x000000ffff027224 */ /* 0x002fca00078e00af */
[----:B------:R1:W-:Y:S04]  /*31760*/  STL [R1+0x109c], R2 ;  /* 0x00109c0201007387 */ /* 0x0003e80000100800 */
[----:B------:R-:W-:Y:S04]  /*31770*/  STL [R1+0x10a8], R176 ;  /* 0x0010a8b001007387 */ /* 0x000fe80000100800 */
[----:B------:R-:W2:Y:S01]  /*31780*/  LDL.LU.64 R174, [R1+0x1a98] ;  /* 0x001a980001ae7983 */ /* 0x000ea20000300a00 */
[----:B-1----:R-:W-:-:S05]  /*31790*/  MOV R2, R177 ;  /* 0x000000b100027202 */ /* 0x002fca0000000f00 */
[----:B------:R1:W-:Y:S04]  /*317a0*/  STL [R1+0x10a4], R2 ;  /* 0x0010a40201007387 */ /* 0x0003e80000100800 */
[----:B------:R1:W-:Y:S02]  /*317b0*/  STL [R1+0x10b0], R186 ;  /* 0x0010b0ba01007387 */ /* 0x0003e40000100800 */
[----:B-1----:R-:W-:Y:S02]  /*317c0*/  IMAD.MOV.U32 R2, RZ, RZ, R187 ;  /* 0x000000ffff027224 */ /* 0x002fe400078e00bb */
        /* <DEDUP_REMOVED lines=22> */
[----:B------:R-:W-:Y:S04]  /*31930*/  STL [R1+0x10e0], R198 ;  /* 0x0010e0c601007387 */ /* 0x000fe80000100800 */
[----:B------:R-:W2:Y:S01]  /*31940*/  LDL.LU.64 R176, [R1+0x1cf0] ;  /* 0x001cf00001b07983 */ /* 0x000ea20000300a00 */
[----:B-1----:R-:W-:-:S05]  /*31950*/  IMAD.MOV.U32 R2, RZ, RZ, R199 ;  /* 0x000000ffff027224 */ /* 0x002fca00078e00c7 */
[----:B------:R1:W-:Y:S04]  /*31960*/  STL [R1+0x10dc], R2 ;  /* 0x0010dc0201007387 */ /* 0x0003e80000100800 */
[----:B------:R1:W-:Y:S02]  /*31970*/  STL [R1+0x10e8], R178 ;  /* 0x0010e8b201007387 */ /* 0x0003e40000100800 */
[----:B-1----:R-:W-:Y:S02]  /*31980*/  IMAD.MOV.U32 R2, RZ, RZ, R179 ;  /* 0x000000ffff027224 */ /* 0x002fe400078e00b3 */
[----:B------:R-:W2:Y:S04]  /*31990*/  LDL.LU.64 R198, [R1+0x1cf8] ;  /* 0x001cf80001c67983 */ /* 0x000ea80000300a00 */
        /* <DEDUP_REMOVED lines=20> */
[----:B------:R3:W-:Y:S02]  /*31ae0*/  STL [R1+0x110c], R2 ;  /* 0x00110c0201007387 */ /* 0x0007e40000100800 */
[----:B---3--:R-:W-:Y:S02]  /*31af0*/  IMAD.MOV.U32 R2, RZ, RZ, R191 ;  /* 0x000000ffff027224 */ /* 0x008fe400078e00bf */
[----:B------:R1:W-:Y:S04]  /*31b00*/  STL [R1+0x1118], R190 ;  /* 0x001118be01007387 */ /* 0x0003e80000100800 */
[----:B-1----:R-:W3:Y:S04]  /*31b10*/  LDL.LU.64 R190, [R1+0x1ba8] ;  /* 0x001ba80001be7983 */ /* 0x002ee80000300a00 */
        /* <DEDUP_REMOVED lines=45> */
[----:B----4-:R4:W-:Y:S04]  /*31df0*/  STL [R1+0x1178], R192 ;  /* 0x001178c001007387 */ /* 0x0109e80000100800 */
[----:B------:R-:W3:Y:S01]  /*31e00*/  LDL.LU.64 R174, [R1+0x1cc8] ;  /* 0x001cc80001ae7983 */ /* 0x000ee20000300a00 */
[----:B-1----:R-:W-:-:S03]  /*31e10*/  IMAD.MOV.U32 R2, RZ, RZ, R193 ;  /* 0x000000ffff027224 */ /* 0x002fc600078e00c1 */
[----:B--2---:R-:W-:Y:S04]  /*31e20*/  STL [R1+0x1180], R194 ;  /* 0x001180c201007387 */ /* 0x004fe80000100800 */
[----:B------:R1:W-:Y:S04]  /*31e30*/  STL [R1+0x1174], R2 ;  /* 0x0011740201007387 */ /* 0x0003e80000100800 */
[----:B----4-:R-:W2:Y:S01]  /*31e40*/  LDL.LU.64 R192, [R1+0x1c60] ;  /* 0x001c600001c07983 */ /* 0x010ea20000300a00 */
[----:B-1----:R-:W-:-:S03]  /*31e50*/  MOV R2, R195 ;  /* 0x000000c300027202 */ /* 0x002fc60000000f00 */
[----:B------:R-:W-:Y:S04]  /*31e60*/  STL [R1+0x1188], R196 ;  /* 0x001188c401007387 */ /* 0x000fe80000100800 */
[----:B------:R1:W-:Y:S04]  /*31e70*/  STL [R1+0x117c], R2 ;  /* 0x00117c0201007387 */ /* 0x0003e80000100800 */
[----:B------:R-:W4:Y:S01]  /*31e80*/  LDL.LU.64 R194, [R1+0x1c68] ;  /* 0x001c680001c27983 */ /* 0x000f220000300a00 */
[----:B-1----:R-:W-:-:S03]  /*31e90*/  IMAD.MOV.U32 R2, RZ, RZ, R197 ;  /* 0x000000ffff027224 */ /* 0x002fc600078e00c5 */
[----:B------:R-:W4:Y:S04]  /*31ea0*/  LDL.LU.64 R196, [R1+0x1be0] ;  /* 0x001be00001c47983 */ /* 0x000f280000300a00 */
[----:B------:R1:W-:Y:S04]  /*31eb0*/  STL [R1+0x1184], R2 ;  /* 0x0011840201007387 */ /* 0x0003e80000100800 */
[----:B------:R1:W-:Y:S02]  /*31ec0*/  STL [R1+0x1190], R176 ;  /* 0x001190b001007387 */ /* 0x0003e40000100800 */
[----:B-1----:R-:W-:-:S02]  /*31ed0*/  IMAD.MOV.U32 R2, RZ, RZ, R177 ;  /* 0x000000ffff027224 */ /* 0x002fc400078e00b1 */
[----:B------:R-:W4:Y:S04]  /*31ee0*/  LDL.LU.64 R176, [R1+0x1be8] ;  /* 0x001be80001b07983 */ /* 0x000f280000300a00 */
[----:B------:R1:W-:Y:S04]  /*31ef0*/  STL [R1+0x118c], R2 ;  /* 0x00118c0201007387 */ /* 0x0003e80000100800 */
[----:B------:R1:W-:Y:S02]  /*31f00*/  STL [R1+0x1198], R198 ;  /* 0x001198c601007387 */ /* 0x0003e40000100800 */
[----:B-1----:R-:W-:-:S02]  /*31f10*/  MOV R2, R199 ;  /* 0x000000c700027202 */ /* 0x002fc40000000f00 */
[----:B------:R-:W4:Y:S04]  /*31f20*/  LDL.LU.64 R198, [R1+0x1b40] ;  /* 0x001b400001c67983 */ /* 0x000f280000300a00 */
[----:B------:R1:W-:Y:S04]  /*31f30*/  STL [R1+0x1194], R2 ;  /* 0x0011940201007387 */ /* 0x0003e80000100800 */
[----:B------:R1:W-:Y:S02]  /*31f40*/  STL [R1+0x11a0], R178 ;  /* 0x0011a0b201007387 */ /* 0x0003e40000100800 */
[----:B-1----:R-:W-:-:S02]  /*31f50*/  IMAD.MOV.U32 R2, RZ, RZ, R179 ;  /* 0x000000ffff027224 */ /* 0x002fc400078e00b3 */
[----:B------:R-:W-:Y:S04]  /*31f60*/  STL [R1+0x11a8], R184 ;  /* 0x0011a8b801007387 */ /* 0x000fe80000100800 */
[----:B------:R1:W-:Y:S04]  /*31f70*/  STL [R1+0x119c], R2 ;  /* 0x00119c0201007387 */ /* 0x0003e80000100800 */
[----:B------:R-:W4:Y:S01]  /*31f80*/  LDL.LU.64 R178, [R1+0x1b48] ;  /* 0x001b480001b27983 */ /* 0x000f220000300a00 */
[----:B-1----:R-:W-:-:S03]  /*31f90*/  IMAD.MOV.U32 R2, RZ, RZ, R185 ;  /* 0x000000ffff027224 */ /* 0x002fc600078e00b9 */
[----:B------:R-:W-:Y:S04]  /*31fa0*/  STL [R1+0x11b0], R172 ;  /* 0x0011b0ac01007387 */ /* 0x000fe80000100800 */
[----:B------:R1:W-:Y:S04]  /*31fb0*/  STL [R1+0x11a4], R2 ;  /* 0x0011a40201007387 */ /* 0x0003e80000100800 */
[----:B------:R-:W4:Y:S01]  /*31fc0*/  LDL.LU.64 R184, [R1+0x1a80] ;  /* 0x001a800001b87983 */ /* 0x000f220000300a00 */
[----:B-1----:R-:W-:-:S03]  /*31fd0*/  MOV R2, R173 ;  /* 0x000000ad00027202 */ /* 0x002fc60000000f00 */
[----:B------:R-:W-:Y:S04]  /*31fe0*/  STL [R1+0x11b8], R186 ;  /* 0x0011b8ba01007387 */ /* 0x000fe80000100800 */
[----:B------:R1:W-:Y:S02]  /*31ff0*/  STL [R1+0x11ac], R2 ;  /* 0x0011ac0201007387 */ /* 0x0003e40000100800 */
[----:B-1----:R-:W-:Y:S02]  /*32000*/  IMAD.MOV.U32 R2, RZ, RZ, R187 ;  /* 0x000000ffff027224 */ /* 0x002fe400078e00bb */
[----:B------:R-:W4:Y:S04]  /*32010*/  LDL.LU.64 R186, [R1+0x1a88] ;  /* 0x001a880001ba7983 */ /* 0x000f280000300a00 */
[----:B------:R1:W-:Y:S04]  /*32020*/  STL [R1+0x11b4], R2 ;  /* 0x0011b40201007387 */ /* 0x0003e80000100800 */
[----:B------:R1:W-:Y:S02]  /*32030*/  STL [R1+0x11c0], R188 ;  /* 0x0011c0bc01007387 */ /* 0x0003e40000100800 */
[----:B-1----:R-:W-:-:S02]  /*32040*/  IMAD.MOV.U32 R2, RZ, RZ, R189 ;  /* 0x000000ffff027224 */ /* 0x002fc400078e00bd */
[----:B------:R-:W4:Y:S04]  /*32050*/  LDL.LU.64 R188, [R1+0x19e0] ;  /* 0x0019e00001bc7983 */ /* 0x000f280000300a00 */
[----:B------:R3:W-:Y:S02]  /*32060*/  STL [R1+0x11bc], R2 ;  /* 0x0011bc0201007387 */ /* 0x0007e40000100800 */
[----:B---3--:R-:W-:Y:S02]  /*32070*/  MOV R2, R191 ;  /* 0x000000bf00027202 */ /* 0x008fe40000000f00 */
[----:B------:R1:W-:Y:S04]  /*32080*/  STL [R1+0x11c8], R190 ;  /* 0x0011c8be01007387 */ /* 0x0003e80000100800 */
[----:B------:R-:W-:Y:S04]  /*32090*/  STL [R1+0x11d0], R174 ;  /* 0x0011d0ae01007387 */ /* 0x000fe80000100800 */
[----:B------:R3:W-:Y:S04]  /*320a0*/  STL [R1+0x11c4], R2 ;  /* 0x0011c40201007387 */ /* 0x0007e80000100800 */
[----:B-1----:R-:W4:Y:S01]  /*320b0*/  LDL.LU.64 R190, [R1+0x19e8] ;  /* 0x0019e80001be7983 */ /* 0x002f220000300a00 */
[----:B---3--:R-:W-:-:S03]  /*320c0*/  IMAD.MOV.U32 R2, RZ, RZ, R175 ;  /* 0x000000ffff027224 */ /* 0x008fc600078e00af */
[----:B--2---:R-:W-:Y:S04]  /*320d0*/  STL [R1+0x11d8], R192 ;  /* 0x0011d8c001007387 */ /* 0x004fe80000100800 */
[----:B------:R1:W-:Y:S02]  /*320e0*/  STL [R1+0x11cc], R2 ;  /* 0x0011cc0201007387 */ /* 0x0003e40000100800 */
[----:B-1----:R-:W-:Y:S02]  /*320f0*/  IMAD.MOV.U32 R2, RZ, RZ, R193 ;  /* 0x000000ffff027224 */ /* 0x002fe400078e00c1 */
[----:B------:R-:W2:Y:S04]  /*32100*/  LDL.LU.64 R192, [R1+0x1288] ;  /* 0x0012880001c07983 */ /* 0x000ea80000300a00 */
[----:B------:R1:W-:Y:S04]  /*32110*/  STL [R1+0x11d4], R2 ;  /* 0x0011d40201007387 */ /* 0x0003e80000100800 */
[----:B----4-:R3:W-:Y:S01]  /*32120*/  STL [R1+0x11e0], R194 ;  /* 0x0011e0c201007387 */ /* 0x0107e20000100800 */
[----:B-1----:R-:W-:-:S03]  /*32130*/  MOV R2, R195 ;  /* 0x000000c300027202 */ /* 0x002fc60000000f00 */
[----:B------:R-:W-:Y:S04]  /*32140*/  STL [R1+0x11e8], R196 ;  /* 0x0011e8c401007387 */ /* 0x000fe80000100800 */
[----:B------:R1:W-:Y:S04]  /*32150*/  STL [R1+0x11dc], R2 ;  /* 0x0011dc0201007387 */ /* 0x0003e80000100800 */
[----:B---3--:R-:W3:Y:S01]  /*32160*/  LDL.LU.64 R194, [R1+0x1290] ;  /* 0x0012900001c27983 */ /* 0x008ee20000300a00 */
[----:B-1----:R-:W-:-:S03]  /*32170*/  IMAD.MOV.U32 R2, RZ, RZ, R197 ;  /* 0x000000ffff027224 */ /* 0x002fc600078e00c5 */
        /* <DEDUP_REMOVED lines=8> */
[----:B------:R-:W4:Y:S04]  /*32200*/  LDL.LU.64 R198, [R1+0x1ce0] ;  /* 0x001ce00001c67983 */ /* 0x000f280000300a00 */
[----:B------:R1:W-:Y:S04]  /*32210*/  STL [R1+0x11f4], R2 ;  /* 0x0011f40201007387 */ /* 0x0003e80000100800 */
[----:B------:R-:W-:Y:S04]  /*32220*/  STL [R1+0x1200], R178 ;  /* 0x001200b201007387 */ /* 0x000fe80000100800 */
[----:B------:R-:W4:Y:S01]  /*32230*/  LDL.LU.64 R170, [R1+0x1ce8] ;  /* 0x001ce80001aa7983 */ /* 0x000f220000300a00 */
[----:B-1----:R-:W-:-:S03]  /*32240*/  IMAD.MOV.U32 R2, RZ, RZ, R179 ;  /* 0x000000ffff027224 */ /* 0x002fc600078e00b3 */
[----:B------:R-:W-:Y:S04]  /*32250*/  STL [R1+0x1208], R184 ;  /* 0x001208b801007387 */ /* 0x000fe80000100800 */
[----:B------:R1:W-:Y:S04]  /*32260*/  STL [R1+0x11fc], R2 ;  /* 0x0011fc0201007387 */ /* 0x0003e80000100800 */
[----:B------:R-:W4:Y:S04]  /*32270*/  LDL.LU.64 R172, [R1+0x1c90] ;  /* 0x001c900001ac7983 */ /* 0x000f280000300a00 */
[----:B------:R-:W4:Y:S01]  /*32280*/  LDL.LU.64 R174, [R1+0x1c98] ;  /* 0x001c980001ae7983 */ /* 0x000f220000300a00 */
[----:B-1----:R-:W-:-:S05]  /*32290*/  IMAD.MOV.U32 R2, RZ, RZ, R185 ;  /* 0x000000ffff027224 */ /* 0x002fca00078e00b9 */
[----:B------:R1:W-:Y:S02]  /*322a0*/  STL [R1+0x1204], R2 ;  /* 0x0012040201007387 */ /* 0x0003e40000100800 */
[----:B-1----:R-:W-:Y:S02]  /*322b0*/  MOV R2, R187 ;  /* 0x000000bb00027202 */ /* 0x002fe40000000f00 */
[----:B------:R-:W-:Y:S04]  /*322c0*/  STL [R1+0x1210], R186 ;  /* 0x001210ba01007387 */ /* 0x000fe80000100800 */
[----:B------:R-:W4:Y:S04]  /*322d0*/  LDL.LU.64 R176, [R1+0x1c20] ;  /* 0x001c200001b07983 */ /* 0x000f280000300a00 */
[----:B------:R1:W-:Y:S04]  /*322e0*/  STL [R1+0x120c], R2 ;  /* 0x00120c0201007387 */ /* 0x0003e80000100800 */
[----:B------:R-:W-:Y:S04]  /*322f0*/  STL [R1+0x1218], R188 ;  /* 0x001218bc01007387 */ /* 0x000fe80000100800 */
[----:B------:R-:W4:Y:S01]  /*32300*/  LDL.LU.64 R178, [R1+0x1c28] ;  /* 0x001c280001b27983 */ /* 0x000f220000300a00 */
[----:B-1----:R-:W-:-:S03]  /*32310*/  IMAD.MOV.U32 R2, RZ, RZ, R189 ;  /* 0x000000ffff027224 */ /* 0x002fc600078e00bd */
[----:B------:R-:W4:Y:S04]  /*32320*/  LDL.LU.64 R184, [R1+0x1b90] ;  /* 0x001b900001b87983 */ /* 0x000f280000300a00 */
[----:B------:R1:W-:Y:S02]  /*32330*/  STL [R1+0x1214], R2 ;  /* 0x0012140201007387 */ /* 0x0003e40000100800 */
[----:B-1----:R-:W-:Y:S02]  /*32340*/  IMAD.MOV.U32 R2, RZ, RZ, R191 ;  /* 0x000000ffff027224 */ /* 0x002fe400078e00bf */
[----:B------:R-:W-:Y:S04]  /*32350*/  STL [R1+0x1220], R190 ;  /* 0x001220be01007387 */ /* 0x000fe80000100800 */
[----:B------:R-:W4:Y:S04]  /*32360*/  LDL.LU.64 R186, [R1+0x1b98] ;  /* 0x001b980001ba7983 */ /* 0x000f280000300a00 */
[----:B------:R-:W4:Y:S04]  /*32370*/  LDL.LU.64 R188, [R1+0x1ae0] ;  /* 0x001ae00001bc7983 */ /* 0x000f280000300a00 */
[----:B------:R2:W-:Y:S02]  /*32380*/  STL [R1+0x121c], R2 ;  /* 0x00121c0201007387 */ /* 0x0005e40000100800 */
[----:B--2---:R-:W-:-:S02]  /*32390*/  MOV R2, R193 ;  /* 0x000000c100027202 */ /* 0x004fc40000000f00 */
[----:B------:R1:W-:Y:S04]  /*323a0*/  STL [R1+0x1228], R192 ;  /* 0x001228c001007387 */ /* 0x0003e80000100800 */
[----:B------:R-:W2:Y:S04]  /*323b0*/  LDL.LU.64 R190, [R1+0x1ae8] ;  /* 0x001ae80001be7983 */ /* 0x000ea80000300a00 */
[----:B-1----:R-:W2:Y:S04]  /*323c0*/  LDL.LU.64 R192, [R1+0x1a38] ;  /* 0x001a380001c07983 */ /* 0x002ea80000300a00 */
        /* <DEDUP_REMOVED lines=8> */
[----:B------:R1:W-:Y:S02]  /*32450*/  STL [R1+0x1234], R2 ;  /* 0x0012340201007387 */ /* 0x0003e40000100800 */
[----:B-1----:R-:W-:Y:S02]  /*32460*/  MOV R2, R169 ;  /* 0x000000a900027202 */ /* 0x002fe40000000f00 */
[----:B------:R-:W-:Y:S04]  /*32470*/  STL [R1+0x1240], R168 ;  /* 0x001240a801007387 */ /* 0x000fe80000100800 */
[----:B------:R-:W-:Y:S04]  /*32480*/  STL [R1+0x1248], R198 ;  /* 0x001248c601007387 */ /* 0x000fe80000100800 */
        /* <DEDUP_REMOVED lines=8> */
[----:B------:R-:W-:Y:S01]  /*32510*/  STL [R1+0x1260], R174 ;  /* 0x001260ae01007387 */ /* 0x000fe20000100800 */
[----:B-1----:R-:W-:-:S05]  /*32520*/  MOV R2, R173 ;  /* 0x000000ad00027202 */ /* 0x002fca0000000f00 */
[----:B------:R1:W-:Y:S04]  /*32530*/  STL [R1+0x1254], R2 ;  /* 0x0012540201007387 */ /* 0x0003e80000100800 */
[----:B------:R-:W4:Y:S01]  /*32540*/  LDL R252, [R1+0x1830] ;  /* 0x0018300001fc7983 */ /* 0x000f220000100800 */
[----:B-1----:R-:W-:-:S05]  /*32550*/  IMAD.MOV.U32 R2, RZ, RZ, R175 ;  /* 0x000000ffff027224 */ /* 0x002fca00078e00af */
[----:B------:R1:W-:Y:S04]  /*32560*/  STL [R1+0x125c], R2 ;  /* 0x00125c0201007387 */ /* 0x0003e80000100800 */
[----:B------:R-:W-:Y:S01]  /*32570*/  STL [R1+0x1268], R176 ;  /* 0x001268b001007387 */ /* 0x000fe20000100800 */
[----:B-1----:R-:W-:-:S03]  /*32580*/  IMAD.MOV.U32 R2, RZ, RZ, R177 ;  /* 0x000000ffff027224 */ /* 0x002fc600078e00b1 */
[----:B------:R-:W-:Y:S04]  /*32590*/  STL [R1+0x1270], R178 ;  /* 0x001270b201007387 */ /* 0x000fe80000100800 */
[----:B------:R1:W-:Y:S04]  /*325a0*/  STL [R1+0x1264], R2 ;  /* 0x0012640201007387 */ /* 0x0003e80000100800 */
[----:B------:R-:W-:Y:S01]  /*325b0*/  STL [R1+0x1278], R184 ;  /* 0x001278b801007387 */ /* 0x000fe20000100800 */
[----:B-1----:R-:W-:-:S05]  /*325c0*/  MOV R2, R179 ;  /* 0x000000b300027202 */ /* 0x002fca0000000f00 */
[----:B------:R1:W-:Y:S02]  /*325d0*/  STL [R1+0x126c], R2 ;  /* 0x00126c0201007387 */ /* 0x0003e40000100800 */
[----:B-1----:R-:W-:Y:S02]  /*325e0*/  IMAD.MOV.U32 R2, RZ, RZ, R185 ;  /* 0x000000ffff027224 */ /* 0x002fe400078e00b9 */
[----:B------:R-:W-:Y:S04]  /*325f0*/  STL [R1+0x1280], R186 ;  /* 0x001280ba01007387 */ /* 0x000fe80000100800 */
[----:B------:R1:W-:Y:S04]  /*32600*/  STL [R1+0x1274], R2 ;  /* 0x0012740201007387 */ /* 0x0003e80000100800 */
[----:B------:R-:W-:Y:S01]  /*32610*/  STL [R1+0x1288], R188 ;  /* 0x001288bc01007387 */ /* 0x000fe20000100800 */
[----:B-1----:R-:W-:-:S05]  /*32620*/  IMAD.MOV.U32 R2, RZ, RZ, R187 ;  /* 0x000000ffff027224 */ /* 0x002fca00078e00bb */
[----:B------:R1:W-:Y:S02]  /*32630*/  STL [R1+0x127c], R2 ;  /* 0x00127c0201007387 */ /* 0x0003e40000100800 */
[----:B-1----:R-:W-:Y:S02]  /*32640*/  MOV R2, R189 ;  /* 0x000000bd00027202 */ /* 0x002fe40000000f00 */
[----:B--2---:R-:W-:Y:S04]  /*32650*/  STL [R1+0x1290], R190 ;  /* 0x001290be01007387 */ /* 0x004fe80000100800 */
[----:B------:R1:W-:Y:S04]  /*32660*/  STL [R1+0x1284], R2 ;  /* 0x0012840201007387 */ /* 0x0003e80000100800 */
[----:B------:R-:W-:Y:S01]  /*32670*/  STL [R1+0x1298], R192 ;  /* 0x001298c001007387 */ /* 0x000fe20000100800 */
[----:B-1----:R-:W-:-:S05]  /*32680*/  IMAD.MOV.U32 R2, RZ, RZ, R191 ;  /* 0x000000ffff027224 */ /* 0x002fca00078e00bf */
[----:B------:R1:W-:Y:S02]  /*32690*/  STL [R1+0x128c], R2 ;  /* 0x00128c0201007387 */ /* 0x0003e40000100800 */
[----:B-1----:R-:W-:Y:S02]  /*326a0*/  IMAD.MOV.U32 R2, RZ, RZ, R193 ;  /* 0x000000ffff027224 */ /* 0x002fe400078e00c1 */
[----:B---3--:R-:W-:Y:S04]  /*326b0*/  STL [R1+0x12a0], R194 ;  /* 0x0012a0c201007387 */ /* 0x008fe80000100800 */
[----:B------:R1:W-:Y:S02]  /*326c0*/  STL [R1+0x1294], R2 ;  /* 0x0012940201007387 */ /* 0x0003e40000100800 */
[----:B-1----:R-:W-:Y:S01]  /*326d0*/  MOV R2, R195 ;  /* 0x000000c300027202 */ /* 0x002fe20000000f00 */
[----:B----4-:R-:W-:-:S04]  /*326e0*/  IMAD.MOV.U32 R4, RZ, RZ, R197 ;  /* 0x000000ffff047224 */ /* 0x010fc800078e00c5 */
[----:B------:R-:W-:Y:S04]  /*326f0*/  STL [R1+0x129c], R2 ;  /* 0x00129c0201007387 */ /* 0x000fe80000100800 */
[----:B------:R-:W-:Y:S04]  /*32700*/  STL [R1+0x12a8], R196 ;  /* 0x0012a8c401007387 */ /* 0x000fe80000100800 */
[----:B------:R1:W-:Y:S02]  /*32710*/  STL [R1+0x12a4], R4 ;  /* 0x0012a40401007387 */ /* 0x0003e40000100800 */
[----:B-1----:R-:W-:-:S02]  /*32720*/  MOV R4, R199 ;  /* 0x000000c700047202 */ /* 0x002fc40000000f00 */
[----:B------:R-:W-:Y:S04]  /*32730*/  STL [R1+0x12b0], R198 ;  /* 0x0012b0c601007387 */ /* 0x000fe80000100800 */
[----:B------:R1:W-:Y:S04]  /*32740*/  STL [R1+0x12ac], R4 ;  /* 0x0012ac0401007387 */ /* 0x0003e80000100800 */
        /* <DEDUP_REMOVED lines=89> */
[----:B------:R-:W3:Y:S03]  /*32ce0*/  S2R R249, SR_TID.X ;  /* 0x0000000000f97919 */ /* 0x000ee60000002100 */
        /* <DEDUP_REMOVED lines=29> */
[----:B---3--:R-:W-:-:S03]  /*32ec0*/  LOP3.LUT R242, R249, 0x7, RZ, 0xc0, !PT ;  /* 0x00000007f9f27812 */ /* 0x008fc600078ec0ff */
[----:B------:R2:W-:Y:S04]  /*32ed0*/  STL [R1+0x218], RZ ;  /* 0x000218ff01007387 */ /* 0x0005e80000100800 */
[----:B------:R2:W-:Y:S04]  /*32ee0*/  STL [R1+0x21c], RZ ;  /* 0x00021cff01007387 */ /* 0x0005e80000100800 */
[----:B------:R2:W-:Y:S04]  /*32ef0*/  STL [R1+0x200], RZ ;  /* 0x000200ff01007387 */ /* 0x0005e80000100800 */
[----:B------:R2:W-:Y:S04]  /*32f00*/  STL [R1+0x204], RZ ;  /* 0x000204ff01007387 */ /* 0x0005e80000100800 */
[----:B------:R2:W-:Y:S01]  /*32f10*/  STL [R1+0x208], RZ ;  /* 0x000208ff01007387 */ /* 0x0005e20000100800 */
[----:B------:R-:W-:-:S03]  /*32f20*/  IMAD.SHL.U32 R2, R249, 0x2, RZ ;  /* 0x00000002f9027824 */ /* 0x000fc600078e00ff */
[----:B------:R2:W-:Y:S01]  /*32f30*/  STL [R1+0x20c], RZ ;  /* 0x00020cff01007387 */ /* 0x0005e20000100800 */
[----:B------:R-:W-:Y:S01]  /*32f40*/  IMAD R242, R242, 0x210, RZ ;  /* 0x00000210f2f27824 */ /* 0x000fe200078e02ff */
[C---:B------:R-:W-:Y:S02]  /*32f50*/  LOP3.LUT R3, R249.reuse, 0x3, RZ, 0xc0, !PT ;  /* 0x00000003f9037812 */ /* 0x040fe400078ec0ff */
[C---:B------:R-:W-:Y:S02]  /*32f60*/  LOP3.LUT R241, R249.reuse, 0x1c, RZ, 0xc0, !PT ;  /* 0x0000001cf9f17812 */ /* 0x040fe400078ec0ff */
[----:B------:R-:W-:Y:S01]  /*32f70*/  LOP3.LUT R242, R242, 0x30, R2, 0x78, !PT ;  /* 0x00000030f2f27812 */ /* 0x000fe200078e7802 */
[----:B------:R-:W-:Y:S01]  /*32f80*/  IMAD.SHL.U32 R2, R249, 0x80, RZ ;  /* 0x00000080f9027824 */ /* 0x000fe200078e00ff */
[----:B------:R-:W-:Y:S01]  /*32f90*/  SHF.R.S32.HI R12, RZ, 0x1f, R248 ;  /* 0x0000001fff0c7819 */ /* 0x000fe200000114f8 */
[----:B------:R-:W-:Y:S01]  /*32fa0*/  IMAD R241, R3, 0x120, R241 ;  /* 0x0000012003f17824 */ /* 0x000fe200078e02f1 */
[----:B------:R-:W-:-:S02]  /*32fb0*/  SHF.R.S32.HI R3, RZ, 0x1f, R252 ;  /* 0x0000001fff037819 */ /* 0x000fc400000114fc */
[----:B------:R-:W-:Y:S02]  /*32fc0*/  LOP3.LUT R242, R242, 0x1000, R2, 0xf8, !PT ;  /* 0x00001000f2f27812 */ /* 0x000fe400078ef802 */
[----:B------:R-:W-:Y:S02]  /*32fd0*/  SHF.R.S32.HI R2, RZ, 0x1f, R0 ;  /* 0x0000001fff027819 */ /* 0x000fe40000011400 */
[----:B------:R-:W-:Y:S01]  /*32fe0*/  LEA.HI R12, R12, R248, RZ, 0x7 ;  /* 0x000000f80c0c7211 */ /* 0x000fe200078f38ff */
[C---:B------:R-:W-:Y:S01]  /*32ff0*/  IMAD.SHL.U32 R240, R252.reuse, 0x4, RZ ;  /* 0x00000004fcf07824 */ /* 0x040fe200078e00ff */
[----:B------:R-:W-:Y:S01]  /*33000*/  SHF.L.U64.HI R3, R252, 0x2, R3 ;  /* 0x00000002fc037819 */ /* 0x000fe20000010203 */
[----:B------:R-:W-:Y:S01]  /*33010*/  IMAD.MOV.U32 R252, RZ, RZ, RZ ;  /* 0x000000fffffc7224 */ /* 0x000fe200078e00ff */
[----:B------:R-:W-:Y:S02]  /*33020*/  SHF.L.U64.HI R2, R0, 0x2, R2 ;  /* 0x0000000200027819 */ /* 0x000fe40000010202 */
[----:B------:R-:W-:-:S02]  /*33030*/  CS2R R200, SRZ ;  /* 0x0000000000c87805 */ /* 0x000fc4000001ff00 */
[----:B------:R-:W-:Y:S02]  /*33040*/  SHF.L.U32 R0, R0, 0x2, RZ ;  /* 0x0000000200007819 */ /* 0x000fe400000006ff */
        /* <DEDUP_REMOVED lines=23> */
[----:B-1----:R-:W-:Y:S02]  /*331c0*/  CS2R R4, SRZ ;  /* 0x0000000000047805 */ /* 0x002fe4000001ff00 */
        /* <DEDUP_REMOVED lines=20> */
[----:B------:R-:W-:Y:S02]  /*33310*/  SHF.R.S32.HI R12, RZ, 0x7, R12 ;  /* 0x00000007ff0c7819 */ /* 0x000fe4000001140c */
        /* <DEDUP_REMOVED lines=20> */
[----:B------:R-:W-:Y:S01]  /*33460*/  CS2R R198, SRZ ;  /* 0x0000000000c67805 */ /* 0x000fe2000001ff00 */
[----:B------:R-:W-:Y:S01]  /*33470*/  UMOV UR5, 0x1 ;  /* 0x0000000100057882 */ /* 0x000fe20000000000 */
[----:B--2---:R-:W-:-:S05]  /*33480*/  UMOV UR6, 0xffffffff ;  /* 0xffffffff00067882 */ /* 0x004fca0000000000 */
.L_x_1:
[----:B------:R-:W-:-:S04]  /*33490*/  DEPBAR.LE SB0, 0x2 ;  /* 0x000080800000791a */ /* 0x000fc80000000000 */
[----:B------:R-:W-:Y:S01]  /*334a0*/  UIADD3 UR6, UR6, 0x1, URZ ;  /* 0x0000000106067890 */ /* 0x000fe2000fffe03f */
[----:B------:R-:W-:Y:S03]  /*334b0*/  STL [R1+0x2134], R252 ;  /* 0x002134fc01007387 */ /* 0x000fe60000100800 */
[----:B------:R-:W-:Y:S01]  /*334c0*/  UISETP.GT.AND UP0, UPT, UR6, 0x1, UPT ;  /* 0x000000010600788c */ /* 0x000fe2000bf04270 */
[----:B------:R-:W-:Y:S03]  /*334d0*/  STL [R1+0x2130], R240 ;  /* 0x002130f001007387 */ /* 0x000fe60000100800 */
[----:B------:R-:W-:Y:S01]  /*334e0*/  USEL UR6, UR6, URZ, !UP0 ;  /* 0x0000003f06067287 */ /* 0x000fe2000c000000 */
[----:B------:R1:W-:Y:S03]  /*334f0*/  STL [R1+0x212c], R3 ;  /* 0x00212c0301007387 */ /* 0x0003e60000100800 */
[----:B------:R-:W-:Y:S01]  /*33500*/  ULEA UR10, UR6, UR4, 0x11 ;  /* 0x00000004060a7291 */ /* 0x000fe2000f8e883f */
[----:B------:R-:W-:Y:S01]  /*33510*/  BAR.SYNC.DEFER_BLOCKING 0x0 ;  /* 0x0000000000007b1d */ /* 0x000fe20000010000 */
[----:B------:R-:W-:Y:S01]  /*33520*/  ULEA UR7, UR6, UR4, 0xf ;  /* 0x0000000406077291 */ /* 0x000fe2000f8e783f */
[----:B-1----:R-:W-:-:S04]  /*33530*/  LOP3.LUT R3, R241, 0x20, RZ, 0x3c, !PT ;  /* 0x00000020f1037812 */ /* 0x002fc800078e3cff */
[----:B------:R1:W-:Y:S04]  /*33540*/  STL [R1+0x2128], R0 ;  /* 0x0021280001007387 */ /* 0x0003e80000100800 */
[----:B------:R2:W-:Y:S04]  /*33550*/  STL [R1+0x2124], R2 ;  /* 0x0021240201007387 */ /* 0x0005e80000100800 */
[----:B-----5:R-:W-:Y:S01]  /*33560*/  STL [R1+0x2120], R243 ;  /* 0x002120f301007387 */ /* 0x020fe20000100800 */
[C---:B-1----:R-:W-:Y:S02]  /*33570*/  LOP3.LUT R0, R241.reuse, 0x60, RZ, 0x3c, !PT ;  /* 0x00000060f1007812 */ /* 0x042fe400078e3cff */
[----:B--2---:R-:W-:Y:S01]  /*33580*/  LOP3.LUT R2, R241, 0x40, RZ, 0x3c, !PT ;  /* 0x00000040f1027812 */ /* 0x004fe200078e3cff */
[----:B------:R-:W-:Y:S04]  /*33590*/  LDSM.16.M88.4 R12, [R242+UR10] ;  /* 0x0000000af20c783b */ /* 0x000fe80008000200 */
[----:B------:R-:W-:Y:S04]  /*335a0*/  LDSM.16.M88.4 R16, [R242+UR10+0x2000] ;  /* 0x0020000af210783b */ /* 0x000fe80008000200 */
[----:B------:R-:W-:Y:S04]  /*335b0*/  LDSM.16.M88.4 R92, [R242+UR10+0x4000] ;  /* 0x0040000af25c783b */ /* 0x000fe80008000200 */
[----:B------:R-:W-:Y:S04]  /*335c0*/  LDSM.16.M88.4 R88, [R242+UR10+0x6000] ;  /* 0x0060000af258783b */ /* 0x000fe80008000200 */
[----:B------:R-:W-:Y:S04]  /*335d0*/  LDSM.16.M88.4 R84, [R242+UR10+0x8000] ;  /* 0x0080000af254783b */ /* 0x000fe80008000200 */
[----:B------:R-:W-:Y:S04]  /*335e0*/  LDS R136, [R241+UR7+0x40000] ;  /* 0x04000007f1887984 */ /* 0x000fe80008000800 */
[----:B------:R-:W-:Y:S04]  /*335f0*/  LDS R138, [R241+UR7+0x40400] ;  /* 0x04040007f18a7984 */ /* 0x000fe80008000800 */
[----:B------:R-:W-:Y:S04]  /*33600*/  LDS R137, [R3+UR7+0x40000] ;  /* 0x0400000703897984 */ /* 0x000fe80008000800 */
[----:B------:R-:W1:Y:S04]  /*33610*/  LDS R139, [R3+UR7+0x40400] ;  /* 0x04040007038b7984 */ /* 0x000e680008000800 */
[----:B------:R-:W2:Y:S04]  /*33620*/  LDSM.16.M88.4 R80, [R242+UR10+0xa000] ;  /* 0x00a0000af250783b */ /* 0x000ea80008000200 */
[----:B------:R-:W-:Y:S04]  /*33630*/  LDSM.16.M88.4 R68, [R242+UR10+0xc000] ;  /* 0x00c0000af244783b */ /* 0x000fe80008000200 */
[----:B------:R-:W3:Y:S04]  /*33640*/  LDSM.16.M88.4 R64, [R242+UR10+0xe000] ;  /* 0x00e0000af240783b */ /* 0x000ee80008000200 */
[----:B------:R-:W-:Y:S04]  /*33650*/  LDSM.16.M88.4 R60, [R242+UR10+0x10000] ;  /* 0x0100000af23c783b */ /* 0x000fe80008000200 */
[----:B------:R-:W-:Y:S04]  /*33660*/  LDSM.16.M88.4 R56, [R242+UR10+0x12000] ;  /* 0x0120000af238783b */ /* 0x000fe80008000200 */
[----:B------:R-:W4:Y:S04]  /*33670*/  LDSM.16.M88.4 R52, [R242+UR10+0x14000] ;  /* 0x0140000af234783b */ /* 0x000f280008000200 */
[----:B------:R-:W4:Y:S04]  /*33680*/  LDSM.16.M88.4 R48, [R242+UR10+0x16000] ;  /* 0x0160000af230783b */ /* 0x000f280008000200 */
[----:B------:R-:W4:Y:S04]  /*33690*/  LDSM.16.M88.4 R40, [R242+UR10+0x18000] ;  /* 0x0180000af228783b */ /* 0x000f280008000200 */
[----:B------:R-:W4:Y:S04]  /*336a0*/  LDSM.16.M88.4 R36, [R242+UR10+0x1a000] ;  /* 0x01a0000af224783b */ /* 0x000f280008000200 */
[----:B------:R-:W4:Y:S01]  /*336b0*/  LDSM.16.M88.4 R32, [R242+UR10+0x1c000] ;  /* 0x01c0000af220783b */ /* 0x000f220008000200 */
[C---:B-1----:R-:W-:Y:S03]  /*336c0*/  HMMA.1688.F32.TF32 R132, R136.reuse, R16, R132 ;  /* 0x000000108884723c */ /* 0x042fe60000081084 */
[----:B------:R-:W1:Y:S03]  /*336d0*/  LDSM.16.M88.4 R248, [R242+UR10+0x1e000] ;  /* 0x01e0000af2f8783b */ /* 0x000e660008000200 */
[C---:B--2---:R-:W-:Y:S01]  /*336e0*/  HMMA.1688.F32.TF32 R116, R136.reuse, R80, R116 ;  /* 0x000000508874723c */ /* 0x044fe20000081074 */
[----:B------:R-:W-:Y:S04]  /*336f0*/  STL [R1+0x424], R2 ;  /* 0x0004240201007387 */ /* 0x000fe80000100800 */
[----:B------:R-:W-:Y:S01]  /*33700*/  STL [R1+0x428], R0 ;  /* 0x0004280001007387 */ /* 0x000fe20000100800 */
[C---:B---3--:R-:W-:Y:S03]  /*33710*/  HMMA.1688.F32.TF32 R108, R136.reuse, R64, R108 ;  /* 0x00000040886c723c */ /* 0x048fe6000008106c */
[----:B------:R2:W-:Y:S03]  /*33720*/  STL [R1+0x2f3c], R14 ;  /* 0x002f3c0e01007387 */ /* 0x0005e60000100800 */
[C---:B------:R-:W-:Y:S01]  /*33730*/  HMMA.1688.F32.TF32 R112, R136.reuse, R68, R112 ;  /* 0x000000448870723c */ /* 0x040fe20000081070 */
[----:B------:R3:W-:Y:S04]  /*33740*/  STL [R1+0x2f38], R15 ;  /* 0x002f380f01007387 */ /* 0x0007e80000100800 */
[----:B------:R3:W-:Y:S01]  /*33750*/  STL [R1+0x2f40], R18 ;  /* 0x002f401201007387 */ /* 0x0007e20000100800 */
[C---:B------:R-:W-:Y:S03]  /*33760*/  HMMA.1688.F32.TF32 R120, R136.reuse, R84, R120 ;  /* 0x000000548878723c */ /* 0x040fe60000081078 */
[----:B------:R4:W-:Y:S03]  /*33770*/  STL [R1+0x2f34], R19 ;  /* 0x002f341301007387 */ /* 0x0009e60000100800 */
[----:B--2---:R-:W-:Y:S01]  /*33780*/  IMAD.MOV.U32 R14, RZ, RZ, R117 ;  /* 0x000000ffff0e7224 */ /* 0x004fe200078e0075 */
[----:B------:R2:W-:Y:S01]  /*33790*/  STL [R1+0x2f2c], R94 ;  /* 0x002f2c5e01007387 */ /* 0x0005e20000100800 */
[----:B---3--:R-:W-:Y:S01]  /*337a0*/  MOV R15, R118 ;  /* 0x00000076000f7202 */ /* 0x008fe20000000f00 */
[----:B------:R-:W-:Y:S01]  /*337b0*/  IMAD.MOV.U32 R18, RZ, RZ, R116 ;  /* 0x000000ffff127224 */ /* 0x000fe200078e0074 */
[----:B------:R-:W-:Y:S01]  /*337c0*/  HMMA.1688.F32.TF32 R128, R136, R92, R128 ;  /* 0x0000005c8880723c */ /* 0x000fe20000081080 */
[----:B------:R3:W-:Y:S01]  /*337d0*/  STL [R1+0x2f28], R95 ;  /* 0x002f285f01007387 */ /* 0x0007e20000100800 */
[----:B----4-:R-:W-:-:S03]  /*337e0*/  IMAD.MOV.U32 R19, RZ, RZ, R119 ;  /* 0x000000ffff137224 */ /* 0x010fc600078e0077 */
[----:B------:R4:W-:Y:S01]  /*337f0*/  STL [R1+0x2f30], R90 ;  /* 0x002f305a01007387 */ /* 0x0009e20000100800 */
[C---:B------:R-:W-:Y:S01]  /*33800*/  HMMA.1688.F32.TF32 R244, R136.reuse, R12, R200 ;  /* 0x0000000c88f4723c */ /* 0x040fe200000810c8 */
[----:B--2---:R-:W-:Y:S02]  /*33810*/  IMAD.MOV.U32 R94, RZ, RZ, R109 ;  /* 0x000000ffff5e7224 */ /* 0x004fe400078e006d */
[----:B------:R2:W-:Y:S01]  /*33820*/  STL [R1+0x2f24], R91 ;  /* 0x002f245b01007387 */ /* 0x0005e20000100800 */
[----:B---3--:R-:W-:Y:S02]  /*33830*/  IMAD.MOV.U32 R95, RZ, RZ, R110 ;  /* 0x000000ffff5f7224 */ /* 0x008fe400078e006e */
[----:B------:R-:W-:Y:S01]  /*33840*/  HMMA.1688.F32.TF32 R212, R136, R88, R124 ;  /* 0x0000005888d4723c */ /* 0x000fe2000008107c */
[----:B------:R3:W-:Y:S01]  /*33850*/  STL [R1+0x2f44], R86 ;  /* 0x002f445601007387 */ /* 0x0007e20000100800 */
[----:B----4-:R-:W-:-:S03]  /*33860*/  MOV R90, R108 ;  /* 0x0000006c005a7202 */ /* 0x010fc60000000f00 */
[----:B------:R-:W-:Y:S01]  /*33870*/  STL [R1+0x2f20], R87 ;  /* 0x002f205701007387 */ /* 0x000fe20000100800 */
[----:B--2---:R-:W-:-:S03]  /*33880*/  MOV R91, R111 ;  /* 0x0000006f005b7202 */ /* 0x004fc60000000f00 */
[----:B------:R-:W-:Y:S04]  /*33890*/  STL [R1+0x2f18], R82 ;  /* 0x002f185201007387 */ /* 0x000fe80000100800 */
[----:B------:R-:W-:Y:S04]  /*338a0*/  LDS R232, [R2+UR7+0x40000] ;  /* 0x0400000702e87984 */ /* 0x000fe80008000800 */
[----:B------:R-:W-:Y:S04]  /*338b0*/  LDS R234, [R2+UR7+0x40400] ;  /* 0x0404000702ea7984 */ /* 0x000fe80008000800 */
[----:B------:R-:W-:Y:S04]  /*338c0*/  LDS R233, [R0+UR7+0x40000] ;  /* 0x0400000700e97984 */ /* 0x000fe80008000800 */
[----:B------:R-:W2:Y:S01]  /*338d0*/  LDS R235, [R0+UR7+0x40400] ;  /* 0x0404000700eb7984 */ /* 0x000ea20008000800 */
[----:B------:R-:W-:Y:S01]  /*338e0*/  HMMA.1688.F32.TF32 R96, R136, R52, R96 ;  /* 0x000000348860723c */ /* 0x000fe20000081060 */
[----:B---3--:R-:W-:-:S02]  /*338f0*/  MOV R86, R123 ;  /* 0x0000007b00567202 */ /* 0x008fc40000000f00 */
[----:B------:R-:W-:Y:S04]  /*33900*/  STL [R1+0x2f14], R83 ;  /* 0x002f145301007387 */ /* 0x000fe80000100800 */
[----:B------:R3:W-:Y:S04]  /*33910*/  STL [R1+0x2f48], R70 ;  /* 0x002f484601007387 */ /* 0x0007e80000100800 */
[----:B------:R4:W-:Y:S04]  /*33920*/  STL [R1+0x2f1c], R71 ;  /* 0x002f1c4701007387 */ /* 0x0009e80000100800 */
[----:B------:R-:W-:Y:S01]  /*33930*/  STL [R1+0x2f0c], R66 ;  /* 0x002f0c4201007387 */ /* 0x000fe20000100800 */
[----:B------:R-:W-:Y:S01]  /*33940*/  HMMA.1688.F32.TF32 R8, R136, R48, R8 ;  /* 0x000000308808723c */ /* 0x000fe20000081008 */
[----:B---3--:R-:W-:-:S02]  /*33950*/  IMAD.MOV.U32 R70, RZ, RZ, R122 ;  /* 0x000000ffff467224 */ /* 0x008fc400078e007a */
[----:B------:R-:W-:Y:S04]  /*33960*/  STL [R1+0x2f08], R67 ;  /* 0x002f084301007387 */ /* 0x000fe80000100800 */
[----:B------:R-:W-:Y:S04]  /*33970*/  STL [R1+0x2f10], R62 ;  /* 0x002f103e01007387 */ /* 0x000fe80000100800 */
[----:B------:R-:W-:Y:S04]  /*33980*/  STL [R1+0x2f04], R63 ;  /* 0x002f043f01007387 */ /* 0x000fe80000100800 */
[----:B------:R-:W-:Y:S04]  /*33990*/  STL [R1+0x2f50], R58 ;  /* 0x002f503a01007387 */ /* 0x000fe80000100800 */
[----:B------:R-:W-:Y:S04]  /*339a0*/  STL [R1+0x2f4c], R59 ;  /* 0x002f4c3b01007387 */ /* 0x000fe80000100800 */
[----:B------:R3:W-:Y:S01]  /*339b0*/  STL [R1+0x2f58], R54 ;  /* 0x002f583601007387 */ /* 0x0007e20000100800 */
[C---:B------:R-:W-:Y:S03]  /*339c0*/  HMMA.1688.F32.TF32 R104, R136.reuse, R60, R104 ;  /* 0x0000003c8868723c */ /* 0x040fe60000081068 */
[----:B------:R-:W-:Y:S03]  /*339d0*/  LDS R220, [R241+UR7+0x40800] ;  /* 0x04080007f1dc7984 */ /* 0x000fe60008000800 */
[----:B------:R-:W-:Y:S01]  /*339e0*/  HMMA.1688.F32.TF32 R228, R136, R40, R4 ;  /* 0x0000002888e4723c */ /* 0x000fe20000081004 */
[----:B------:R1:W-:Y:S01]  /*339f0*/  STL [R1+0x2f54], R55 ;  /* 0x002f543701007387 */ /* 0x0003e20000100800 */
[----:B------:R-:W-:Y:S01]  /*33a00*/  IMAD.MOV.U32 R87, RZ, RZ, R96 ;  /* 0x000000ffff577224 */ /* 0x000fe200078e0060 */
[----:B----4-:R-:W-:Y:S01]  /*33a10*/  MOV R71, R97 ;  /* 0x0000006100477202 */ /* 0x010fe20000000f00 */
[----:B---3--:R-:W-:Y:S01]  /*33a20*/  IMAD.MOV.U32 R54, RZ, RZ, R114 ;  /* 0x000000ffff367224 */ /* 0x008fe200078e0072 */
[----:B------:R3:W-:Y:S01]  /*33a30*/  STL [R1+0x2f60], R50 ;  /* 0x002f603201007387 */ /* 0x0007e20000100800 */
[----:B------:R-:W-:-:S02]  /*33a40*/  IMAD.MOV.U32 R82, RZ, RZ, R98 ;  /* 0x000000ffff527224 */ /* 0x000fc400078e0062 */
[----:B------:R-:W-:Y:S01]  /*33a50*/  IMAD.MOV.U32 R83, RZ, RZ, R99 ;  /* 0x000000ffff537224 */ /* 0x000fe200078e0063 */
[----:B------:R4:W-:Y:S01]  /*33a60*/  STL [R1+0x2f5c], R51 ;  /* 0x002f5c3301007387 */ /* 0x0009e20000100800 */
[----:B------:R-:W-:Y:S01]  /*33a70*/  MOV R62, R8 ;  /* 0x00000008003e7202 */ /* 0x000fe20000000f00 */
[----:B-1----:R-:W-:Y:S01]  /*33a80*/  IMAD.MOV.U32 R55, RZ, RZ, R115 ;  /* 0x000000ffff377224 */ /* 0x002fe200078e0073 */
[----:B------:R-:W-:Y:S01]  /*33a90*/  MOV R63, R11 ;  /* 0x0000000b003f7202 */ /* 0x000fe20000000f00 */
[----:B------:R-:W-:Y:S01]  /*33aa0*/  STL [R1+0x2f68], R42 ;  /* 0x002f682a01007387 */ /* 0x000fe20000100800 */
[----:B------:R-:W-:Y:S01]  /*33ab0*/  IMAD.MOV.U32 R66, RZ, RZ, R9 ;  /* 0x000000ffff427224 */ /* 0x000fe200078e0009 */
[----:B------:R-:W-:Y:S01]  /*33ac0*/  HMMA.1688.F32.TF32 R208, R136, R56, R100 ;  /* 0x0000003888d0723c */ /* 0x000fe20000081064 */
[----:B---3--:R-:W-:Y:S01]  /*33ad0*/  IMAD.MOV.U32 R50, RZ, RZ, R112 ;  /* 0x000000ffff327224 */ /* 0x008fe200078e0070 */
[----:B------:R-:W-:Y:S01]  /*33ae0*/  STL [R1+0x2f64], R43 ;  /* 0x002f642b01007387 */ /* 0x000fe20000100800 */
[----:B------:R-:W-:Y:S01]  /*33af0*/  IMAD.MOV.U32 R67, RZ, RZ, R10 ;  /* 0x000000ffff437224 */ /* 0x000fe200078e000a */
[----:B----4-:R-:W-:Y:S01]  /*33b00*/  MOV R51, R113 ;  /* 0x0000007100337202 */ /* 0x010fe20000000f00 */
[----:B------:R-:W-:Y:S01]  /*33b10*/  IMAD.MOV.U32 R59, RZ, RZ, R121 ;  /* 0x000000ffff3b7224 */ /* 0x000fe200078e0079 */
[----:B------:R1:W-:Y:S01]  /*33b20*/  STL [R1+0x2f70], R38 ;  /* 0x002f702601007387 */ /* 0x0003e20000100800 */
[----:B------:R-:W-:-:S03]  /*33b30*/  MOV R58, R120 ;  /* 0x00000078003a7202 */ /* 0x000fc60000000f00 */
[----:B------:R3:W-:Y:S04]  /*33b40*/  STL [R1+0x2f6c], R39 ;  /* 0x002f6c2701007387 */ /* 0x0007e80000100800 */
[----:B------:R4:W-:Y:S04]  /*33b50*/  STL [R1+0x2f78], R34 ;  /* 0x002f782201007387 */ /* 0x0009e80000100800 */
[----:B------:R2:W-:Y:S04]  /*33b60*/  STL [R1+0x2f74], R35 ;  /* 0x002f742301007387 */ /* 0x0005e80000100800 */
[----:B------:R2:W-:Y:S01]  /*33b70*/  STL [R1+0x2f80], R250 ;  /* 0x002f80fa01007387 */ /* 0x0005e20000100800 */
[----:B-1----:R-:W-:Y:S01]  /*33b80*/  IMAD.MOV.U32 R38, RZ, RZ, R104 ;  /* 0x000000ffff267224 */ /* 0x002fe200078e0068 */
[----:B------:R-:W-:Y:S01]  /*33b90*/  MOV R42, R106 ;  /* 0x0000006a002a7202 */ /* 0x000fe20000000f00 */
[----:B---3--:R-:W-:Y:S01]  /*33ba0*/  IMAD.MOV.U32 R39, RZ, RZ, R105 ;  /* 0x000000ffff277224 */ /* 0x008fe200078e0069 */
[----:B------:R1:W-:Y:S01]  /*33bb0*/  STL [R1+0x2f7c], R251 ;  /* 0x002f7cfb01007387 */ /* 0x0003e20000100800 */
[----:B------:R-:W-:Y:S01]  /*33bc0*/  IMAD.MOV.U32 R43, RZ, RZ, R107 ;  /* 0x000000ffff2b7224 */ /* 0x000fe200078e006b */
[----:B------:R-:W-:Y:S01]  /*33bd0*/  HMMA.1688.F32.TF32 R24, R136, R36, R24 ;  /* 0x000000248818723c */ /* 0x000fe20000081018 */
[----:B----4-:R-:W-:Y:S01]  /*33be0*/  IMAD.MOV.U32 R34, RZ, RZ, R130 ;  /* 0x000000ffff227224 */ /* 0x010fe200078e0082 */
[----:B------:R-:W-:Y:S01]  /*33bf0*/  STL [R1+0x2ea8], R242 ;  /* 0x002ea8f201007387 */ /* 0x000fe20000100800 */
[----:B--2---:R-:W-:-:S02]  /*33c00*/  IMAD.MOV.U32 R35, RZ, RZ, R131 ;  /* 0x000000ffff237224 */ /* 0x004fc400078e0083 */
[----:B------:R-:W-:Y:S01]  /*33c10*/  IMAD.MOV.U32 R250, RZ, RZ, R128 ;  /* 0x000000fffffa7224 */ /* 0x000fe200078e0080 */
[----:B------:R-:W-:Y:S01]  /*33c20*/  STL.64 [R1+0x130], R132 ;  /* 0x0001308401007387 */ /* 0x000fe20000100a00 */
[C---:B------:R-:W-:Y:S01]  /*33c30*/  HMMA.1688.F32.TF32 R144, R136.reuse, R32, R144 ;  /* 0x000000208890723c */ /* 0x040fe20000081090 */
[----:B-1----:R-:W-:Y:S02]  /*33c40*/  MOV R251, R129 ;  /* 0x0000008100fb7202 */ /* 0x002fe40000000f00 */
[----:B------:R-:W-:Y:S04]  /*33c50*/  STL.64 [R1+0x138], R134 ;  /* 0x0001388601007387 */ /* 0x000fe80000100a00 */
[----:B------:R-:W2:Y:S04]  /*33c60*/  LDL.LU.64 R116, [R1+0x180] ;  /* 0x0001800001747983 */ /* 0x000ea80000300a00 */
[----:B------:R-:W2:Y:S04]  /*33c70*/  LDL.LU.64 R118, [R1+0x188] ;  /* 0x0001880001767983 */ /* 0x000ea80000300a00 */
[----:B------:R-:W3:Y:S04]  /*33c80*/  LDL.LU.64 R108, [R1+0x170] ;  /* 0x00017000016c7983 */ /* 0x000ee80000300a00 */
[----:B------:R-:W3:Y:S04]  /*33c90*/  LDL.LU.64 R110, [R1+0x178] ;  /* 0x00017800016e7983 */ /* 0x000ee80000300a00 */
        /* <DEDUP_REMOVED lines=9> */
[----:B------:R-:W4:Y:S01]  /*33d30*/  LDL.LU.64 R102, [R1+0x58] ;  /* 0x0000580001667983 */ /* 0x000f220000300a00 */
[----:B------:R-:W-:Y:S03]  /*33d40*/  HMMA.1688.F32.TF32 R216, R136, R248, R216 ;  /* 0x000000f888d8723c */ /* 0x000fe600000810d8 */
[----:B------:R-:W-:Y:S04]  /*33d50*/  LDS R222, [R241+UR7+0x40c00] ;  /* 0x040c0007f1de7984 */ /* 0x000fe80008000800 */
[----:B------:R-:W-:Y:S04]  /*33d60*/  LDS R221, [R3+UR7+0x40800] ;  /* 0x0408000703dd7984 */ /* 0x000fe80008000800 */
[----:B------:R-:W-:Y:S01]  /*33d70*/  LDS R223, [R3+UR7+0x40c00] ;  /* 0x040c000703df7984 */ /* 0x000fe20008000800 */
[C---:B--2---:R-:W-:Y:S06]  /*33d80*/  HMMA.1688.F32.TF32 R4, R232.reuse, R12, R116 ;  /* 0x0000000ce804723c */ /* 0x044fec0000081074 */
[C---:B---3--:R-:W-:Y:S06]  /*33d90*/  HMMA.1688.F32.TF32 R108, R232.reuse, R16, R108 ;  /* 0x00000010e86c723c */ /* 0x048fec000008106c */
[C---:B----4-:R-:W-:Y:S11]  /*33da0*/  HMMA.1688.F32.TF32 R224, R232.reuse, R92, R112 ;  /* 0x0000005ce8e0723c */ /* 0x050ff60000081070 */
[----:B------:R-:W-:Y:S01]  /*33db0*/  STL [R1+0x2ebc], R4 ;  /* 0x002ebc0401007387 */ /* 0x000fe20000100800 */
[C---:B------:R-:W-:Y:S03]  /*33dc0*/  HMMA.1688.F32.TF32 R96, R232.reuse, R88, R96 ;  /* 0x00000058e860723c */ /* 0x040fe60000081060 */
[----:B------:R1:W-:Y:S04]  /*33dd0*/  STL [R1+0x2eb8], R5 ;  /* 0x002eb80501007387 */ /* 0x0003e80000100800 */
[----:B------:R-:W-:Y:S04]  /*33de0*/  STL [R1+0x2eb4], R6 ;  /* 0x002eb40601007387 */ /* 0x000fe80000100800 */
[----:B------:R2:W-:Y:S04]  /*33df0*/  STL [R1+0x2eb0], R7 ;  /* 0x002eb00701007387 */ /* 0x0005e80000100800 */
[----:B------:R-:W-:Y:S04]  /*33e00*/  STL [R1+0x2ecc], R108 ;  /* 0x002ecc6c01007387 */ /* 0x000fe80000100800 */
[----:B------:R-:W-:Y:S04]  /*33e10*/  STL [R1+0x2ec8], R109 ;  /* 0x002ec86d01007387 */ /* 0x000fe80000100800 */
[----:B------:R-:W-:Y:S04]  /*33e20*/  STL [R1+0x2ec4], R110 ;  /* 0x002ec46e01007387 */ /* 0x000fe80000100800 */
[----:B------:R3:W-:Y:S04]  /*33e30*/  STL [R1+0x2ec0], R111 ;  /* 0x002ec06f01007387 */ /* 0x0007e80000100800 */
[----:B------:R-:W-:Y:S04]  /*33e40*/  STL [R1+0x2ed8], R224 ;  /* 0x002ed8e001007387 */ /* 0x000fe80000100800 */
[----:B------:R-:W-:Y:S04]  /*33e50*/  STL [R1+0x2ed4], R225 ;  /* 0x002ed4e101007387 */ /* 0x000fe80000100800 */
[----:B------:R4:W-:Y:S04]  /*33e60*/  STL [R1+0x2ed0], R226 ;  /* 0x002ed0e201007387 */ /* 0x0009e80000100800 */
[----:B------:R-:W-:Y:S04]  /*33e70*/  STL [R1+0x2eac], R227 ;  /* 0x002eace301007387 */ /* 0x000fe80000100800 */
[----:B-1----:R-:W4:Y:S04]  /*33e80*/  LDL.LU.64 R4, [R1+0x30] ;  /* 0x0000300001047983 */ /* 0x002f280000300a00 */
[----:B--2---:R-:W2:Y:S01]  /*33e90*/  LDL.LU.64 R6, [R1+0x38] ;  /* 0x0000380001067983 */ /* 0x004ea20000300a00 */
[C---:B---3--:R-:W-:Y:S03]  /*33ea0*/  HMMA.1688.F32.TF32 R108, R232.reuse, R84, R8 ;  /* 0x00000054e86c723c */ /* 0x048fe60000081008 */
[----:B------:R-:W-:Y:S03]  /*33eb0*/  STL.64 [R1+0xa0], R96 ;  /* 0x0000a06001007387 */ /* 0x000fe60000100a00 */
[C---:B------:R-:W-:Y:S01]  /*33ec0*/  HMMA.1688.F32.TF32 R100, R232.reuse, R68, R100 ;  /* 0x00000044e864723c */ /* 0x040fe20000081064 */
[----:B------:R-:W-:Y:S04]  /*33ed0*/  STL.64 [R1+0xa8], R98 ;  /* 0x0000a86201007387 */ /* 0x000fe80000100a00 */
[----:B------:R-:W3:Y:S01]  /*33ee0*/  LDL.LU.64 R8, [R1+0x10] ;  /* 0x0000100001087983 */ /* 0x000ee20000300a00 */
[----:B------:R-:W-:Y:S03]  /*33ef0*/  HMMA.1688.F32.TF32 R104, R232, R80, R104 ;  /* 0x00000050e868723c */ /* 0x000fe60000081068 */
[----:B------:R-:W3:Y:S04]  /*33f00*/  LDL.LU.64 R10, [R1+0x18] ;  /* 0x00001800010a7983 */ /* 0x000ee80000300a00 */
[----:B------:R-:W-:Y:S04]  /*33f10*/  LDS R96, [R241+UR7+0x40080] ;  /* 0x04008007f1607984 */ /* 0x000fe80008000800 */
[----:B------:R1:W-:Y:S04]  /*33f20*/  STL.64 [R1+0x90], R108 ;  /* 0x0000906c01007387 */ /* 0x0003e80000100a00 */
[----:B------:R1:W-:Y:S03]  /*33f30*/  STL.64 [R1+0x98], R110 ;  /* 0x0000986e01007387 */ /* 0x0003e60000100a00 */
[----:B----4-:R-:W-:Y:S01]  /*33f40*/  IMAD.MOV.U32 R226, RZ, RZ, R100 ;  /* 0x000000ffffe27224 */ /* 0x010fe200078e0064 */
[----:B------:R-:W-:Y:S01]  /*33f50*/  LDS R98, [R241+UR7+0x40480] ;  /* 0x04048007f1627984 */ /* 0x000fe20008000800 */
[----:B-1----:R-:W-:Y:S01]  /*33f60*/  MOV R109, R102 ;  /* 0x00000066006d7202 */ /* 0x002fe20000000f00 */
[----:B------:R-:W-:-:S02]  /*33f70*/  IMAD.MOV.U32 R108, RZ, RZ, R101 ;  /* 0x000000ffff6c7224 */ /* 0x000fc400078e0065 */
[----:B------:R-:W-:Y:S01]  /*33f80*/  LDS R97, [R3+UR7+0x40080] ;  /* 0x0400800703617984 */ /* 0x000fe20008000800 */
[----:B------:R-:W-:-:S03]  /*33f90*/  IMAD.MOV.U32 R110, RZ, RZ, R103 ;  /* 0x000000ffff6e7224 */ /* 0x000fc600078e0067 */
[----:B------:R-:W-:Y:S04]  /*33fa0*/  STL.64 [R1+0x80], R104 ;  /* 0x0000806801007387 */ /* 0x000fe80000100a00 */
[----:B------:R-:W-:Y:S04]  /*33fb0*/  STL.64 [R1+0x88], R106 ;  /* 0x0000886a01007387 */ /* 0x000fe80000100a00 */
[----:B------:R-:W-:Y:S04]  /*33fc0*/  STL [R1+0x2ee8], R110 ;  /* 0x002ee86e01007387 */ /* 0x000fe80000100800 */
[----:B------:R-:W-:Y:S04]  /*33fd0*/  STL [R1+0x2ee4], R109 ;  /* 0x002ee46d01007387 */ /* 0x000fe80000100800 */
[----:B------:R-:W-:Y:S04]  /*33fe0*/  STL [R1+0x2ee0], R108 ;  /* 0x002ee06c01007387 */ /* 0x000fe80000100800 */
[----:B------:R-:W-:Y:S04]  /*33ff0*/  STL [R1+0x2edc], R226 ;  /* 0x002edce201007387 */ /* 0x000fe80000100800 */
[----:B------:R-:W1:Y:S01]  /*34000*/  LDS R99, [R3+UR7+0x40480] ;  /* 0x0404800703637984 */ /* 0x000e620008000800 */
[----:B--2---:R-:W-:-:S15]  /*34010*/  HMMA.1688.F32.TF32 R4, R232, R64, R4 ;  /* 0x00000040e804723c */ /* 0x004fde0000081004 */
[----:B------:R-:W-:-:S08]  /*34020*/  NOP ;  /* 0x0000000000007918 */ /* 0x000fd00000000000 */
[----:B------:R2:W-:Y:S01]  /*34030*/  STL.64 [R1+0x60], R4 ;  /* 0x0000600401007387 */ /* 0x0005e20000100a00 */
[----:B------:R-:W-:Y:S01]  /*34040*/  IMAD.MOV.U32 R224, RZ, RZ, R6 ;  /* 0x000000ffffe07224 */ /* 0x000fe200078e0006 */
[----:B------:R-:W-:Y:S02]  /*34050*/  MOV R225, R7 ;  /* 0x0000000700e17202 */ /* 0x000fe40000000f00 */
[----:B--2---:R-:W2:Y:S04]  /*34060*/  LDL.LU.64 R4, [R1+0x1f0] ;  /* 0x0001f00001047983 */ /* 0x004ea80000300a00 */
[----:B------:R-:W2:Y:S04]  /*34070*/  LDL.LU.64 R6, [R1+0x1f8] ;  /* 0x0001f80001067983 */ /* 0x000ea80000300a00 */
[----:B------:R-:W4:Y:S04]  /*34080*/  LDL.LU.64 R120, [R1+0x1e0] ;  /* 0x0001e00001787983 */ /* 0x000f280000300a00 */
[----:B------:R-:W4:Y:S04]  /*34090*/  LDL.LU.64 R122, [R1+0x1e8] ;  /* 0x0001e800017a7983 */ /* 0x000f280000300a00 */
[----:B------:R-:W2:Y:S04]  /*340a0*/  LDL.LU.64 R116, [R1+0x1d0] ;  /* 0x0001d00001747983 */ /* 0x000ea80000300a00 */
[----:B------:R-:W2:Y:S04]  /*340b0*/  LDL.LU.64 R118, [R1+0x1d8] ;  /* 0x0001d80001767983 */ /* 0x000ea80000300a00 */
[----:B------:R1:W-:Y:S04]  /*340c0*/  STL [R1+0x2ef0], R225 ;  /* 0x002ef0e101007387 */ /* 0x0003e80000100800 */
[----:B------:R1:W-:Y:S04]  /*340d0*/  STL [R1+0x2eec], R224 ;  /* 0x002eece001007387 */ /* 0x0003e80000100800 */
[----:B------:R-:W4:Y:S04]  /*340e0*/  LDL.LU.64 R112, [R1+0x1c0] ;  /* 0x0001c00001707983 */ /* 0x000f280000300a00 */
[----:B------:R-:W4:Y:S04]  /*340f0*/  LDL.LU.64 R114, [R1+0x1c8] ;  /* 0x0001c80001727983 */ /* 0x000f280000300a00 */
[----:B------:R-:W2:Y:S04]  /*34100*/  LDL.LU.64 R104, [R1+0x1b0] ;  /* 0x0001b00001687983 */ /* 0x000ea80000300a00 */
[----:B------:R-:W2:Y:S01]  /*34110*/  LDL.LU.64 R106, [R1+0x1b8] ;  /* 0x0001b800016a7983 */ /* 0x000ea20000300a00 */
[----:B---3--:R-:W-:Y:S03]  /*34120*/  HMMA.1688.F32.TF32 R8, R232, R60, R8 ;  /* 0x0000003ce808723c */ /* 0x008fe60000081008 */
[----:B------:R-:W3:Y:S04]  /*34130*/  LDL.LU.64 R100, [R1+0x190] ;  /* 0x0001900001647983 */ /* 0x000ee80000300a00 */
[----:B------:R-:W3:-:S15]  /*34140*/  LDL.LU.64 R102, [R1+0x198] ;  /* 0x0001980001667983 */ /* 0x000ede0000300a00 */
[----:B------:R-:W-:-:S02]  /*34150*/  NOP ;  /* 0x0000000000007918 */ /* 0x000fc40000000000 */
[----:B------:R-:W-:Y:S01]  /*34160*/  IMAD.MOV.U32 R226, RZ, RZ, R11 ;  /* 0x000000ffffe27224 */ /* 0x000fe200078e000b */
[----:B------:R-:W-:Y:S01]  /*34170*/  MOV R108, R10 ;  /* 0x0000000a006c7202 */ /* 0x000fe20000000f00 */
[----:B------:R-:W-:Y:S02]  /*34180*/  IMAD.MOV.U32 R110, RZ, RZ, R8 ;  /* 0x000000ffff6e7224 */ /* 0x000fe400078e0008 */
[----:B------:R-:W-:Y:S01]  /*34190*/  IMAD.MOV.U32 R109, RZ, RZ, R9 ;  /* 0x000000ffff6d7224 */ /* 0x000fe200078e0009 */
[----:B------:R-:W-:Y:S01]  /*341a0*/  STL [R1+0x2f00], R226 ;  /* 0x002f00e201007387 */ /* 0x000fe20000100800 */
[----:B------:R-:W-:Y:S03]  /*341b0*/  HMMA.1688.F32.TF32 R8, R232, R56, R236 ;  /* 0x00000038e808723c */ /* 0x000fe600000810ec */
[----:B------:R-:W-:Y:S04]  /*341c0*/  STL [R1+0x2efc], R108 ;  /* 0x002efc6c01007387 */ /* 0x000fe80000100800 */
[----:B------:R-:W-:Y:S04]  /*341d0*/  STL [R1+0x2ef8], R110 ;  /* 0x002ef86e01007387 */ /* 0x000fe80000100800 */
[----:B------:R1:W-:-:S12]  /*341e0*/  STL [R1+0x2ef4], R109 ;  /* 0x002ef46d01007387 */ /* 0x0003d80000100800 */
[----:B------:R-:W-:Y:S01]  /*341f0*/  STL.64 [R1+0x40], R8 ;  /* 0x0000400801007387 */ /* 0x000fe20000100a00 */
[C---:B--2---:R-:W-:Y:S06]  /*34200*/  HMMA.1688.F32.TF32 R236, R232.reuse, R32, R104 ;  /* 0x00000020e8ec723c */ /* 0x044fec0000081068 */
[C---:B----4-:R-:W-:Y:S06]  /*34210*/  HMMA.1688.F32.TF32 R112, R232.reuse, R36, R112 ;  /* 0x00000024e870723c */ /* 0x050fec0000081070 */
[C---:B------:R-:W-:Y:S06]  /*34220*/  HMMA.1688.F32.TF32 R116, R232.reuse, R40, R116 ;  /* 0x00000028e874723c */ /* 0x040fec0000081074 */
[C---:B------:R-:W-:Y:S01]  /*34230*/  HMMA.1688.F32.TF32 R120, R232.reuse, R48, R120 ;  /* 0x00000030e878723c */ /* 0x040fe20000081078 */
[----:B-1----:R-:W-:Y:S01]  /*34240*/  IMAD.MOV.U32 R225, RZ, RZ, R10 ;  /* 0x000000ffffe17224 */ /* 0x002fe200078e000a */
[----:B------:R-:W-:Y:S01]  /*34250*/  MOV R224, R11 ;  /* 0x0000000b00e07202 */ /* 0x000fe20000000f00 */
[----:B------:R-:W-:Y:S03]  /*34260*/  LDS R8, [R2+UR7+0x40080] ;  /* 0x0400800702087984 */ /* 0x000fe60008000800 */
[----:B------:R-:W-:Y:S01]  /*34270*/  HMMA.1688.F32.TF32 R108, R232, R52, R4 ;  /* 0x00000034e86c723c */ /* 0x000fe20000081004 */
[----:B------:R-:W-:Y:S04]  /*34280*/  LDS R10, [R2+UR7+0x40480] ;  /* 0x04048007020a7984 */ /* 0x000fe80008000800 */
[----:B------:R-:W-:Y:S01]  /*34290*/  LDS R9, [R0+UR7+0x40080] ;  /* 0x0400800700097984 */ /* 0x000fe20008000800 */
[----:B------:R-:W-:Y:S03]  /*342a0*/  HMMA.1688.F32.TF32 R180, R96, R12, R180 ;  /* 0x0000000c60b4723c */ /* 0x000fe600000810b4 */
[----:B------:R-:W1:-:S14]  /*342b0*/  LDS R11, [R0+UR7+0x40480] ;  /* 0x04048007000b7984 */ /* 0x000e5c0008000800 */
[----:B------:R2:W-:Y:S04]  /*342c0*/  STL.64 [R1+0x38], R110 ;  /* 0x0000386e01007387 */ /* 0x0005e80000100a00 */
[----:B------:R-:W-:Y:S04]  /*342d0*/  STL.64 [R1+0x2e10], R238 ;  /* 0x002e10ee01007387 */ /* 0x000fe80000100a00 */
[----:B------:R-:W-:Y:S04]  /*342e0*/  STL.64 [R1+0x2e08], R236 ;  /* 0x002e08ec01007387 */ /* 0x000fe80000100a00 */
[----:B------:R-:W1:Y:S04]  /*342f0*/  LDL.LU.64 R132, [R1+0x300] ;  /* 0x0003000001847983 */ /* 0x000e680000300a00 */
[----:B------:R-:W1:Y:S01]  /*34300*/  LDL.LU.64 R134, [R1+0x308] ;  /* 0x0003080001867983 */ /* 0x000e620000300a00 */
[----:B---3--:R-:W-:Y:S03]  /*34310*/  HMMA.1688.F32.TF32 R232, R232, R248, R100 ;  /* 0x000000f8e8e8723c */ /* 0x008fe60000081064 */
[----:B------:R-:W3:Y:S03]  /*34320*/  LDL.LU.64 R140, [R1+0x2f0] ;  /* 0x0002f000018c7983 */ /* 0x000ee60000300a00 */
[C---:B------:R-:W-:Y:S01]  /*34330*/  HMMA.1688.F32.TF32 R72, R96.reuse, R16, R72 ;  /* 0x000000106048723c */ /* 0x040fe20000081048 */
[----:B------:R-:W3:Y:S04]  /*34340*/  LDL.LU.64 R142, [R1+0x2f8] ;  /* 0x0002f800018e7983 */ /* 0x000ee80000300a00 */
[----:B------:R-:W4:Y:S01]  /*34350*/  LDL.LU.64 R136, [R1+0x2e0] ;  /* 0x0002e00001887983 */ /* 0x000f220000300a00 */
[C---:B------:R-:W-:Y:S03]  /*34360*/  HMMA.1688.F32.TF32 R76, R96.reuse, R92, R76 ;  /* 0x0000005c604c723c */ /* 0x040fe6000008104c */
[----:B------:R-:W4:Y:S03]  /*34370*/  LDL.LU.64 R138, [R1+0x2e8] ;  /* 0x0002e800018a7983 */ /* 0x000f260000300a00 */
[----:B------:R-:W-:Y:S01]  /*34380*/  HMMA.1688.F32.TF32 R20, R96, R88, R20 ;  /* 0x000000586014723c */ /* 0x000fe20000081014 */
[----:B------:R-:W3:Y:S01]  /*34390*/  LDL.LU.64 R100, [R1+0x2d0] ;  /* 0x0002d00001647983 */ /* 0x000ee20000300a00 */
[----:B------:R-:W-:Y:S01]  /*343a0*/  IMAD.MOV.U32 R242, RZ, RZ, R112 ;  /* 0x000000fffff27224 */ /* 0x000fe200078e0070 */
[----:B------:R-:W-:-:S02]  /*343b0*/  MOV R252, R113 ;  /* 0x0000007100fc7202 */ /* 0x000fc40000000f00 */
[----:B------:R-:W3:Y:S01]  /*343c0*/  LDL.LU.64 R102, [R1+0x2d8] ;  /* 0x0002d80001667983 */ /* 0x000ee20000300a00 */
[C---:B------:R-:W-:Y:S01]  /*343d0*/  HMMA.1688.F32.TF32 R28, R96.reuse, R84, R28 ;  /* 0x00000054601c723c */ /* 0x040fe2000008101c */
[----:B------:R-:W-:Y:S02]  /*343e0*/  IMAD.MOV.U32 R7, RZ, RZ, R108 ;  /* 0x000000ffff077224 */ /* 0x000fe400078e006c */
[----:B------:R-:W3:Y:S01]  /*343f0*/  LDL.LU.64 R104, [R1+0x2c0] ;  /* 0x0002c00001687983 */ /* 0x000ee20000300a00 */
[----:B------:R-:W-:Y:S02]  /*34400*/  IMAD.MOV.U32 R243, RZ, RZ, R114 ;  /* 0x000000fffff37224 */ /* 0x000fe400078e0072 */
[C---:B------:R-:W-:Y:S01]  /*34410*/  HMMA.1688.F32.TF32 R44, R96.reuse, R80, R44 ;  /* 0x00000050602c723c */ /* 0x040fe2000008102c */
[----:B------:R-:W3:Y:S01]  /*34420*/  LDL.LU.64 R106, [R1+0x2c8] ;  /* 0x0002c800016a7983 */ /* 0x000ee20000300a00 */
[----:B------:R-:W-:Y:S01]  /*34430*/  IMAD.MOV.U32 R240, RZ, RZ, R115 ;  /* 0x000000fffff07224 */ /* 0x000fe200078e0073 */
[----:B--2---:R-:W-:Y:S01]  /*34440*/  MOV R110, R118 ;  /* 0x00000076006e7202 */ /* 0x004fe20000000f00 */
[----:B------:R-:W-:Y:S01]  /*34450*/  IMAD.MOV.U32 R227, RZ, RZ, R109 ;  /* 0x000000ffffe37224 */ /* 0x000fe200078e006d */
[----:B------:R-:W2:Y:S01]  /*34460*/  LDL.LU.64 R112, [R1+0x2b0] ;  /* 0x0002b00001707983 */ /* 0x000ea20000300a00 */
[----:B------:R-:W-:Y:S01]  /*34470*/  IMAD.MOV.U32 R226, RZ, RZ, R116 ;  /* 0x000000ffffe27224 */ /* 0x000fe200078e0074 */
[C---:B------:R-:W-:Y:S01]  /*34480*/  HMMA.1688.F32.TF32 R156, R96.reuse, R68, R156 ;  /* 0x00000044609c723c */ /* 0x040fe2000008109c */
[----:B------:R-:W-:Y:S01]  /*34490*/  IMAD.MOV.U32 R108, RZ, RZ, R117 ;  /* 0x000000ffff6c7224 */ /* 0x000fe200078e0075 */
[----:B------:R-:W2:Y:S01]  /*344a0*/  LDL.LU.64 R114, [R1+0x2b8] ;  /* 0x0002b80001727983 */ /* 0x000ea20000300a00 */
[----:B------:R-:W-:Y:S01]  /*344b0*/  IMAD.MOV.U32 R109, RZ, RZ, R119 ;  /* 0x000000ffff6d7224 */ /* 0x000fe200078e0077 */
[----:B------:R-:W-:Y:S01]  /*344c0*/  MOV R111, R120 ;  /* 0x00000078006f7202 */ /* 0x000fe20000000f00 */
[----:B------:R-:W-:Y:S01]  /*344d0*/  IMAD.MOV.U32 R4, RZ, RZ, R121 ;  /* 0x000000ffff047224 */ /* 0x000fe200078e0079 */
[----:B------:R-:W2:Y:S01]  /*344e0*/  LDL.LU.64 R116, [R1+0x2a0] ;  /* 0x0002a00001747983 */ /* 0x000ea20000300a00 */
[----:B------:R-:W-:Y:S01]  /*344f0*/  HMMA.1688.F32.TF32 R160, R96, R64, R160 ;  /* 0x0000004060a0723c */ /* 0x000fe200000810a0 */
[----:B------:R-:W-:Y:S01]  /*34500*/  IMAD.MOV.U32 R5, RZ, RZ, R122 ;  /* 0x000000ffff057224 */ /* 0x000fe200078e007a */
[----:B------:R-:W-:Y:S01]  /*34510*/  MOV R6, R123 ;  /* 0x0000007b00067202 */ /* 0x000fe20000000f00 */
[----:B------:R-:W2:Y:S04]  /*34520*/  LDL.LU.64 R118, [R1+0x2a8] ;  /* 0x0002a80001767983 */ /* 0x000ea80000300a00 */
[----:B------:R-:W2:Y:S04]  /*34530*/  LDL.LU.64 R120, [R1+0x290] ;  /* 0x0002900001787983 */ /* 0x000ea80000300a00 */
[----:B------:R-:W2:Y:S04]  /*34540*/  LDL.LU.64 R122, [R1+0x298] ;  /* 0x00029800017a7983 */ /* 0x000ea80000300a00 */
[----:B------:R-:W2:Y:S04]  /*34550*/  LDL.LU.64 R124, [R1+0x270] ;  /* 0x00027000017c7983 */ /* 0x000ea80000300a00 */
[----:B------:R-:W2:Y:S04]  /*34560*/  LDL.LU.64 R126, [R1+0x278] ;  /* 0x00027800017e7983 */ /* 0x000ea80000300a00 */
[----:B------:R-:W2:Y:S04]  /*34570*/  LDL.LU.64 R128, [R1+0x260] ;  /* 0x0002600001807983 */ /* 0x000ea80000300a00 */
[----:B------:R-:W2:Y:S04]  /*34580*/  LDL.LU.64 R130, [R1+0x268] ;  /* 0x0002680001827983 */ /* 0x000ea80000300a00 */
        /* <DEDUP_REMOVED lines=17> */
[----:B------:R-:W-:Y:S01]  /*346a0*/  STL.64 [R1+0x2e98], R160 ;  /* 0x002e98a001007387 */ /* 0x000fe20000100a00 */
[----:B-1----:R-:W-:Y:S03]  /*346b0*/  HMMA.1688.F32.TF32 R200, R8, R12, R132 ;  /* 0x0000000c08c8723c */ /* 0x002fe60000081084 */
[----:B------:R-:W2:Y:S04]  /*346c0*/  LDL.LU.64 R132, [R1+0x250] ;  /* 0x0002500001847983 */ /* 0x000ea80000300a00 */
        /* <DEDUP_REMOVED lines=10> */
[----:B------:R-:W2:Y:S01]  /*34770*/  LDL.LU.64 R22, [R1+0x208] ;  /* 0x0002080001167983 */ /* 0x000ea20000300a00 */
[----:B------:R-:W-:Y:S01]  /*34780*/  MOV R232, R250 ;  /* 0x000000fa00e87202 */ /* 0x000fe20000000f00 */
[----:B------:R-:W-:Y:S01]  /*34790*/  IMAD.MOV.U32 R233, RZ, RZ, R251 ;  /* 0x000000ffffe97224 */ /* 0x000fe200078e00fb */
[----:B------:R-:W-:Y:S01]  /*347a0*/  MOV R235, R35 ;  /* 0x0000002300eb7202 */ /* 0x000fe20000000f00 */
[----:B------:R-:W-:Y:S01]  /*347b0*/  IMAD.MOV.U32 R234, RZ, RZ, R34 ;  /* 0x000000ffffea7224 */ /* 0x000fe200078e0022 */
[----:B------:R-:W-:Y:S01]  /*347c0*/  HMMA.1688.F32.TF32 R164, R96, R60, R164 ;  /* 0x0000003c60a4723c */ /* 0x000fe200000810a4 */
[----:B------:R-:W-:Y:S01]  /*347d0*/  IMAD.MOV.U32 R180, RZ, RZ, R38 ;  /* 0x000000ffffb47224 */ /* 0x000fe200078e0026 */
[----:B------:R-:W-:Y:S01]  /*347e0*/  MOV R182, R42 ;  /* 0x0000002a00b67202 */ /* 0x000fe20000000f00 */
[----:B------:R-:W-:-:S03]  /*347f0*/  IMAD.MOV.U32 R181, RZ, RZ, R39 ;  /* 0x000000ffffb57224 */ /* 0x000fc600078e0027 */
[----:B------:R-:W-:Y:S01]  /*34800*/  HMMA.1688.F32.TF32 R168, R96, R56, R168 ;  /* 0x0000003860a8723c */ /* 0x000fe200000810a8 */
[----:B------:R-:W-:-:S05]  /*34810*/  IMAD.MOV.U32 R183, RZ, RZ, R43 ;  /* 0x000000ffffb77224 */ /* 0x000fca00078e002b */
[C---:B------:R-:W-:Y:S06]  /*34820*/  HMMA.1688.F32.TF32 R172, R96.reuse, R52, R172 ;  /* 0x0000003460ac723c */ /* 0x040fec00000810ac */
[C---:B------:R-:W-:Y:S06]  /*34830*/  HMMA.1688.F32.TF32 R176, R96.reuse, R48, R176 ;  /* 0x0000003060b0723c */ /* 0x040fec00000810b0 */
[C---:B------:R-:W-:Y:S06]  /*34840*/  HMMA.1688.F32.TF32 R184, R96.reuse, R40, R184 ;  /* 0x0000002860b8723c */ /* 0x040fec00000810b8 */
[C---:B------:R-:W-:Y:S06]  /*34850*/  HMMA.1688.F32.TF32 R188, R96.reuse, R36, R188 ;  /* 0x0000002460bc723c */ /* 0x040fec00000810bc */
[C---:B------:R-:W-:Y:S06]  /*34860*/  HMMA.1688.F32.TF32 R192, R96.reuse, R32, R192 ;  /* 0x0000002060c0723c */ /* 0x040fec00000810c0 */
[----:B------:R-:W-:Y:S06]  /*34870*/  HMMA.1688.F32.TF32 R196, R96, R248, R196 ;  /* 0x000000f860c4723c */ /* 0x000fec00000810c4 */
[----:B----4-:R-:W-:Y:S01]  /*34880*/  HMMA.1688.F32.TF32 R96, R8, R92, R136 ;  /* 0x0000005c0860723c */ /* 0x010fe20000081088 */
[----:B------:R-:W-:Y:S01]  /*34890*/  MOV R236, R58 ;  /* 0x0000003a00ec7202 */ /* 0x000fe20000000f00 */
[----:B------:R-:W-:Y:S01]  /*348a0*/  IMAD.MOV.U32 R237, RZ, RZ, R59 ;  /* 0x000000ffffed7224 */ /* 0x000fe200078e003b */
[----:B------:R-:W-:Y:S01]  /*348b0*/  MOV R239, R86 ;  /* 0x0000005600ef7202 */ /* 0x000fe20000000f00 */
[----:B------:R-:W-:-:S02]  /*348c0*/  IMAD.MOV.U32 R238, RZ, RZ, R70 ;  /* 0x000000ffffee7224 */ /* 0x000fc400078e0046 */
[C---:B---3--:R-:W-:Y:S06]  /*348d0*/  HMMA.1688.F32.TF32 R204, R8.reuse, R16, R140 ;  /* 0x0000001008cc723c */ /* 0x048fec000008108c */
[C---:B------:R-:W-:Y:S06]  /*348e0*/  HMMA.1688.F32.TF32 R100, R8.reuse, R88, R100 ;  /* 0x000000580864723c */ /* 0x040fec0000081064 */
[C---:B------:R-:W-:Y:S06]  /*348f0*/  HMMA.1688.F32.TF32 R104, R8.reuse, R84, R104 ;  /* 0x000000540868723c */ /* 0x040fec0000081068 */
[C---:B--2---:R-:W-:Y:S06]  /*34900*/  HMMA.1688.F32.TF32 R112, R8.reuse, R80, R112 ;  /* 0x000000500870723c */ /* 0x044fec0000081070 */
[C---:B------:R-:W-:Y:S06]  /*34910*/  HMMA.1688.F32.TF32 R116, R8.reuse, R68, R116 ;  /* 0x000000440874723c */ /* 0x040fec0000081074 */
[C---:B------:R-:W-:Y:S06]  /*34920*/  HMMA.1688.F32.TF32 R120, R8.reuse, R64, R120 ;  /* 0x000000400878723c */ /* 0x040fec0000081078 */
[C---:B------:R-:W-:Y:S06]  /*34930*/  HMMA.1688.F32.TF32 R124, R8.reuse, R60, R124 ;  /* 0x0000003c087c723c */ /* 0x040fec000008107c */
[C---:B------:R-:W-:Y:S06]  /*34940*/  HMMA.1688.F32.TF32 R128, R8.reuse, R56, R128 ;  /* 0x000000380880723c */ /* 0x040fec0000081080 */
[C---:B------:R-:W-:Y:S06]  /*34950*/  HMMA.1688.F32.TF32 R148, R8.reuse, R36, R44 ;  /* 0x000000240894723c */ /* 0x040fec000008102c */
[----:B------:R-:W-:-:S15]  /*34960*/  HMMA.1688.F32.TF32 R152, R8, R32, R28 ;  /* 0x000000200898723c */ /* 0x000fde000008101c */
[----:B------:R-:W-:-:S02]  /*34970*/  NOP ;  /* 0x0000000000007918 */ /* 0x000fc40000000000 */
[----:B------:R1:W-:Y:S04]  /*34980*/  STL [R1+0x2e04], R151 ;  /* 0x002e049701007387 */ /* 0x0003e80000100800 */
[----:B------:R-:W2:Y:S04]  /*34990*/  LDL.LU R28, [R1+0x130] ;  /* 0x00013000011c7983 */ /* 0x000ea80000300800 */
[----:B------:R-:W2:Y:S04]  /*349a0*/  LDL.LU R29, [R1+0x134] ;  /* 0x00013400011d7983 */ /* 0x000ea80000300800 */
[----:B------:R-:W2:Y:S04]  /*349b0*/  LDL.LU R30, [R1+0x138] ;  /* 0x00013800011e7983 */ /* 0x000ea80000300800 */
[----:B------:R-:W2:Y:S04]  /*349c0*/  LDL.LU R31, [R1+0x13c] ;  /* 0x00013c00011f7983 */ /* 0x000ea80000300800 */
[----:B------:R-:W3:Y:S04]  /*349d0*/  LDL.LU R250, [R1+0x2f80] ;  /* 0x002f800001fa7983 */ /* 0x000ee80000300800 */
[----:B------:R-:W3:Y:S04]  /*349e0*/  LDL.LU R251, [R1+0x2f7c] ;  /* 0x002f7c0001fb7983 */ /* 0x000ee80000300800 */
[----:B------:R-:W4:Y:S04]  /*349f0*/  LDL.LU R34, [R1+0x2f78] ;  /* 0x002f780001227983 */ /* 0x000f280000300800 */
[----:B------:R-:W4:Y:S04]  /*34a00*/  LDL.LU R35, [R1+0x2f74] ;  /* 0x002f740001237983 */ /* 0x000f280000300800 */
[----:B------:R1:W-:Y:S04]  /*34a10*/  STL [R1+0x2e00], R153 ;  /* 0x002e009901007387 */ /* 0x0003e80000100800 */
[----:B------:R-:W-:Y:S01]  /*34a20*/  STL [R1+0x2dfc], R154 ;  /* 0x002dfc9a01007387 */ /* 0x000fe20000100800 */
[----:B------:R-:W-:Y:S03]  /*34a30*/  HMMA.1688.F32.TF32 R136, R8, R48, R76 ;  /* 0x000000300888723c */ /* 0x000fe6000008104c */
[----:B------:R1:W-:Y:S04]  /*34a40*/  STL [R1+0x2df8], R155 ;  /* 0x002df89b01007387 */ /* 0x0003e80000100800 */
[----:B------:R-:W3:Y:S01]  /*34a50*/  LDL.LU R38, [R1+0x2f70] ;  /* 0x002f700001267983 */ /* 0x000ee20000300800 */
[----:B------:R-:W-:-:S03]  /*34a60*/  IMAD.MOV.U32 R76, RZ, RZ, R50 ;  /* 0x000000ffff4c7224 */ /* 0x000fc600078e0032 */
[----:B------:R-:W3:Y:S01]  /*34a70*/  LDL.LU R39, [R1+0x2f6c] ;  /* 0x002f6c0001277983 */ /* 0x000ee20000300800 */
[----:B------:R-:W-:-:S03]  /*34a80*/  MOV R77, R51 ;  /* 0x00000033004d7202 */ /* 0x000fc60000000f00 */
[----:B------:R-:W4:Y:S01]  /*34a90*/  LDL.LU R42, [R1+0x2f68] ;  /* 0x002f6800012a7983 */ /* 0x000f220000300800 */
[----:B------:R-:W-:-:S03]  /*34aa0*/  IMAD.MOV.U32 R78, RZ, RZ, R54 ;  /* 0x000000ffff4e7224 */ /* 0x000fc600078e0036 */
[----:B------:R-:W4:Y:S01]  /*34ab0*/  LDL.LU R43, [R1+0x2f64] ;  /* 0x002f6400012b7983 */ /* 0x000f220000300800 */
[----:B------:R-:W-:-:S03]  /*34ac0*/  IMAD.MOV.U32 R79, RZ, RZ, R55 ;  /* 0x000000ffff4f7224 */ /* 0x000fc600078e0037 */
[----:B------:R-:W3:Y:S04]  /*34ad0*/  LDL.LU R50, [R1+0x2f60] ;  /* 0x002f600001327983 */ /* 0x000ee80000300800 */
[----:B------:R-:W3:Y:S01]  /*34ae0*/  LDL.LU R51, [R1+0x2f5c] ;  /* 0x002f5c0001337983 */ /* 0x000ee20000300800 */
[C---:B------:R-:W-:Y:S03]  /*34af0*/  HMMA.1688.F32.TF32 R132, R8.reuse, R52, R132 ;  /* 0x000000340884723c */ /* 0x040fe60000081084 */
[----:B------:R-:W4:Y:S04]  /*34b00*/  LDL.LU R54, [R1+0x2f58] ;  /* 0x002f580001367983 */ /* 0x000f280000300800 */
[----:B------:R-:W4:Y:S01]  /*34b10*/  LDL.LU R55, [R1+0x2f54] ;  /* 0x002f540001377983 */ /* 0x000f220000300800 */
[C---:B------:R-:W-:Y:S03]  /*34b20*/  HMMA.1688.F32.TF32 R140, R8.reuse, R40, R72 ;  /* 0x00000028088c723c */ /* 0x040fe60000081048 */
[----:B------:R-:W3:Y:S03]  /*34b30*/  LDL.LU R58, [R1+0x2f50] ;  /* 0x002f5000013a7983 */ /* 0x000ee60000300800 */
[----:B------:R-:W-:Y:S01]  /*34b40*/  HMMA.1688.F32.TF32 R8, R8, R248, R20 ;  /* 0x000000f80808723c */ /* 0x000fe20000081014 */
[----:B------:R-:W3:Y:S04]  /*34b50*/  LDL.LU R59, [R1+0x2f4c] ;  /* 0x002f4c00013b7983 */ /* 0x000ee80000300800 */
[----:B------:R-:W4:Y:S02]  /*34b60*/  LDL.LU R70, [R1+0x2f48] ;  /* 0x002f480001467983 */ /* 0x000f240000300800 */
[----:B------:R-:W-:-:S02]  /*34b70*/  IMAD.MOV.U32 R20, RZ, RZ, R18 ;  /* 0x000000ffff147224 */ /* 0x000fc400078e0012 */
[----:B------:R-:W3:Y:S01]  /*34b80*/  LDL.LU R86, [R1+0x2f44] ;  /* 0x002f440001567983 */ /* 0x000ee20000300800 */
[----:B------:R-:W-:Y:S01]  /*34b90*/  IMAD.MOV.U32 R21, RZ, RZ, R14 ;  /* 0x000000ffff157224 */ /* 0x000fe200078e000e */
[----:B------:R-:W-:Y:S02]  /*34ba0*/  MOV R22, R15 ;  /* 0x0000000f00167202 */ /* 0x000fe40000000f00 */
[----:B------:R-:W2:Y:S01]  /*34bb0*/  LDL.LU R18, [R1+0x2f40] ;  /* 0x002f400001127983 */ /* 0x000ea20000300800 */
[----:B------:R-:W-:-:S03]  /*34bc0*/  IMAD.MOV.U32 R23, RZ, RZ, R19 ;  /* 0x000000ffff177224 */ /* 0x000fc600078e0013 */
[----:B------:R-:W4:Y:S04]  /*34bd0*/  LDL.LU R14, [R1+0x2f3c] ;  /* 0x002f3c00010e7983 */ /* 0x000f280000300800 */
[----:B------:R-:W4:Y:S04]  /*34be0*/  LDL.LU R15, [R1+0x2f38] ;  /* 0x002f3800010f7983 */ /* 0x000f280000300800 */
[----:B------:R-:W2:Y:S01]  /*34bf0*/  LDL.LU R19, [R1+0x2f34] ;  /* 0x002f340001137983 */ /* 0x000ea20000300800 */
[----:B------:R-:W-:Y:S01]  /*34c00*/  IMAD.MOV.U32 R72, RZ, RZ, R90 ;  /* 0x000000ffff487224 */ /* 0x000fe200078e005a */
[----:B------:R-:W-:Y:S01]  /*34c10*/  MOV R73, R94 ;  /* 0x0000005e00497202 */ /* 0x000fe20000000f00 */
[----:B------:R-:W-:Y:S01]  /*34c20*/  IMAD.MOV.U32 R74, RZ, RZ, R95 ;  /* 0x000000ffff4a7224 */ /* 0x000fe200078e005f */
[----:B------:R-:W3:Y:S04]  /*34c30*/  LDL.LU R90, [R1+0x2f30] ;  /* 0x002f3000015a7983 */ /* 0x000ee80000300800 */
[----:B------:R-:W3:Y:S04]  /*34c40*/  LDL.LU R94, [R1+0x2f2c] ;  /* 0x002f2c00015e7983 */ /* 0x000ee80000300800 */
[----:B------:R-:W3:Y:S01]  /*34c50*/  LDL.LU R95, [R1+0x2f28] ;  /* 0x002f2800015f7983 */ /* 0x000ee20000300800 */
[----:B------:R-:W-:-:S03]  /*34c60*/  IMAD.MOV.U32 R75, RZ, RZ, R91 ;  /* 0x000000ffff4b7224 */ /* 0x000fc600078e005b */
[----:B------:R-:W3:Y:S01]  /*34c70*/  LDL.LU R91, [R1+0x2f24] ;  /* 0x002f2400015b7983 */ /* 0x000ee20000300800 */
[C---:B----4-:R-:W-:Y:S06]  /*34c80*/  HMMA.1688.F32.TF32 R244, R220.reuse, R14, R244 ;  /* 0x0000000edcf4723c */ /* 0x050fec00000810f4 */
[----:B--2---:R-:W-:-:S15]  /*34c90*/  HMMA.1688.F32.TF32 R28, R220, R18, R28 ;  /* 0x00000012dc1c723c */ /* 0x004fde000008101c */
[----:B------:R-:W-:-:S02]  /*34ca0*/  NOP ;  /* 0x0000000000007918 */ /* 0x000fc40000000000 */
[----:B------:R2:W-:Y:S04]  /*34cb0*/  STL [R1+0x2df4], R246 ;  /* 0x002df4f601007387 */ /* 0x0005e80000100800 */
[----:B------:R4:W-:Y:S03]  /*34cc0*/  STL [R1+0x2df0], R247 ;  /* 0x002df0f701007387 */ /* 0x0009e60000100800 */
[----:B-1----:R-:W-:Y:S01]  /*34cd0*/  MOV R151, R28 ;  /* 0x0000001c00977202 */ /* 0x002fe20000000f00 */
[----:B------:R-:W-:Y:S01]  /*34ce0*/  IMAD.MOV.U32 R153, RZ, RZ, R29 ;  /* 0x000000ffff997224 */ /* 0x000fe200078e001d */
[----:B------:R-:W-:Y:S01]  /*34cf0*/  MOV R155, R31 ;  /* 0x0000001f009b7202 */ /* 0x000fe20000000f00 */
[----:B------:R-:W-:-:S02]  /*34d00*/  IMAD.MOV.U32 R154, RZ, RZ, R30 ;  /* 0x000000ffff9a7224 */ /* 0x000fc400078e001e */
[----:B---3--:R-:W-:Y:S07]  /*34d10*/  HMMA.1688.F32.TF32 R28, R220, R94, R232 ;  /* 0x0000005edc1c723c */ /* 0x008fee00000810e8 */
[----:B------:R-:W-:Y:S02]  /*34d20*/  IMAD.MOV.U32 R232, RZ, RZ, R87 ;  /* 0x000000ffffe87224 */ /* 0x000fe400078e0057 */
[----:B------:R-:W3:-:S15]  /*34d30*/  LDL.LU R87, [R1+0x2f20] ;  /* 0x002f200001577983 */ /* 0x000ede0000300800 */
[----:B--2---:R-:W-:Y:S01]  /*34d40*/  IMAD.MOV.U32 R246, RZ, RZ, R28 ;  /* 0x000000fffff67224 */ /* 0x004fe200078e001c */
[----:B------:R-:W-:Y:S01]  /*34d50*/  MOV R249, R30 ;  /* 0x0000001e00f97202 */ /* 0x000fe20000000f00 */
[----:B----4-:R-:W-:Y:S02]  /*34d60*/  IMAD.MOV.U32 R247, RZ, RZ, R29 ;  /* 0x000000fffff77224 */ /* 0x010fe400078e001d */
[----:B------:R-:W-:Y:S02]  /*34d70*/  IMAD.MOV.U32 R248, RZ, RZ, R31 ;  /* 0x000000fffff87224 */ /* 0x000fe400078e001f */
[----:B------:R-:W-:Y:S01]  /*34d80*/  HMMA.1688.F32.TF32 R28, R220, R90, R212 ;  /* 0x0000005adc1c723c */ /* 0x000fe200000810d4 */
[----:B------:R-:W-:Y:S01]  /*34d90*/  MOV R233, R71 ;  /* 0x0000004700e97202 */ /* 0x000fe20000000f00 */
[----:B------:R-:W-:Y:S01]  /*34da0*/  IMAD.MOV.U32 R234, RZ, RZ, R82 ;  /* 0x000000ffffea7224 */ /* 0x000fe200078e0052 */
[----:B------:R-:W-:Y:S01]  /*34db0*/  LDS R212, [R2+UR7+0x40800] ;  /* 0x0408000702d47984 */ /* 0x000fe20008000800 */
[----:B------:R-:W-:-:S03]  /*34dc0*/  IMAD.MOV.U32 R235, RZ, RZ, R83 ;  /* 0x000000ffffeb7224 */ /* 0x000fc600078e0053 */
[----:B------:R-:W-:Y:S04]  /*34dd0*/  LDS R214, [R2+UR7+0x40c00] ;  /* 0x040c000702d67984 */ /* 0x000fe80008000800 */
[----:B------:R-:W-:Y:S04]  /*34de0*/  LDS R213, [R0+UR7+0x40800] ;  /* 0x0408000700d57984 */ /* 0x000fe80008000800 */
[----:B------:R-:W1:Y:S08]  /*34df0*/  LDS R215, [R0+UR7+0x40c00] ;  /* 0x040c000700d77984 */ /* 0x000e700008000800 */
[----:B------:R-:W-:Y:S04]  /*34e00*/  STL.64 [R1+0x290], R28 ;  /* 0x0002901c01007387 */ /* 0x000fe80000100a00 */
[----:B------:R3:W-:Y:S04]  /*34e10*/  STL.64 [R1+0x298], R30 ;  /* 0x0002981e01007387 */ /* 0x0007e80000100a00 */
[----:B------:R-:W2:Y:S04]  /*34e20*/  LDL.LU R71, [R1+0x2f1c] ;  /* 0x002f1c0001477983 */ /* 0x000ea80000300800 */
[----:B------:R-:W4:Y:S04]  /*34e30*/  LDL.LU R82, [R1+0x2f18] ;  /* 0x002f180001527983 */ /* 0x000f280000300800 */
[----:B------:R-:W4:Y:S01]  /*34e40*/  LDL.LU R83, [R1+0x2f14] ;  /* 0x002f140001537983 */ /* 0x000f220000300800 */
[----:B---3--:R-:W-:Y:S07]  /*34e50*/  HMMA.1688.F32.TF32 R28, R220, R86, R236 ;  /* 0x00000056dc1c723c */ /* 0x008fee00000810ec */
[----:B------:R-:W-:-:S02]  /*34e60*/  MOV R236, R62 ;  /* 0x0000003e00ec7202 */ /* 0x000fc40000000f00 */
[----:B------:R-:W3:Y:S01]  /*34e70*/  LDL.LU R62, [R1+0x2f10] ;  /* 0x002f1000013e7983 */ /* 0x000ee20000300800 */
[----:B------:R-:W-:Y:S01]  /*34e80*/  IMAD.MOV.U32 R237, RZ, RZ, R66 ;  /* 0x000000ffffed7224 */ /* 0x000fe200078e0042 */
[----:B------:R-:W-:Y:S01]  /*34e90*/  MOV R239, R63 ;  /* 0x0000003f00ef7202 */ /* 0x000fe20000000f00 */
[----:B------:R-:W-:-:S11]  /*34ea0*/  IMAD.MOV.U32 R238, RZ, RZ, R67 ;  /* 0x000000ffffee7224 */ /* 0x000fd600078e0043 */
[----:B------:R-:W-:Y:S04]  /*34eb0*/  STL.64 [R1+0x280], R28 ;  /* 0x0002801c01007387 */ /* 0x000fe80000100a00 */
[----:B------:R4:W-:Y:S04]  /*34ec0*/  STL.64 [R1+0x288], R30 ;  /* 0x0002881e01007387 */ /* 0x0009e80000100a00 */
[----:B------:R-:W3:Y:S04]  /*34ed0*/  LDL.LU R66, [R1+0x2f0c] ;  /* 0x002f0c0001427983 */ /* 0x000ee80000300800 */
[----:B------:R-:W3:Y:S04]  /*34ee0*/  LDL.LU R67, [R1+0x2f08] ;  /* 0x002f080001437983 */ /* 0x000ee80000300800 */
[----:B------:R-:W3:Y:S01]  /*34ef0*/  LDL.LU R63, [R1+0x2f04] ;  /* 0x002f0400013f7983 */ /* 0x000ee20000300800 */
[C---:B----4-:R-:W-:Y:S06]  /*34f00*/  HMMA.1688.F32.TF32 R28, R220.reuse, R82, R20 ;  /* 0x00000052dc1c723c */ /* 0x050fec0000081014 */
[----:B--2---:R-:W-:-:S15]  /*34f10*/  HMMA.1688.F32.TF32 R20, R220, R70, R76 ;  /* 0x00000046dc14723c */ /* 0x004fde000008104c */
[----:B------:R-:W-:-:S02]  /*34f20*/  NOP ;  /* 0x0000000000007918 */ /* 0x000fc40000000000 */
[----:B------:R-:W-:Y:S04]  /*34f30*/  STL.64 [R1+0x270], R28 ;  /* 0x0002701c01007387 */ /* 0x000fe80000100a00 */
[----:B------:R3:W-:Y:S03]  /*34f40*/  STL.64 [R1+0x278], R30 ;  /* 0x0002781e01007387 */ /* 0x0007e60000100a00 */
[----:B------:R-:W-:Y:S01]  /*34f50*/  IMAD.MOV.U32 R68, RZ, RZ, R20 ;  /* 0x000000ffff447224 */ /* 0x000fe200078e0014 */
[----:B------:R2:W-:Y:S01]  /*34f60*/  STL.64 [R1+0x268], R22 ;  /* 0x0002681601007387 */ /* 0x0005e20000100a00 */
[----:B------:R-:W-:-:S05]  /*34f70*/  IMAD.MOV.U32 R69, RZ, RZ, R21 ;  /* 0x000000ffff457224 */ /* 0x000fca00078e0015 */
[----:B------:R-:W-:Y:S04]  /*34f80*/  STL [R1+0x2dc4], R69 ;  /* 0x002dc44501007387 */ /* 0x000fe80000100800 */
[----:B------:R-:W-:Y:S01]  /*34f90*/  STL [R1+0x2dc0], R68 ;  /* 0x002dc04401007387 */ /* 0x000fe20000100800 */
[C---:B---3--:R-:W-:Y:S06]  /*34fa0*/  HMMA.1688.F32.TF32 R28, R220.reuse, R66, R72 ;  /* 0x00000042dc1c723c */ /* 0x048fec0000081048 */
[----:B--2---:R-:W-:-:S15]  /*34fb0*/  HMMA.1688.F32.TF32 R20, R220, R62, R180 ;  /* 0x0000003edc14723c */ /* 0x004fde00000810b4 */
[----:B------:R-:W-:-:S02]  /*34fc0*/  NOP ;  /* 0x0000000000007918 */ /* 0x000fc40000000000 */
[----:B------:R-:W-:Y:S04]  /*34fd0*/  STL.64 [R1+0x250], R28 ;  /* 0x0002501c01007387 */ /* 0x000fe80000100a00 */
[----:B------:R-:W-:Y:S03]  /*34fe0*/  STL.64 [R1+0x258], R30 ;  /* 0x0002581e01007387 */ /* 0x000fe60000100a00 */
[----:B------:R-:W-:Y:S01]  /*34ff0*/  MOV R40, R20 ;  /* 0x0000001400287202 */ /* 0x000fe20000000f00 */
[----:B------:R2:W-:Y:S01]  /*35000*/  STL.64 [R1+0x248], R22 ;  /* 0x0002481601007387 */ /* 0x0005e20000100a00 */
[----:B------:R-:W-:Y:S02]  /*35010*/  IMAD.MOV.U32 R41, RZ, RZ, R21 ;  /* 0x000000ffff297224 */ /* 0x000fe400078e0015 */
[----:B--2---:R-:W-:Y:S03]  /*35020*/  HMMA.1688.F32.TF32 R20, R220, R58, R208 ;  /* 0x0000003adc14723c */ /* 0x004fe600000810d0 */
[----:B------:R-:W-:Y:S04]  /*35030*/  STL [R1+0x2dcc], R41 ;  /* 0x002dcc2901007387 */ /* 0x000fe80000100800 */
[----:B------:R-:W-:Y:S01]  /*35040*/  STL [R1+0x2dc8], R40 ;  /* 0x002dc82801007387 */ /* 0x000fe20000100800 */
[----:B------:R-:W-:-:S02]  /*35050*/  IMAD.MOV.U32 R74, RZ, RZ, R225 ;  /* 0x000000ffff4a7224 */ /* 0x000fc400078e00e1 */
[----:B------:R-:W-:Y:S01]  /*35060*/  IMAD.MOV.U32 R75, RZ, RZ, R224 ;  /* 0x000000ffff4b7224 */ /* 0x000fe200078e00e0 */
[----:B------:R-:W-:Y:S01]  /*35070*/  MOV R181, R227 ;  /* 0x000000e300b57202 */ /* 0x000fe20000000f00 */
[----:B------:R-:W-:Y:S01]  /*35080*/  IMAD.MOV.U32 R180, RZ, RZ, R7 ;  /* 0x000000ffffb47224 */ /* 0x000fe200078e0007 */
[----:B------:R-:W-:Y:S04]  /*35090*/  LDS R208, [R241+UR7+0x40880] ;  /* 0x04088007f1d07984 */ /* 0x000fe80008000800 */
[----:B------:R-:W-:Y:S04]  /*350a0*/  LDS R210, [R241+UR7+0x40c80] ;  /* 0x040c8007f1d27984 */ /* 0x000fe80008000800 */
[----:B------:R-:W-:Y:S04]  /*350b0*/  LDS R209, [R3+UR7+0x40880] ;  /* 0x0408800703d17984 */ /* 0x000fe80008000800 */
[----:B------:R2:W-:Y:S01]  /*350c0*/  STL.64 [R1+0x238], R22 ;  /* 0x0002381601007387 */ /* 0x0005e20000100a00 */
[----:B------:R-:W-:Y:S01]  /*350d0*/  IMAD.MOV.U32 R80, RZ, RZ, R20 ;  /* 0x000000ffff507224 */ /* 0x000fe200078e0014 */
[----:B------:R-:W-:-:S02]  /*350e0*/  MOV R81, R21 ;  /* 0x0000001500517202 */ /* 0x000fc40000000f00 */
[----:B------:R-:W3:Y:S01]  /*350f0*/  LDS R211, [R3+UR7+0x40c80] ;  /* 0x040c800703d37984 */ /* 0x000ee20008000800 */
[----:B--2---:R-:W-:Y:S03]  /*35100*/  HMMA.1688.F32.TF32 R20, R220, R54, R232 ;  /* 0x00000036dc14723c */ /* 0x004fe600000810e8 */
[----:B------:R-:W-:-:S15]  /*35110*/  STL [R1+0x2dd4], R81 ;  /* 0x002dd45101007387 */ /* 0x000fde0000100800 */
[----:B------:R-:W-:-:S06]  /*35120*/  NOP ;  /* 0x0000000000007918 */ /* 0x000fcc0000000000 */
[----:B------:R-:W-:Y:S01]  /*35130*/  IMAD.MOV.U32 R41, RZ, RZ, R20 ;  /* 0x000000ffff297224 */ /* 0x000fe200078e0014 */
[----:B------:R-:W-:Y:S01]  /*35140*/  MOV R69, R22 ;  /* 0x0000001600457202 */ /* 0x000fe20000000f00 */
[----:B------:R-:W-:Y:S02]  /*35150*/  IMAD.MOV.U32 R40, RZ, RZ, R21 ;  /* 0x000000ffff287224 */ /* 0x000fe400078e0015 */
[----:B------:R-:W-:Y:S02]  /*35160*/  IMAD.MOV.U32 R68, RZ, RZ, R23 ;  /* 0x000000ffff447224 */ /* 0x000fe400078e0017 */
[----:B------:R-:W-:Y:S01]  /*35170*/  HMMA.1688.F32.TF32 R20, R220, R50, R236 ;  /* 0x00000032dc14723c */ /* 0x000fe200000810ec */
[----:B------:R-:W-:Y:S04]  /*35180*/  STL [R1+0x2dd0], R80 ;  /* 0x002dd05001007387 */ /* 0x000fe80000100800 */
[----:B------:R-:W-:Y:S04]  /*35190*/  STL [R1+0x2de4], R68 ;  /* 0x002de44401007387 */ /* 0x000fe80000100800 */
[----:B------:R-:W-:Y:S04]  /*351a0*/  STL [R1+0x2de0], R69 ;  /* 0x002de04501007387 */ /* 0x000fe80000100800 */
[----:B------:R-:W-:Y:S01]  /*351b0*/  STL [R1+0x2ddc], R41 ;  /* 0x002ddc2901007387 */ /* 0x000fe20000100800 */
[----:B------:R-:W-:-:S03]  /*351c0*/  MOV R236, R226 ;  /* 0x000000e200ec7202 */ /* 0x000fc60000000f00 */
[----:B------:R-:W-:Y:S07]  /*351d0*/  STL [R1+0x2dd8], R40 ;  /* 0x002dd82801007387 */ /* 0x000fee0000100800 */
[----:B------:R-:W-:Y:S01]  /*351e0*/  MOV R53, R21 ;  /* 0x0000001500357202 */ /* 0x000fe20000000f00 */
[----:B------:R-:W-:Y:S01]  /*351f0*/  IMAD.MOV.U32 R52, RZ, RZ, R20 ;  /* 0x000000ffff347224 */ /* 0x000fe200078e0014 */
[----:B------:R2:W-:Y:S01]  /*35200*/  STL [R1+0x218], R22 ;  /* 0x0002181601007387 */ /* 0x0005e20000100800 */
[----:B------:R-:W-:-:S03]  /*35210*/  IMAD.MOV.U32 R237, RZ, RZ, R108 ;  /* 0x000000ffffed7224 */ /* 0x000fc600078e006c */
[----:B------:R4:W-:Y:S01]  /*35220*/  STL [R1+0x2dec], R53 ;  /* 0x002dec3501007387 */ /* 0x0009e20000100800 */
[----:B------:R-:W-:-:S03]  /*35230*/  IMAD.MOV.U32 R238, RZ, RZ, R110 ;  /* 0x000000ffffee7224 */ /* 0x000fc600078e006e */
[----:B------:R3:W-:Y:S01]  /*35240*/  STL [R1+0x2de8], R52 ;  /* 0x002de83401007387 */ /* 0x0007e20000100800 */
[----:B------:R-:W-:-:S03]  /*35250*/  MOV R239, R109 ;  /* 0x0000006d00ef7202 */ /* 0x000fc60000000f00 */
[----:B------:R-:W4:Y:S04]  /*35260*/  LDL.LU R226, [R1+0x2f00] ;  /* 0x002f000001e27983 */ /* 0x000f280000300800 */
[----:B------:R-:W3:Y:S04]  /*35270*/  LDL.LU R108, [R1+0x2efc] ;  /* 0x002efc00016c7983 */ /* 0x000ee80000300800 */
[----:B------:R-:W3:Y:S04]  /*35280*/  LDL.LU R110, [R1+0x2ef8] ;  /* 0x002ef800016e7983 */ /* 0x000ee80000300800 */
[----:B------:R-:W3:Y:S04]  /*35290*/  LDL.LU R109, [R1+0x2ef4] ;  /* 0x002ef400016d7983 */ /* 0x000ee80000300800 */
[----:B------:R-:W3:Y:S04]  /*352a0*/  LDL.LU R72, [R1+0x40] ;  /* 0x0000400001487983 */ /* 0x000ee80000300800 */
[----:B------:R-:W3:Y:S04]  /*352b0*/  LDL.LU R73, [R1+0x44] ;  /* 0x0000440001497983 */ /* 0x000ee80000300800 */
[----:B------:R-:W3:Y:S04]  /*352c0*/  LDL.LU R225, [R1+0x2ef0] ;  /* 0x002ef00001e17983 */ /* 0x000ee80000300800 */
[----:B------:R-:W3:Y:S01]  /*352d0*/  LDL.LU R224, [R1+0x2eec] ;  /* 0x002eec0001e07983 */ /* 0x000ee20000300800 */
[----:B------:R-:W-:-:S02]  /*352e0*/  IMAD.MOV.U32 R37, RZ, RZ, R23 ;  /* 0x000000ffff257224 */ /* 0x000fc400078e0017 */
[----:B--2---:R-:W-:-:S15]  /*352f0*/  HMMA.1688.F32.TF32 R20, R220, R42, R228 ;  /* 0x0000002adc14723c */ /* 0x004fde00000810e4 */
[----:B------:R-:W-:-:S09]  /*35300*/  NOP ;  /* 0x0000000000007918 */ /* 0x000fd20000000000 */
[----:B------:R-:W-:Y:S01]  /*35310*/  IMAD.MOV.U32 R231, RZ, RZ, R20 ;  /* 0x000000ffffe77224 */ /* 0x000fe200078e0014 */
[----:B------:R-:W-:Y:S01]  /*35320*/  MOV R230, R21 ;  /* 0x0000001500e67202 */ /* 0x000fe20000000f00 */
[----:B------:R-:W-:Y:S02]  /*35330*/  IMAD.MOV.U32 R229, RZ, RZ, R22 ;  /* 0x000000ffffe57224 */ /* 0x000fe400078e0016 */
[----:B------:R-:W-:Y:S02]  /*35340*/  IMAD.MOV.U32 R228, RZ, RZ, R23 ;  /* 0x000000ffffe47224 */ /* 0x000fe400078e0017 */
[----:B------:R-:W-:Y:S01]  /*35350*/  HMMA.1688.F32.TF32 R20, R220, R38, R24 ;  /* 0x00000026dc14723c */ /* 0x000fe20000081018 */
[----:B------:R-:W-:Y:S01]  /*35360*/  IMAD.MOV.U32 R232, RZ, RZ, R111 ;  /* 0x000000ffffe87224 */ /* 0x000fe200078e006f */
[----:B------:R-:W-:Y:S01]  /*35370*/  MOV R234, R5 ;  /* 0x0000000500ea7202 */ /* 0x000fe20000000f00 */
[----:B------:R-:W-:Y:S01]  /*35380*/  IMAD.MOV.U32 R233, RZ, RZ, R4 ;  /* 0x000000ffffe97224 */ /* 0x000fe200078e0004 */
[----:B------:R-:W-:Y:S01]  /*35390*/  LDS R24, [R2+UR7+0x40880] ;  /* 0x0408800702187984 */ /* 0x000fe20008000800 */
[----:B------:R-:W-:Y:S01]  /*353a0*/  IMAD.MOV.U32 R235, RZ, RZ, R6 ;  /* 0x000000ffffeb7224 */ /* 0x000fe200078e0006 */
[----:B-1----:R-:W-:Y:S02]  /*353b0*/  HMMA.1688.F32.TF32 R236, R212, R42, R236 ;  /* 0x0000002ad4ec723c */ /* 0x002fe400000810ec */
[----:B------:R-:W-:Y:S04]  /*353c0*/  LDS R26, [R2+UR7+0x40c80] ;  /* 0x040c8007021a7984 */ /* 0x000fe80008000800 */
[----:B------:R-:W-:Y:S04]  /*353d0*/  LDS R25, [R0+UR7+0x40880] ;  /* 0x0408800700197984 */ /* 0x000fe80008000800 */
[----:B------:R-:W1:Y:S01]  /*353e0*/  LDS R27, [R0+UR7+0x40c80] ;  /* 0x040c8007001b7984 */ /* 0x000e620008000800 */
[----:B----4-:R-:W-:Y:S01]  /*353f0*/  MOV R79, R226 ;  /* 0x000000e2004f7202 */ /* 0x010fe20000000f00 */
[----:B---3--:R-:W-:Y:S01]  /*35400*/  IMAD.MOV.U32 R78, RZ, RZ, R108 ;  /* 0x000000ffff4e7224 */ /* 0x008fe200078e006c */
[----:B------:R-:W-:-:S02]  /*35410*/  MOV R76, R110 ;  /* 0x0000006e004c7202 */ /* 0x000fc40000000f00 */
[----:B------:R-:W2:Y:S01]  /*35420*/  LDL.LU R110, [R1+0x2ee8] ;  /* 0x002ee800016e7983 */ /* 0x000ea20000300800 */
[----:B------:R-:W-:-:S03]  /*35430*/  IMAD.MOV.U32 R77, RZ, RZ, R109 ;  /* 0x000000ffff4d7224 */ /* 0x000fc600078e006d */
[----:B------:R-:W3:Y:S04]  /*35440*/  LDL.LU R109, [R1+0x2ee4] ;  /* 0x002ee400016d7983 */ /* 0x000ee80000300800 */
[----:B------:R-:W4:Y:S04]  /*35450*/  LDL.LU R108, [R1+0x2ee0] ;  /* 0x002ee000016c7983 */ /* 0x000f280000300800 */
[----:B------:R-:W4:Y:S01]  /*35460*/  LDL.LU R226, [R1+0x2edc] ;  /* 0x002edc0001e27983 */ /* 0x000f220000300800 */
[----:B------:R-:W-:Y:S01]  /*35470*/  MOV R41, R20 ;  /* 0x0000001400297202 */ /* 0x000fe20000000f00 */
[----:B------:R-:W-:Y:S01]  /*35480*/  IMAD.MOV.U32 R40, RZ, RZ, R21 ;  /* 0x000000ffff287224 */ /* 0x000fe200078e0015 */
[----:B------:R-:W-:Y:S01]  /*35490*/  MOV R80, R23 ;  /* 0x0000001700507202 */ /* 0x000fe20000000f00 */
[----:B------:R-:W-:Y:S01]  /*354a0*/  IMAD.MOV.U32 R81, RZ, RZ, R22 ;  /* 0x000000ffff517224 */ /* 0x000fe200078e0016 */
[----:B------:R-:W4:Y:S01]  /*354b0*/  LDL.LU R44, [R1+0x80] ;  /* 0x00008000012c7983 */ /* 0x000f220000300800 */
[----:B------:R-:W-:Y:S03]  /*354c0*/  HMMA.1688.F32.TF32 R20, R220, R34, R144 ;  /* 0x00000022dc14723c */ /* 0x000fe60000081090 */
[----:B------:R-:W4:Y:S04]  /*354d0*/  LDL.LU R45, [R1+0x84] ;  /* 0x00008400012d7983 */ /* 0x000f280000300800 */
[----:B------:R-:W4:Y:S04]  /*354e0*/  LDL.LU R46, [R1+0x88] ;  /* 0x00008800012e7983 */ /* 0x000f280000300800 */
[----:B------:R-:W4:Y:S04]  /*354f0*/  LDL.LU R47, [R1+0x8c] ;  /* 0x00008c00012f7983 */ /* 0x000f280000300800 */
[----:B------:R-:W4:Y:S04]  /*35500*/  LDL.LU R160, [R1+0xa0] ;  /* 0x0000a00001a07983 */ /* 0x000f280000300800 */
[----:B------:R-:W4:Y:S04]  /*35510*/  LDL.LU R161, [R1+0xa4] ;  /* 0x0000a40001a17983 */ /* 0x000f280000300800 */
[----:B------:R-:W4:Y:S01]  /*35520*/  LDL.LU R162, [R1+0xa8] ;  /* 0x0000a80001a27983 */ /* 0x000f220000300800 */
[----:B------:R-:W-:Y:S01]  /*35530*/  IMAD.MOV.U32 R53, RZ, RZ, R20 ;  /* 0x000000ffff357224 */ /* 0x000fe200078e0014 */
[----:B------:R-:W-:Y:S01]  /*35540*/  MOV R68, R22 ;  /* 0x0000001600447202 */ /* 0x000fe20000000f00 */
[----:B------:R-:W-:Y:S01]  /*35550*/  IMAD.MOV.U32 R52, RZ, RZ, R21 ;  /* 0x000000ffff347224 */ /* 0x000fe200078e0015 */
[----:B------:R-:W4:Y:S01]  /*35560*/  LDL.LU R163, [R1+0xac] ;  /* 0x0000ac0001a37983 */ /* 0x000f220000300800 */
[----:B------:R-:W-:-:S02]  /*35570*/  IMAD.MOV.U32 R69, RZ, RZ, R23 ;  /* 0x000000ffff457224 */ /* 0x000fc400078e0017 */
[----:B------:R-:W-:Y:S01]  /*35580*/  HMMA.1688.F32.TF32 R20, R220, R250, R216 ;  /* 0x000000fadc14723c */ /* 0x000fe200000810d8 */
[----:B------:R-:W4:Y:S04]  /*35590*/  LDL.LU R156, [R1+0x90] ;  /* 0x00009000019c7983 */ /* 0x000f280000300800 */
[----:B------:R-:W4:Y:S04]  /*355a0*/  LDL.LU R157, [R1+0x94] ;  /* 0x00009400019d7983 */ /* 0x000f280000300800 */
[----:B------:R-:W4:Y:S04]  /*355b0*/  LDL.LU R158, [R1+0x98] ;  /* 0x00009800019e7983 */ /* 0x000f280000300800 */
[----:B------:R-:W4:Y:S11]  /*355c0*/  LDL.LU R159, [R1+0x9c] ;  /* 0x00009c00019f7983 */ /* 0x000f360000300800 */
[----:B------:R-:W-:Y:S01]  /*355d0*/  IMAD.MOV.U32 R219, RZ, RZ, R20 ;  /* 0x000000ffffdb7224 */ /* 0x000fe200078e0014 */
[----:B------:R-:W-:Y:S01]  /*355e0*/  MOV R218, R21 ;  /* 0x0000001500da7202 */ /* 0x000fe20000000f00 */
[----:B------:R-:W-:Y:S01]  /*355f0*/  IMAD.MOV.U32 R217, RZ, RZ, R22 ;  /* 0x000000ffffd97224 */ /* 0x000fe200078e0016 */
[----:B------:R-:W4:Y:S01]  /*35600*/  LDL.LU R20, [R1+0x60] ;  /* 0x0000600001147983 */ /* 0x000f220000300800 */
[----:B------:R-:W-:-:S02]  /*35610*/  IMAD.MOV.U32 R216, RZ, RZ, R23 ;  /* 0x000000ffffd87224 */ /* 0x000fc400078e0017 */
[----:B------:R-:W-:Y:S01]  /*35620*/  IMAD.MOV.U32 R22, RZ, RZ, R224 ;  /* 0x000000ffff167224 */ /* 0x000fe200078e00e0 */
[----:B------:R-:W4:Y:S01]  /*35630*/  LDL.LU R21, [R1+0x64] ;  /* 0x0000640001157983 */ /* 0x000f220000300800 */
[----:B------:R-:W-:-:S03]  /*35640*/  IMAD.MOV.U32 R23, RZ, RZ, R225 ;  /* 0x000000ffff177224 */ /* 0x000fc600078e00e1 */
[----:B------:R-:W4:Y:S04]  /*35650*/  LDL.LU R224, [R1+0x2ed8] ;  /* 0x002ed80001e07983 */ /* 0x000f280000300800 */
[----:B------:R-:W4:Y:S01]  /*35660*/  LDL.LU R225, [R1+0x2ed4] ;  /* 0x002ed40001e17983 */ /* 0x000f220000300800 */
[----:B--2---:R-:W-:Y:S01]  /*35670*/  MOV R31, R110 ;  /* 0x0000006e001f7202 */ /* 0x004fe20000000f00 */
[----:B---3--:R-:W-:Y:S02]  /*35680*/  IMAD.MOV.U32 R30, RZ, RZ, R109 ;  /* 0x000000ffff1e7224 */ /* 0x008fe400078e006d */
[----:B----4-:R-:W-:Y:S01]  /*35690*/  IMAD.MOV.U32 R29, RZ, RZ, R108 ;  /* 0x000000ffff1d7224 */ /* 0x010fe200078e006c */
[----:B------:R-:W-:Y:S02]  /*356a0*/  MOV R28, R226 ;  /* 0x000000e2001c7202 */ /* 0x000fe40000000f00 */
[----:B------:R-:W2:Y:S04]  /*356b0*/  LDL.LU R226, [R1+0x2ed0] ;  /* 0x002ed00001e27983 */ /* 0x000ea80000300800 */
[----:B------:R-:W3:Y:S04]  /*356c0*/  LDL.LU R108, [R1+0x2ecc] ;  /* 0x002ecc00016c7983 */ /* 0x000ee80000300800 */
[----:B------:R-:W3:Y:S04]  /*356d0*/  LDL.LU R109, [R1+0x2ec8] ;  /* 0x002ec800016d7983 */ /* 0x000ee80000300800 */
[----:B------:R-:W3:Y:S04]  /*356e0*/  LDL.LU R110, [R1+0x2ec4] ;  /* 0x002ec400016e7983 */ /* 0x000ee80000300800 */
[----:B------:R-:W3:Y:S04]  /*356f0*/  LDL.LU R111, [R1+0x2ec0] ;  /* 0x002ec000016f7983 */ /* 0x000ee80000300800 */
[----:B------:R-:W4:Y:S04]  /*35700*/  LDL.LU R4, [R1+0x2ebc] ;  /* 0x002ebc0001047983 */ /* 0x000f280000300800 */
[----:B------:R-:W4:Y:S04]  /*35710*/  LDL.LU R5, [R1+0x2eb8] ;  /* 0x002eb80001057983 */ /* 0x000f280000300800 */
[----:B------:R-:W4:Y:S04]  /*35720*/  LDL.LU R6, [R1+0x2eb4] ;  /* 0x002eb40001067983 */ /* 0x000f280000300800 */
[----:B------:R-:W4:Y:S04]  /*35730*/  LDL.LU R7, [R1+0x2eb0] ;  /* 0x002eb00001077983 */ /* 0x000f280000300800 */
[----:B------:R-:W2:Y:S04]  /*35740*/  LDL.LU R227, [R1+0x2eac] ;  /* 0x002eac0001e37983 */ /* 0x000ea80000300800 */
[----:B------:R-:W3:Y:S04]  /*35750*/  LDL.LU R182, [R1+0x38] ;  /* 0x0000380001b67983 */ /* 0x000ee80000300800 */
[----:B------:R-:W3:Y:S01]  /*35760*/  LDL.LU R183, [R1+0x3c] ;  /* 0x00003c0001b77983 */ /* 0x000ee20000300800 */
[C---:B------:R-:W-:Y:S06]  /*35770*/  HMMA.1688.F32.TF32 R160, R212.reuse, R90, R160 ;  /* 0x0000005ad4a0723c */ /* 0x040fec00000810a0 */
[C---:B------:R-:W-:Y:S06]  /*35780*/  HMMA.1688.F32.TF32 R156, R212.reuse, R86, R156 ;  /* 0x00000056d49c723c */ /* 0x040fec000008109c */
[C---:B------:R-:W-:Y:S06]  /*35790*/  HMMA.1688.F32.TF32 R44, R212.reuse, R82, R44 ;  /* 0x00000052d42c723c */ /* 0x040fec000008102c */
[C---:B------:R-:W-:Y:S06]  /*357a0*/  HMMA.1688.F32.TF32 R28, R212.reuse, R70, R28 ;  /* 0x00000046d41c723c */ /* 0x040fec000008101c */
[----:B------:R-:W-:Y:S01]  /*357b0*/  HMMA.1688.F32.TF32 R20, R212, R66, R20 ;  /* 0x00000042d414723c */ /* 0x000fe20000081014 */
[----:B------:R-:W-:Y:S01]  /*357c0*/  IMAD.MOV.U32 R221, RZ, RZ, R162 ;  /* 0x000000ffffdd7224 */ /* 0x000fe200078e00a2 */
[----:B------:R-:W-:Y:S01]  /*357d0*/  MOV R222, R161 ;  /* 0x000000a100de7202 */ /* 0x000fe20000000f00 */
[----:B------:R-:W-:-:S03]  /*357e0*/  IMAD.MOV.U32 R220, RZ, RZ, R163 ;  /* 0x000000ffffdc7224 */ /* 0x000fc600078e00a3 */
[----:B------:R-:W-:Y:S01]  /*357f0*/  HMMA.1688.F32.TF32 R76, R212, R62, R76 ;  /* 0x0000003ed44c723c */ /* 0x000fe2000008104c */
[----:B------:R-:W-:-:S05]  /*35800*/  IMAD.MOV.U32 R223, RZ, RZ, R160 ;  /* 0x000000ffffdf7224 */ /* 0x000fca00078e00a0 */
[----:B------:R-:W-:Y:S01]  /*35810*/  HMMA.1688.F32.TF32 R72, R212, R58, R72 ;  /* 0x0000003ad448723c */ /* 0x000fe20000081048 */
[----:B------:R-:W-:Y:S01]  /*35820*/  IMAD.MOV.U32 R65, RZ, RZ, R45 ;  /* 0x000000ffff417224 */ /* 0x000fe200078e002d */
[----:B------:R-:W-:-:S04]  /*35830*/  MOV R64, R44 ;  /* 0x0000002c00407202 */ /* 0x000fc80000000f00 */
[----:B------:R-:W-:-:S15]  /*35840*/  HMMA.1688.F32.TF32 R232, R212, R50, R232 ;  /* 0x00000032d4e8723c */ /* 0x000fde00000810e8 */
[----:B------:R-:W-:-:S03]  /*35850*/  NOP ;  /* 0x0000000000007918 */ /* 0x000fc60000000000 */
[----:B------:R-:W-:Y:S01]  /*35860*/  MOV R57, R73 ;  /* 0x0000004900397202 */ /* 0x000fe20000000f00 */
[----:B------:R-:W-:Y:S01]  /*35870*/  IMAD.MOV.U32 R56, RZ, RZ, R72 ;  /* 0x000000ffff387224 */ /* 0x000fe200078e0048 */
[C---:B--2---:R-:W-:Y:S07]  /*35880*/  HMMA.1688.F32.TF32 R144, R212.reuse, R94, R224 ;  /* 0x0000005ed490723c */ /* 0x044fee00000810e0 */
[----:B------:R-:W-:Y:S02]  /*35890*/  IMAD.MOV.U32 R224, RZ, RZ, R242 ;  /* 0x000000ffffe07224 */ /* 0x000fe400078e00f2 */
[----:B------:R-:W2:Y:S04]  /*358a0*/  LDL.LU R242, [R1+0x2ea8] ;  /* 0x002ea80001f27983 */ /* 0x000ea80000300800 */
[----:B------:R-:W2:Y:S04]  /*358b0*/  LDL.LU.64 R162, [R1+0x2ea0] ;  /* 0x002ea00001a27983 */ /* 0x000ea80000300a00 */
[----:B------:R-:W2:Y:S04]  /*358c0*/  LDL.LU.64 R160, [R1+0x2e98] ;  /* 0x002e980001a07983 */ /* 0x000ea80000300a00 */
[----:B------:R-:W-:Y:S01]  /*358d0*/  STL.64 [R1+0xe0], R156 ;  /* 0x0000e09c01007387 */ /* 0x000fe20000100a00 */
[----:B---3--:R-:W-:Y:S03]  /*358e0*/  HMMA.1688.F32.TF32 R180, R212, R54, R180 ;  /* 0x00000036d4b4723c */ /* 0x008fe600000810b4 */
[----:B------:R3:W-:Y:S04]  /*358f0*/  STL.64 [R1+0xe8], R158 ;  /* 0x0000e89e01007387 */ /* 0x0007e80000100a00 */
[----:B---3--:R-:W3:Y:S04]  /*35900*/  LDL.LU.64 R158, [R1+0x2e90] ;  /* 0x002e9000019e7983 */ /* 0x008ee80000300a00 */
[----:B------:R-:W3:Y:S04]  /*35910*/  LDL.LU.64 R156, [R1+0x2e88] ;  /* 0x002e8800019c7983 */ /* 0x000ee80000300a00 */
[----:B------:R1:W-:Y:S04]  /*35920*/  STL.64 [R1+0x328], R46 ;  /* 0x0003282e01007387 */ /* 0x0003e80000100a00 */
[----:B-1----:R-:W2:Y:S04]  /*35930*/  LDL.LU.64 R46, [R1+0x2e80] ;  /* 0x002e8000012e7983 */ /* 0x002ea80000300a00 */
[----:B------:R-:W2:Y:S04]  /*35940*/  LDL.LU.64 R44, [R1+0x2e78] ;  /* 0x002e7800012c7983 */ /* 0x000ea80000300a00 */
[----:B------:R1:W-:Y:S04]  /*35950*/  STL [R1+0x2db0], R65 ;  /* 0x002db04101007387 */ /* 0x0003e80000100800 */
[----:B------:R-:W-:Y:S04]  /*35960*/  STL [R1+0x2dac], R64 ;  /* 0x002dac4001007387 */ /* 0x000fe80000100800 */
[----:B------:R-:W-:Y:S04]  /*35970*/  STL.64 [R1+0x310], R28 ;  /* 0x0003101c01007387 */ /* 0x000fe80000100a00 */
[----:B------:R4:W-:Y:S01]  /*35980*/  STL.64 [R1+0x318], R30 ;  /* 0x0003181e01007387 */ /* 0x0009e20000100a00 */
[----:B-1----:R-:W-:-:S03]  /*35990*/  IMAD.MOV.U32 R65, RZ, RZ, R75 ;  /* 0x000000ffff417224 */ /* 0x002fc600078e004b */
[----:B----4-:R-:W4:Y:S04]  /*359a0*/  LDL.LU.64 R30, [R1+0x2e70] ;  /* 0x002e7000011e7983 */ /* 0x010f280000300a00 */
[----:B------:R-:W4:Y:S04]  /*359b0*/  LDL.LU.64 R28, [R1+0x2e68] ;  /* 0x002e6800011c7983 */ /* 0x000f280000300a00 */
[----:B------:R-:W-:Y:S04]  /*359c0*/  STL.64 [R1+0x300], R20 ;  /* 0x0003001401007387 */ /* 0x000fe80000100a00 */
[----:B------:R1:W-:Y:S04]  /*359d0*/  STL.64 [R1+0x308], R22 ;  /* 0x0003081601007387 */ /* 0x0003e80000100a00 */
[----:B-1----:R-:W3:Y:S04]  /*359e0*/  LDL.LU.64 R22, [R1+0x2e60] ;  /* 0x002e600001167983 */ /* 0x002ee80000300a00 */
[----:B------:R-:W3:Y:S04]  /*359f0*/  LDL.LU.64 R20, [R1+0x2e58] ;  /* 0x002e580001147983 */ /* 0x000ee80000300a00 */
[----:B------:R-:W-:Y:S04]  /*35a00*/  STL.64 [R1+0x2f0], R76 ;  /* 0x0002f04c01007387 */ /* 0x000fe80000100a00 */
[----:B------:R1:W-:Y:S01]  /*35a10*/  STL.64 [R1+0x2f8], R78 ;  /* 0x0002f84e01007387 */ /* 0x0003e20000100a00 */
[----:B------:R-:W-:Y:S01]  /*35a20*/  IMAD.MOV.U32 R60, RZ, RZ, R180 ;  /* 0x000000ffff3c7224 */ /* 0x000fe200078e00b4 */
[----:B------:R-:W-:-:S02]  /*35a30*/  MOV R61, R181 ;  /* 0x000000b5003d7202 */ /* 0x000fc40000000f00 */
[----:B-1----:R-:W4:Y:S04]  /*35a40*/  LDL.LU.64 R78, [R1+0x2e50] ;  /* 0x002e5000014e7983 */ /* 0x002f280000300a00 */
[----:B------:R-:W4:Y:S04]  /*35a50*/  LDL.LU.64 R76, [R1+0x2e48] ;  /* 0x002e4800014c7983 */ /* 0x000f280000300a00 */
[----:B------:R1:W-:Y:S04]  /*35a60*/  STL [R1+0x2e8], R74 ;  /* 0x0002e84a01007387 */ /* 0x0003e80000100800 */
[----:B-1----:R-:W4:Y:S04]  /*35a70*/  LDL.LU.64 R74, [R1+0x2e40] ;  /* 0x002e4000014a7983 */ /* 0x002f280000300a00 */
[----:B------:R-:W4:Y:S04]  /*35a80*/  LDL.LU.64 R72, [R1+0x2e38] ;  /* 0x002e380001487983 */ /* 0x000f280000300a00 */
[----:B------:R1:W-:Y:S04]  /*35a90*/  STL [R1+0x2dbc], R65 ;  /* 0x002dbc4101007387 */ /* 0x0003e80000100800 */
[----:B------:R1:W-:Y:S04]  /*35aa0*/  STL [R1+0x2db8], R57 ;  /* 0x002db83901007387 */ /* 0x0003e80000100800 */
[----:B------:R1:W-:Y:S04]  /*35ab0*/  STL [R1+0x2db4], R56 ;  /* 0x002db43801007387 */ /* 0x0003e80000100800 */
[----:B------:R1:W-:Y:S02]  /*35ac0*/  STL.64 [R1+0x2d8], R182 ;  /* 0x0002d8b601007387 */ /* 0x0003e40000100a00 */
[----:B-1----:R-:W-:-:S02]  /*35ad0*/  IMAD.MOV.U32 R65, RZ, RZ, R233 ;  /* 0x000000ffff417224 */ /* 0x002fc400078e00e9 */
[----:B------:R-:W-:Y:S01]  /*35ae0*/  IMAD.MOV.U32 R57, RZ, RZ, R234 ;  /* 0x000000ffff397224 */ /* 0x000fe200078e00ea */
[----:B------:R-:W-:Y:S01]  /*35af0*/  MOV R56, R235 ;  /* 0x000000eb00387202 */ /* 0x000fe20000000f00 */
[----:B------:R-:W4:Y:S04]  /*35b00*/  LDL.LU.64 R182, [R1+0x2e30] ;  /* 0x002e300001b67983 */ /* 0x000f280000300a00 */
[----:B------:R-:W4:Y:S04]  /*35b10*/  LDL.LU.64 R180, [R1+0x2e28] ;  /* 0x002e280001b47983 */ /* 0x000f280000300a00 */
[----:B------:R1:W-:Y:S04]  /*35b20*/  STL [R1+0x2c0], R232 ;  /* 0x0002c0e801007387 */ /* 0x0003e80000100800 */
[----:B------:R-:W4:Y:S04]  /*35b30*/  LDL.LU.64 R234, [R1+0x2e20] ;  /* 0x002e200001ea7983 */ /* 0x000f280000300a00 */
[----:B-1----:R-:W4:Y:S04]  /*35b40*/  LDL.LU.64 R232, [R1+0x2e18] ;  /* 0x002e180001e87983 */ /* 0x002f280000300a00 */
[----:B------:R-:W-:Y:S04]  /*35b50*/  STL.64 [R1+0x2b0], R236 ;  /* 0x0002b0ec01007387 */ /* 0x000fe80000100a00 */
[----:B------:R1:W-:Y:S04]  /*35b60*/  STL.64 [R1+0x2b8], R238 ;  /* 0x0002b8ee01007387 */ /* 0x0003e80000100a00 */
[----:B-1----:R-:W4:Y:S04]  /*35b70*/  LDL.LU.64 R238, [R1+0x2e10] ;  /* 0x002e100001ee7983 */ /* 0x002f280000300a00 */
[----:B------:R-:W4:Y:S01]  /*35b80*/  LDL.LU.64 R236, [R1+0x2e08] ;  /* 0x002e080001ec7983 */ /* 0x000f220000300a00 */
[----:B------:R-:W-:Y:S01]  /*35b90*/  IMAD.MOV.U32 R225, RZ, RZ, R252 ;  /* 0x000000ffffe17224 */ /* 0x000fe200078e00fc */
[----:B------:R-:W-:Y:S01]  /*35ba0*/  MOV R226, R243 ;  /* 0x000000f300e27202 */ /* 0x000fe20000000f00 */
[----:B------:R-:W-:-:S07]  /*35bb0*/  IMAD.MOV.U32 R227, RZ, RZ, R240 ;  /* 0x000000ffffe37224 */ /* 0x000fce00078e00f0 */
[C---:B------:R-:W-:Y:S06]  /*35bc0*/  HMMA.1688.F32.TF32 R224, R212.reuse, R38, R224 ;  /* 0x00000026d4e0723c */ /* 0x040fec00000810e0 */
[C---:B------:R-:W-:Y:S06]  /*35bd0*/  HMMA.1688.F32.TF32 R4, R212.reuse, R14, R4 ;  /* 0x0000000ed404723c */ /* 0x040fec0000081004 */
[----:B------:R-:W-:Y:S11]  /*35be0*/  HMMA.1688.F32.TF32 R108, R212, R18, R108 ;  /* 0x00000012d46c723c */ /* 0x000ff6000008106c */
[----:B------:R4:W-:Y:S01]  /*35bf0*/  STL.64 [R1+0x70], R224 ;  /* 0x000070e001007387 */ /* 0x0009e20000100a00 */
[----:B------:R-:W-:-:S02]  /*35c00*/  IMAD.MOV.U32 R49, RZ, RZ, R226 ;  /* 0x000000ffff317224 */ /* 0x000fc400078e00e2 */
[----:B------:R-:W-:-:S03]  /*35c10*/  IMAD.MOV.U32 R48, RZ, RZ, R227 ;  /* 0x000000ffff307224 */ /* 0x000fc600078e00e3 */
[----:B------:R-:W-:Y:S01]  /*35c20*/  STL [R1+0x2da8], R49 ;  /* 0x002da83101007387 */ /* 0x000fe20000100800 */
[C---:B--2---:R-:W-:Y:S06]  /*35c30*/  HMMA.1688.F32.TF32 R44, R208.reuse, R82, R44 ;  /* 0x00000052d02c723c */ /* 0x044fec000008102c */
[----:B---3--:R-:W-:Y:S06]  /*35c40*/  HMMA.1688.F32.TF32 R20, R208, R90, R20 ;  /* 0x0000005ad014723c */ /* 0x008fec0000081014 */
[C---:B----4-:R-:W-:Y:S06]  /*35c50*/  HMMA.1688.F32.TF32 R224, R212.reuse, R34, R236 ;  /* 0x00000022d4e0723c */ /* 0x050fec00000810ec */
[----:B------:R-:W-:Y:S06]  /*35c60*/  HMMA.1688.F32.TF32 R212, R212, R250, R232 ;  /* 0x000000fad4d4723c */ /* 0x000fec00000810e8 */
[----:B------:R-:W-:Y:S06]  /*35c70*/  HMMA.1688.F32.TF32 R88, R24, R90, R100 ;  /* 0x0000005a1858723c */ /* 0x000fec0000081064 */
[-C--:B------:R-:W-:Y:S06]  /*35c80*/  HMMA.1688.F32.TF32 R76, R208, R94.reuse, R76 ;  /* 0x0000005ed04c723c */ /* 0x080fec000008104c */
[----:B------:R-:W-:Y:S01]  /*35c90*/  HMMA.1688.F32.TF32 R96, R24, R94, R96 ;  /* 0x0000005e1860723c */ /* 0x000fe20000081060 */
[----:B------:R-:W-:Y:S04]  /*35ca0*/  STL.64 [R1+0x2a0], R224 ;  /* 0x0002a0e001007387 */ /* 0x000fe80000100a00 */
[----:B------:R-:W-:Y:S04]  /*35cb0*/  STL.64 [R1+0x2a8], R226 ;  /* 0x0002a8e201007387 */ /* 0x000fe80000100a00 */
[----:B------:R1:W-:Y:S04]  /*35cc0*/  STL.64 [R1+0x1e0], R212 ;  /* 0x0001e0d401007387 */ /* 0x0003e80000100a00 */
[----:B------:R2:W-:Y:S01]  /*35cd0*/  STL.64 [R1+0x1e8], R214 ;  /* 0x0001e8d601007387 */ /* 0x0005e20000100a00 */
[----:B------:R-:W-:Y:S01]  /*35ce0*/  LOP3.LUT R36, R242, 0x40, RZ, 0x3c, !PT ;  /* 0x00000040f2247812 */ /* 0x000fe200078e3cff */
[----:B------:R-:W-:Y:S01]  /*35cf0*/  IMAD.MOV.U32 R237, RZ, RZ, R153 ;  /* 0x000000ffffed7224 */ /* 0x000fe200078e0099 */
[----:B------:R-:W-:Y:S01]  /*35d00*/  MOV R236, R151 ;  /* 0x0000009700ec7202 */ /* 0x000fe20000000f00 */
[----:B------:R-:W-:Y:S01]  /*35d10*/  IMAD.MOV.U32 R238, RZ, RZ, R154 ;  /* 0x000000ffffee7224 */ /* 0x000fe200078e009a */
[----:B------:R-:W-:Y:S01]  /*35d20*/  MOV R239, R155 ;  /* 0x0000009b00ef7202 */ /* 0x000fe20000000f00 */
[----:B------:R-:W-:Y:S01]  /*35d30*/  LDS R232, [R241+UR7+0x41080] ;  /* 0x04108007f1e87984 */ /* 0x000fe20008000800 */
[----:B-1----:R-:W-:Y:S01]  /*35d40*/  IMAD.MOV.U32 R213, RZ, RZ, R22 ;  /* 0x000000ffffd57224 */ /* 0x002fe200078e0016 */
[----:B------:R-:W-:-:S02]  /*35d50*/  MOV R212, R23 ;  /* 0x0000001700d47202 */ /* 0x000fc40000000f00 */
[----:B------:R-:W-:Y:S01]  /*35d60*/  LDS R234, [R241+UR7+0x41480] ;  /* 0x04148007f1ea7984 */ /* 0x000fe20008000800 */
[----:B--2---:R-:W-:Y:S01]  /*35d70*/  MOV R215, R20 ;  /* 0x0000001400d77202 */ /* 0x004fe20000000f00 */
[----:B------:R-:W-:Y:S02]  /*35d80*/  IMAD.MOV.U32 R214, RZ, RZ, R21 ;  /* 0x000000ffffd67224 */ /* 0x000fe400078e0015 */
[----:B------:R-:W-:Y:S01]  /*35d90*/  LDS R233, [R3+UR7+0x41080] ;  /* 0x0410800703e97984 */ /* 0x000fe20008000800 */
[C---:B------:R-:W-:Y:S03]  /*35da0*/  HMMA.1688.F32.TF32 R20, R208.reuse, R86, R28 ;  /* 0x00000056d014723c */ /* 0x040fe6000008101c */
[----:B------:R-:W-:Y:S03]  /*35db0*/  LDS R235, [R3+UR7+0x41480] ;  /* 0x0414800703eb7984 */ /* 0x000fe60008000800 */
[----:B------:R-:W-:-:S15]  /*35dc0*/  HMMA.1688.F32.TF32 R28, R208, R70, R156 ;  /* 0x00000046d01c723c */ /* 0x000fde000008109c */
[----:B------:R-:W-:-:S03]  /*35dd0*/  NOP ;  /* 0x0000000000007918 */ /* 0x000fc60000000000 */
[----:B------:R-:W-:Y:S01]  /*35de0*/  IMAD.MOV.U32 R84, RZ, RZ, R20 ;  /* 0x000000ffff547224 */ /* 0x000fe200078e0014 */
[----:B------:R-:W-:Y:S01]  /*35df0*/  MOV R64, R22 ;  /* 0x0000001600407202 */ /* 0x000fe20000000f00 */
[----:B------:R-:W-:Y:S02]  /*35e00*/  IMAD.MOV.U32 R85, RZ, RZ, R21 ;  /* 0x000000ffff557224 */ /* 0x000fe400078e0015 */
[----:B------:R-:W-:Y:S02]  /*35e10*/  IMAD.MOV.U32 R49, RZ, RZ, R23 ;  /* 0x000000ffff317224 */ /* 0x000fe400078e0017 */
[C---:B------:R-:W-:Y:S01]  /*35e20*/  HMMA.1688.F32.TF32 R20, R208.reuse, R66, R160 ;  /* 0x00000042d014723c */ /* 0x040fe200000810a0 */
[----:B------:R-:W-:Y:S04]  /*35e30*/  STL.64 [R1+0x1d0], R44 ;  /* 0x0001d02c01007387 */ /* 0x000fe80000100a00 */
[----:B------:R1:W-:Y:S04]  /*35e40*/  STL.64 [R1+0x1d8], R46 ;  /* 0x0001d82e01007387 */ /* 0x0003e80000100a00 */
[----:B------:R-:W-:Y:S04]  /*35e50*/  STL.64 [R1+0x1c0], R28 ;  /* 0x0001c01c01007387 */ /* 0x000fe80000100a00 */
[----:B------:R2:W-:Y:S01]  /*35e60*/  STL.64 [R1+0x1c8], R30 ;  /* 0x0001c81e01007387 */ /* 0x0005e20000100a00 */
[C---:B-1----:R-:W-:Y:S09]  /*35e70*/  HMMA.1688.F32.TF32 R44, R208.reuse, R62, R164 ;  /* 0x0000003ed02c723c */ /* 0x042ff200000810a4 */
[----:B------:R1:W-:Y:S01]  /*35e80*/  STL.64 [R1+0x1b8], R22 ;  /* 0x0001b81601007387 */ /* 0x0003e20000100a00 */
[----:B------:R-:W-:Y:S01]  /*35e90*/  IMAD.MOV.U32 R92, RZ, RZ, R20 ;  /* 0x000000ffff5c7224 */ /* 0x000fe200078e0014 */
[----:B------:R-:W-:Y:S01]  /*35ea0*/  MOV R93, R21 ;  /* 0x00000015005d7202 */ /* 0x000fe20000000f00 */
[C---:B--2---:R-:W-:Y:S06]  /*35eb0*/  HMMA.1688.F32.TF32 R28, R208.reuse, R58, R168 ;  /* 0x0000003ad01c723c */ /* 0x044fec00000810a8 */
[----:B-1----:R-:W-:Y:S01]  /*35ec0*/  HMMA.1688.F32.TF32 R20, R208, R54, R172 ;  /* 0x00000036d014723c */ /* 0x002fe200000810ac */
[----:B------:R1:W-:Y:S04]  /*35ed0*/  STL [R1+0x2d58], R93 ;  /* 0x002d585d01007387 */ /* 0x0003e80000100800 */
[----:B------:R2:W-:Y:S04]  /*35ee0*/  STL [R1+0x2d54], R92 ;  /* 0x002d545c01007387 */ /* 0x0005e80000100800 */
[----:B------:R-:W-:Y:S04]  /*35ef0*/  STL.64 [R1+0x1a0], R44 ;  /* 0x0001a02c01007387 */ /* 0x000fe80000100a00 */
[----:B------:R-:W-:Y:S04]  /*35f00*/  STL.64 [R1+0x1a8], R46 ;  /* 0x0001a82e01007387 */ /* 0x000fe80000100a00 */
[----:B------:R-:W-:Y:S04]  /*35f10*/  STL.64 [R1+0x190], R28 ;  /* 0x0001901c01007387 */ /* 0x000fe80000100a00 */
[----:B------:R-:W-:Y:S03]  /*35f20*/  STL.64 [R1+0x198], R30 ;  /* 0x0001981e01007387 */ /* 0x000fe60000100a00 */
[----:B-1----:R-:W-:Y:S01]  /*35f30*/  IMAD.MOV.U32 R93, RZ, RZ, R22 ;  /* 0x000000ffff5d7224 */ /* 0x002fe200078e0016 */
[----:B------:R1:W-:Y:S01]  /*35f40*/  STL.64 [R1+0x180], R20 ;  /* 0x0001801401007387 */ /* 0x0003e20000100a00 */
[----:B--2---:R-:W-:Y:S01]  /*35f50*/  IMAD.MOV.U32 R92, RZ, RZ, R23 ;  /* 0x000000ffff5c7224 */ /* 0x004fe200078e0017 */
[C---:B------:R-:W-:Y:S01]  /*35f60*/  HMMA.1688.F32.TF32 R100, R24.reuse, R70, R116 ;  /* 0x000000461864723c */ /* 0x040fe20000081074 */
[----:B------:R-:W-:Y:S01]  /*35f70*/  MOV R224, R246 ;  /* 0x000000f600e07202 */ /* 0x000fe20000000f00 */
[----:B------:R-:W-:Y:S01]  /*35f80*/  IMAD.MOV.U32 R225, RZ, RZ, R247 ;  /* 0x000000ffffe17224 */ /* 0x000fe200078e00f7 */
[----:B------:R-:W-:Y:S03]  /*35f90*/  LDS R44, [R241+UR7+0x41000] ;  /* 0x04100007f12c7984 */ /* 0x000fe60008000800 */
[----:B------:R-:W-:Y:S01]  /*35fa0*/  HMMA.1688.F32.TF32 R156, R24, R82, R112 ;  /* 0x00000052189c723c */ /* 0x000fe20000081070 */
[----:B------:R-:W-:Y:S04]  /*35fb0*/  LDS R46, [R241+UR7+0x41400] ;  /* 0x04140007f12e7984 */ /* 0x000fe80008000800 */
[----:B------:R-:W-:Y:S01]  /*35fc0*/  LDS R45, [R3+UR7+0x41000] ;  /* 0x04100007032d7984 */ /* 0x000fe20008000800 */
[----:B-1----:R-:W-:Y:S03]  /*35fd0*/  HMMA.1688.F32.TF32 R20, R208, R50, R176 ;  /* 0x00000032d014723c */ /* 0x002fe600000810b0 */
[----:B------:R-:W-:Y:S04]  /*35fe0*/  STL [R1+0x2d60], R92 ;  /* 0x002d605c01007387 */ /* 0x000fe80000100800 */
[----:B------:R-:W-:Y:S04]  /*35ff0*/  STL [R1+0x2d5c], R93 ;  /* 0x002d5c5d01007387 */ /* 0x000fe80000100800 */
[----:B------:R-:W-:-:S12]  /*36000*/  LDS R47, [R3+UR7+0x41400] ;  /* 0x04140007032f7984 */ /* 0x000fd80008000800 */
[----:B------:R1:W-:Y:S01]  /*36010*/  STL.64 [R1+0x178], R22 ;  /* 0x0001781601007387 */ /* 0x0003e20000100a00 */
[----:B------:R-:W-:Y:S01]  /*36020*/  MOV R32, R20 ;  /* 0x0000001400207202 */ /* 0x000fe20000000f00 */
[----:B------:R-:W-:Y:S02]  /*36030*/  IMAD.MOV.U32 R33, RZ, RZ, R21 ;  /* 0x000000ffff217224 */ /* 0x000fe400078e0015 */
[C---:B-1----:R-:W-:Y:S03]  /*36040*/  HMMA.1688.F32.TF32 R20, R208.reuse, R42, R184 ;  /* 0x0000002ad014723c */ /* 0x042fe600000810b8 */
[----:B------:R-:W-:Y:S04]  /*36050*/  STL [R1+0x2d68], R33 ;  /* 0x002d682101007387 */ /* 0x000fe80000100800 */
[----:B------:R-:W-:Y:S01]  /*36060*/  STL [R1+0x2d64], R32 ;  /* 0x002d642001007387 */ /* 0x000fe20000100800 */
[----:B------:R-:W-:Y:S01]  /*36070*/  HMMA.1688.F32.TF32 R28, R208, R38, R188 ;  /* 0x00000026d01c723c */ /* 0x000fe200000810bc */
[----:B------:R-:W-:Y:S01]  /*36080*/  IMAD.MOV.U32 R113, RZ, RZ, R100 ;  /* 0x000000ffff717224 */ /* 0x000fe200078e0064 */
[----:B------:R-:W-:Y:S01]  /*36090*/  MOV R112, R101 ;  /* 0x0000006500707202 */ /* 0x000fe20000000f00 */
[----:B------:R-:W-:-:S02]  /*360a0*/  IMAD.MOV.U32 R95, RZ, RZ, R102 ;  /* 0x000000ffff5f7224 */ /* 0x000fc400078e0066 */
[----:B------:R-:W-:Y:S02]  /*360b0*/  IMAD.MOV.U32 R94, RZ, RZ, R103 ;  /* 0x000000ffff5e7224 */ /* 0x000fe400078e0067 */
[----:B------:R-:W-:Y:S01]  /*360c0*/  IMAD.MOV.U32 R114, RZ, RZ, R159 ;  /* 0x000000ffff727224 */ /* 0x000fe200078e009f */
[----:B------:R-:W-:Y:S01]  /*360d0*/  MOV R115, R158 ;  /* 0x0000009e00737202 */ /* 0x000fe20000000f00 */
[----:B------:R-:W-:Y:S01]  /*360e0*/  HMMA.1688.F32.TF32 R180, R208, R14, R180 ;  /* 0x0000000ed0b4723c */ /* 0x000fe200000810b4 */
[----:B------:R-:W-:Y:S04]  /*360f0*/  LDS R184, [R2+UR7+0x41080] ;  /* 0x0410800702b87984 */ /* 0x000fe80008000800 */
[----:B------:R-:W-:Y:S02]  /*36100*/  LDS R186, [R2+UR7+0x41480] ;  /* 0x0414800702ba7984 */ /* 0x000fe40008000800 */
[----:B------:R-:W-:-:S02]  /*36110*/  IMAD.MOV.U32 R92, RZ, RZ, R22 ;  /* 0x000000ffff5c7224 */ /* 0x000fc400078e0016 */
[----:B------:R1:W-:Y:S01]  /*36120*/  STL.64 [R1+0x160], R20 ;  /* 0x0001601401007387 */ /* 0x0003e20000100a00 */
[----:B------:R-:W-:-:S03]  /*36130*/  MOV R93, R23 ;  /* 0x00000017005d7202 */ /* 0x000fc60000000f00 */
[----:B------:R-:W-:Y:S04]  /*36140*/  LDS R185, [R0+UR7+0x41080] ;  /* 0x0410800700b97984 */ /* 0x000fe80008000800 */
[----:B------:R-:W-:Y:S01]  /*36150*/  LDS R187, [R0+UR7+0x41480] ;  /* 0x0414800700bb7984 */ /* 0x000fe20008000800 */
[----:B-1----:R-:W-:Y:S03]  /*36160*/  HMMA.1688.F32.TF32 R20, R208, R34, R192 ;  /* 0x00000022d014723c */ /* 0x002fe600000810c0 */
[----:B------:R-:W-:Y:S04]  /*36170*/  STL [R1+0x2d70], R93 ;  /* 0x002d705d01007387 */ /* 0x000fe80000100800 */
[----:B------:R-:W-:Y:S04]  /*36180*/  STL [R1+0x2d6c], R92 ;  /* 0x002d6c5c01007387 */ /* 0x000fe80000100800 */
[----:B------:R-:W-:Y:S04]  /*36190*/  STL.64 [R1+0x150], R28 ;  /* 0x0001501c01007387 */ /* 0x000fe80000100a00 */
[----:B------:R-:W-:Y:S01]  /*361a0*/  STL.64 [R1+0x158], R30 ;  /* 0x0001581e01007387 */ /* 0x000fe20000100a00 */
[----:B------:R-:W-:Y:S03]  /*361b0*/  HMMA.1688.F32.TF32 R100, R24, R66, R120 ;  /* 0x000000421864723c */ /* 0x000fe60000081078 */
[----:B------:R-:W-:Y:S04]  /*361c0*/  LDS R28, [R2+UR7+0x41000] ;  /* 0x04100007021c7984 */ /* 0x000fe80008000800 */
[----:B------:R-:W-:Y:S01]  /*361d0*/  LDS R30, [R2+UR7+0x41400] ;  /* 0x04140007021e7984 */ /* 0x000fe20008000800 */
[----:B------:R-:W-:-:S03]  /*361e0*/  IMAD.MOV.U32 R252, RZ, RZ, R21 ;  /* 0x000000fffffc7224 */ /* 0x000fc600078e0015 */
[----:B------:R1:W-:Y:S01]  /*361f0*/  STL [R1+0x140], R20 ;  /* 0x0001401401007387 */ /* 0x0003e20000100800 */
[----:B------:R-:W-:Y:S01]  /*36200*/  IMAD.MOV.U32 R243, RZ, RZ, R22 ;  /* 0x000000fffff37224 */ /* 0x000fe200078e0016 */
[----:B------:R-:W-:Y:S02]  /*36210*/  MOV R240, R23 ;  /* 0x0000001700f07202 */ /* 0x000fe40000000f00 */
[----:B------:R-:W-:Y:S04]  /*36220*/  LDS R29, [R0+UR7+0x41000] ;  /* 0x04100007001d7984 */ /* 0x000fe80008000800 */
[----:B------:R-:W-:Y:S01]  /*36230*/  LDS R31, [R0+UR7+0x41400] ;  /* 0x04140007001f7984 */ /* 0x000fe20008000800 */
[C---:B-1----:R-:W-:Y:S03]  /*36240*/  HMMA.1688.F32.TF32 R20, R208.reuse, R250, R196 ;  /* 0x000000fad014723c */ /* 0x042fe600000810c4 */
[----:B------:R-:W-:Y:S04]  /*36250*/  STL [R1+0x2d48], R240 ;  /* 0x002d48f001007387 */ /* 0x000fe80000100800 */
[----:B------:R-:W-:Y:S04]  /*36260*/  STL [R1+0x2d44], R243 ;  /* 0x002d44f301007387 */ /* 0x000fe80000100800 */
[----:B------:R-:W-:Y:S01]  /*36270*/  STL [R1+0x2d40], R252 ;  /* 0x002d40fc01007387 */ /* 0x000fe20000100800 */
[----:B------:R-:W-:Y:S01]  /*36280*/  IMAD.MOV.U32 R226, RZ, RZ, R249 ;  /* 0x000000ffffe27224 */ /* 0x000fe200078e00f9 */
[----:B------:R-:W-:Y:S01]  /*36290*/  MOV R227, R248 ;  /* 0x000000f800e37202 */ /* 0x000fe20000000f00 */
[-C--:B------:R-:W-:Y:S06]  /*362a0*/  HMMA.1688.F32.TF32 R72, R208, R18.reuse, R72 ;  /* 0x00000012d048723c */ /* 0x080fec0000081048 */
[C---:B------:R-:W-:Y:S01]  /*362b0*/  HMMA.1688.F32.TF32 R204, R24.reuse, R18, R204 ;  /* 0x0000001218cc723c */ /* 0x040fe200000810cc */
[----:B------:R-:W1:Y:S03]  /*362c0*/  LDSM.16.M88.4 R16, [R36+UR10+0x2000] ;  /* 0x0020000a2410783b */ /* 0x000e660008000200 */
[----:B------:R-:W-:Y:S01]  /*362d0*/  IMAD.MOV.U32 R93, RZ, RZ, R20 ;  /* 0x000000ffff5d7224 */ /* 0x000fe200078e0014 */
[----:B------:R-:W-:Y:S01]  /*362e0*/  MOV R33, R22 ;  /* 0x0000001600217202 */ /* 0x000fe20000000f00 */
[----:B------:R-:W-:Y:S01]  /*362f0*/  IMAD.MOV.U32 R92, RZ, RZ, R21 ;  /* 0x000000ffff5c7224 */ /* 0x000fe200078e0015 */
[----:B------:R-:W-:Y:S01]  /*36300*/  HMMA.1688.F32.TF32 R200, R24, R14, R200 ;  /* 0x0000000e18c8723c */ /* 0x000fe200000810c8 */
[----:B------:R-:W-:Y:S01]  /*36310*/  IMAD.MOV.U32 R32, RZ, RZ, R23 ;  /* 0x000000ffff207224 */ /* 0x000fe200078e0017 */
[----:B------:R-:W-:Y:S04]  /*36320*/  STL [R1+0x2d80], R93 ;  /* 0x002d805d01007387 */ /* 0x000fe80000100800 */
[----:B------:R-:W-:Y:S04]  /*36330*/  STL [R1+0x2d7c], R92 ;  /* 0x002d7c5c01007387 */ /* 0x000fe80000100800 */
[----:B------:R-:W-:Y:S04]  /*36340*/  STL [R1+0x2d78], R33 ;  /* 0x002d782101007387 */ /* 0x000fe80000100800 */
[----:B------:R2:W-:Y:S04]  /*36350*/  STL [R1+0x2d74], R32 ;  /* 0x002d742001007387 */ /* 0x0005e80000100800 */
[----:B------:R-:W-:Y:S04]  /*36360*/  STL [R1+0x2bf4], R242 ;  /* 0x002bf4f201007387 */ /* 0x000fe80000100800 */
[----:B------:R-:W-:Y:S01]  /*36370*/  STL [R1+0x420], R36 ;  /* 0x0004202401007387 */ /* 0x000fe20000100800 */
[----:B--2---:R-:W-:-:S03]  /*36380*/  IMAD.MOV.U32 R32, RZ, RZ, R156 ;  /* 0x000000ffff207224 */ /* 0x004fc600078e009c */
[----:B------:R-:W-:Y:S04]  /*36390*/  STL [R1+0x2d4c], R2 ;  /* 0x002d4c0201007387 */ /* 0x000fe80000100800 */
[----:B------:R-:W-:Y:S04]  /*363a0*/  STL [R1+0x2d50], R0 ;  /* 0x002d500001007387 */ /* 0x000fe80000100800 */
[----:B------:R-:W-:Y:S01]  /*363b0*/  STL [R1+0xc4], R157 ;  /* 0x0000c49d01007387 */ /* 0x000fe20000100800 */
[----:B------:R-:W-:-:S03]  /*363c0*/  IMAD.MOV.U32 R93, RZ, RZ, R101 ;  /* 0x000000ffff5d7224 */ /* 0x000fc600078e0065 */
[----:B------:R-:W-:Y:S01]  /*363d0*/  STL [R1+0x2d8c], R114 ;  /* 0x002d8c7201007387 */ /* 0x000fe20000100800 */
[----:B------:R-:W-:Y:S01]  /*363e0*/  IMAD.MOV.U32 R92, RZ, RZ, R102 ;  /* 0x000000ffff5c7224 */ /* 0x000fe200078e0066 */
[----:B------:R-:W-:Y:S02]  /*363f0*/  MOV R33, R103 ;  /* 0x0000006700217202 */ /* 0x000fe40000000f00 */
[----:B------:R-:W-:Y:S04]  /*36400*/  STL [R1+0x2d88], R32 ;  /* 0x002d882001007387 */ /* 0x000fe80000100800 */
[----:B------:R2:W-:Y:S04]  /*36410*/  STL [R1+0x2d84], R115 ;  /* 0x002d847301007387 */ /* 0x0005e80000100800 */
[----:B------:R-:W3:Y:S01]  /*36420*/  LDSM.16.M88.4 R20, [R36+UR10] ;  /* 0x0000000a2414783b */ /* 0x000ee20008000200 */
[----:B------:R-:W-:Y:S03]  /*36430*/  HMMA.1688.F32.TF32 R248, R24, R250, R8 ;  /* 0x000000fa18f8723c */ /* 0x000fe60000081008 */
[----:B------:R-:W4:Y:S01]  /*36440*/  LDSM.16.M88.4 R12, [R36+UR10+0x4000] ;  /* 0x0040000a240c783b */ /* 0x000f220008000200 */
[----:B--2---:R-:W-:-:S02]  /*36450*/  MOV R115, R100 ;  /* 0x0000006400737202 */ /* 0x004fc40000000f00 */
[----:B------:R-:W-:Y:S01]  /*36460*/  HMMA.1688.F32.TF32 R100, R24, R62, R124 ;  /* 0x0000003e1864723c */ /* 0x000fe2000008107c */
[----:B------:R-:W-:Y:S01]  /*36470*/  STL [R1+0x2d9c], R94 ;  /* 0x002d9c5e01007387 */ /* 0x000fe20000100800 */
[----:B------:R-:W-:Y:S01]  /*36480*/  MOV R172, R53 ;  /* 0x0000003500ac7202 */ /* 0x000fe20000000f00 */
[----:B------:R-:W-:Y:S01]  /*36490*/  IMAD.MOV.U32 R173, RZ, RZ, R52 ;  /* 0x000000ffffad7224 */ /* 0x000fe200078e0034 */
[----:B------:R-:W-:Y:S01]  /*364a0*/  MOV R175, R69 ;  /* 0x0000004500af7202 */ /* 0x000fe20000000f00 */
[----:B------:R-:W-:Y:S01]  /*364b0*/  IMAD.MOV.U32 R174, RZ, RZ, R68 ;  /* 0x000000ffffae7224 */ /* 0x000fe200078e0044 */
[-C--:B-1----:R-:W-:Y:S01]  /*364c0*/  HMMA.1688.F32.TF32 R236, R44, R16.reuse, R236 ;  /* 0x000000102cec723c */ /* 0x082fe200000810ec */
[----:B------:R-:W-:Y:S02]  /*364d0*/  IMAD.MOV.U32 R116, RZ, RZ, R41 ;  /* 0x000000ffff747224 */ /* 0x000fe400078e0029 */
[----:B------:R-:W-:Y:S01]  /*364e0*/  IMAD.MOV.U32 R117, RZ, RZ, R40 ;  /* 0x000000ffff757224 */ /* 0x000fe200078e0028 */
[----:B------:R-:W-:Y:S01]  /*364f0*/  MOV R118, R81 ;  /* 0x0000005100767202 */ /* 0x000fe20000000f00 */
[----:B------:R-:W-:Y:S01]  /*36500*/  IMAD.MOV.U32 R119, RZ, RZ, R80 ;  /* 0x000000ffff777224 */ /* 0x000fe200078e0050 */
[----:B------:R-:W-:Y:S01]  /*36510*/  HMMA.1688.F32.TF32 R108, R28, R16, R108 ;  /* 0x000000101c6c723c */ /* 0x000fe2000008106c */
[----:B------:R-:W-:Y:S01]  /*36520*/  LDSM.16.M88.4 R8, [R36+UR10+0x6000] ;  /* 0x0060000a2408783b */ /* 0x000fe20008000200 */
[----:B------:R-:W-:Y:S01]  /*36530*/  IMAD.MOV.U32 R168, RZ, RZ, R223 ;  /* 0x000000ffffa87224 */ /* 0x000fe200078e00df */
[----:B------:R-:W-:Y:S01]  /*36540*/  MOV R170, R221 ;  /* 0x000000dd00aa7202 */ /* 0x000fe20000000f00 */
[----:B------:R-:W-:Y:S01]  /*36550*/  IMAD.MOV.U32 R169, RZ, RZ, R222 ;  /* 0x000000ffffa97224 */ /* 0x000fe200078e00de */
[----:B------:R-:W-:Y:S01]  /*36560*/  LDSM.16.M88.4 R196, [R36+UR10+0x1a000] ;  /* 0x01a0000a24c4783b */ /* 0x000fe20008000200 */
[----:B------:R-:W-:Y:S01]  /*36570*/  IMAD.MOV.U32 R171, RZ, RZ, R220 ;  /* 0x000000ffffab7224 */ /* 0x000fe200078e00dc */
[----:B------:R-:W-:Y:S01]  /*36580*/  HMMA.1688.F32.TF32 R104, R24, R86, R104 ;  /* 0x000000561868723c */ /* 0x000fe20000081068 */
[----:B------:R-:W-:Y:S01]  /*36590*/  MOV R160, R215 ;  /* 0x000000d700a07202 */ /* 0x000fe20000000f00 */
[----:B------:R-:W-:Y:S01]  /*365a0*/  IMAD.MOV.U32 R161, RZ, RZ, R214 ;  /* 0x000000ffffa17224 */ /* 0x000fe200078e00d6 */
[----:B------:R-:W-:Y:S01]  /*365b0*/  MOV R163, R212 ;  /* 0x000000d400a37202 */ /* 0x000fe20000000f00 */
[----:B------:R-:W-:Y:S01]  /*365c0*/  IMAD.MOV.U32 R162, RZ, RZ, R213 ;  /* 0x000000ffffa27224 */ /* 0x000fe200078e00d5 */
[----:B------:R-:W-:Y:S01]  /*365d0*/  MOV R125, R102 ;  /* 0x00000066007d7202 */ /* 0x000fe20000000f00 */
[----:B------:R-:W-:Y:S01]  /*365e0*/  IMAD.MOV.U32 R127, RZ, RZ, R100 ;  /* 0x000000ffff7f7224 */ /* 0x000fe200078e0064 */
[----:B------:R-:W-:Y:S01]  /*365f0*/  MOV R165, R230 ;  /* 0x000000e600a57202 */ /* 0x000fe20000000f00 */
[----:B------:R-:W-:Y:S01]  /*36600*/  IMAD.MOV.U32 R126, RZ, RZ, R101 ;  /* 0x000000ffff7e7224 */ /* 0x000fe200078e0065 */
[----:B------:R-:W-:Y:S01]  /*36610*/  LDSM.16.M88.4 R208, [R36+UR10+0x14000] ;  /* 0x0140000a24d0783b */ /* 0x000fe20008000200 */
[----:B------:R-:W-:-:S02]  /*36620*/  IMAD.MOV.U32 R124, RZ, RZ, R103 ;  /* 0x000000ffff7c7224 */ /* 0x000fc400078e0067 */
[----:B------:R-:W-:Y:S01]  /*36630*/  HMMA.1688.F32.TF32 R100, R24, R58, R128 ;  /* 0x0000003a1864723c */ /* 0x000fe20000081080 */
[----:B------:R-:W-:Y:S04]  /*36640*/  STL [R1+0x2d98], R95 ;  /* 0x002d985f01007387 */ /* 0x000fe80000100800 */
[----:B------:R1:W-:Y:S04]  /*36650*/  STL [R1+0x2d94], R112 ;  /* 0x002d947001007387 */ /* 0x0003e80000100800 */
[----:B------:R2:W-:Y:S01]  /*36660*/  STL [R1+0x2d90], R113 ;  /* 0x002d907101007387 */ /* 0x0005e20000100800 */
[----:B---3--:R-:W-:Y:S01]  /*36670*/  HMMA.1688.F32.TF32 R180, R232, R20, R180 ;  /* 0x00000014e8b4723c */ /* 0x008fe200000810b4 */
[----:B------:R-:W-:-:S02]  /*36680*/  IMAD.MOV.U32 R164, RZ, RZ, R231 ;  /* 0x000000ffffa47224 */ /* 0x000fc400078e00e7 */
[----:B------:R-:W-:Y:S01]  /*36690*/  IMAD.MOV.U32 R166, RZ, RZ, R229 ;  /* 0x000000ffffa67224 */ /* 0x000fe200078e00e5 */
[----:B------:R-:W-:Y:S02]  /*366a0*/  LDSM.16.M88.4 R220, [R36+UR10+0xe000] ;  /* 0x00e0000a24dc783b */ /* 0x000fe40008000200 */
[----:B------:R-:W-:Y:S01]  /*366b0*/  HMMA.1688.F32.TF32 R4, R28, R20, R4 ;  /* 0x000000141c04723c */ /* 0x000fe20000081004 */
[----:B------:R-:W-:Y:S01]  /*366c0*/  IMAD.MOV.U32 R167, RZ, RZ, R228 ;  /* 0x000000ffffa77224 */ /* 0x000fe200078e00e4 */
[----:B------:R-:W-:Y:S04]  /*366d0*/  LDSM.16.M88.4 R212, [R36+UR10+0x12000] ;  /* 0x0120000a24d4783b */ /* 0x000fe80008000200 */
[----:B------:R-:W3:Y:S02]  /*366e0*/  LDSM.16.M88.4 R192, [R36+UR10+0x1c000] ;  /* 0x01c0000a24c0783b */ /* 0x000ee40008000200 */
[----:B-1----:R-:W-:Y:S01]  /*366f0*/  IMAD.MOV.U32 R112, RZ, RZ, R100 ;  /* 0x000000ffff707224 */ /* 0x002fe200078e0064 */
[----:B--2---:R-:W-:Y:S01]  /*36700*/  MOV R113, R101 ;  /* 0x0000006500717202 */ /* 0x004fe20000000f00 */
[----:B------:R-:W-:Y:S01]  /*36710*/  IMAD.MOV.U32 R114, RZ, RZ, R102 ;  /* 0x000000ffff727224 */ /* 0x000fe200078e0066 */
[----:B------:R-:W-:Y:S01]  /*36720*/  LDSM.16.M88.4 R188, [R36+UR10+0x1e000] ;  /* 0x01e0000a24bc783b */ /* 0x000fe20008000200 */
[----:B------:R-:W-:-:S02]  /*36730*/  IMAD.MOV.U32 R32, RZ, RZ, R103 ;  /* 0x000000ffff207224 */ /* 0x000fc400078e0067 */
[----:B------:R-:W-:Y:S01]  /*36740*/  HMMA.1688.F32.TF32 R100, R24, R54, R132 ;  /* 0x000000361864723c */ /* 0x000fe20000081084 */
[----:B------:R-:W-:Y:S04]  /*36750*/  STL [R1+0x2da4], R93 ;  /* 0x002da45d01007387 */ /* 0x000fe80000100800 */
[----:B------:R-:W-:Y:S01]  /*36760*/  STL [R1+0x2da0], R115 ;  /* 0x002da07301007387 */ /* 0x000fe20000100800 */
[----:B------:R-:W-:Y:S03]  /*36770*/  HMMA.1688.F32.TF32 R72, R232, R16, R72 ;  /* 0x00000010e848723c */ /* 0x000fe60000081048 */
[----:B------:R-:W-:-:S14]  /*36780*/  LDSM.16.M88.4 R228, [R36+UR10+0xa000] ;  /* 0x00a0000a24e4783b */ /* 0x000fdc0008000200 */
[----:B------:R1:W-:Y:S04]  /*36790*/  STL.64 [R1+0x60], R100 ;  /* 0x0000606401007387 */ /* 0x0003e80000100a00 */
[----:B------:R-:W2:Y:S04]  /*367a0*/  LDL.LU R151, [R1+0x2e04] ;  /* 0x002e040001977983 */ /* 0x000ea80000300800 */
[----:B------:R-:W2:Y:S04]  /*367b0*/  LDL.LU R153, [R1+0x2e00] ;  /* 0x002e000001997983 */ /* 0x000ea80000300800 */
[----:B------:R-:W2:Y:S04]  /*367c0*/  LDL.LU R154, [R1+0x2dfc] ;  /* 0x002dfc00019a7983 */ /* 0x000ea80000300800 */
[----:B------:R-:W2:Y:S04]  /*367d0*/  LDL.LU R155, [R1+0x2df8] ;  /* 0x002df800019b7983 */ /* 0x000ea80000300800 */
[----:B------:R-:W2:Y:S04]  /*367e0*/  LDL.LU R246, [R1+0x2df4] ;  /* 0x002df40001f67983 */ /* 0x000ea80000300800 */
[----:B------:R-:W2:Y:S01]  /*367f0*/  LDL.LU R247, [R1+0x2df0] ;  /* 0x002df00001f77983 */ /* 0x000ea20000300800 */
[----:B------:R-:W-:Y:S01]  /*36800*/  MOV R0, R102 ;  /* 0x0000006600007202 */ /* 0x000fe20000000f00 */
[----:B------:R-:W-:-:S02]  /*36810*/  IMAD.MOV.U32 R2, RZ, RZ, R103 ;  /* 0x000000ffff027224 */ /* 0x000fc400078e0067 */
[----:B-1----:R-:W-:Y:S01]  /*36820*/  HMMA.1688.F32.TF32 R100, R24, R50, R136 ;  /* 0x000000321864723c */ /* 0x002fe20000081088 */
[----:B------:R-:W-:Y:S04]  /*36830*/  STL.64 [R1+0x2ca0], R250 ;  /* 0x002ca0fa01007387 */ /* 0x000fe80000100a00 */
[----:B------:R-:W-:Y:S01]  /*36840*/  STL.64 [R1+0x2c98], R248 ;  /* 0x002c98f801007387 */ /* 0x000fe20000100a00 */
[-C--:B----4-:R-:W-:Y:S06]  /*36850*/  HMMA.1688.F32.TF32 R144, R28, R12.reuse, R144 ;  /* 0x0000000c1c90723c */ /* 0x090fec0000081090 */
[----:B------:R-:W-:Y:S01]  /*36860*/  HMMA.1688.F32.TF32 R76, R232, R12, R76 ;  /* 0x0000000ce84c723c */ /* 0x000fe2000008104c */
[----:B------:R-:W-:Y:S01]  /*36870*/  IMAD.MOV.U32 R86, RZ, RZ, R64 ;  /* 0x000000ffff567224 */ /* 0x000fe200078e0040 */
[----:B------:R-:W-:Y:S01]  /*36880*/  LDS R50, [R241+UR7+0x41c00] ;  /* 0x041c0007f1327984 */ /* 0x000fe20008000800 */
[----:B------:R-:W-:-:S02]  /*36890*/  IMAD.MOV.U32 R55, RZ, RZ, R37 ;  /* 0x000000ffff377224 */ /* 0x000fc400078e0025 */
[----:B------:R-:W-:Y:S01]  /*368a0*/  IMAD.MOV.U32 R87, RZ, RZ, R49 ;  /* 0x000000ffff577224 */ /* 0x000fe200078e0031 */
[----:B---3--:R-:W-:Y:S01]  /*368b0*/  HMMA.1688.F32.TF32 R172, R44, R192, R172 ;  /* 0x000000c02cac723c */ /* 0x008fe200000810ac */
[----:B------:R-:W-:Y:S05]  /*368c0*/  LDS R51, [R3+UR7+0x41c00] ;  /* 0x041c000703337984 */ /* 0x000fea0008000800 */
[----:B------:R-:W-:Y:S01]  /*368d0*/  IMAD.MOV.U32 R139, RZ, RZ, R100 ;  /* 0x000000ffff8b7224 */ /* 0x000fe200078e0064 */
[----:B------:R-:W-:Y:S01]  /*368e0*/  MOV R138, R101 ;  /* 0x00000065008a7202 */ /* 0x000fe20000000f00 */
[----:B------:R-:W-:Y:S02]  /*368f0*/  IMAD.MOV.U32 R137, RZ, RZ, R102 ;  /* 0x000000ffff897224 */ /* 0x000fe400078e0066 */
[----:B------:R-:W-:-:S02]  /*36900*/  IMAD.MOV.U32 R136, RZ, RZ, R103 ;  /* 0x000000ffff887224 */ /* 0x000fc400078e0067 */
[----:B------:R-:W-:-:S15]  /*36910*/  HMMA.1688.F32.TF32 R100, R24, R42, R140 ;  /* 0x0000002a1864723c */ /* 0x000fde000008108c */
[----:B------:R-:W-:-:S09]  /*36920*/  NOP ;  /* 0x0000000000007918 */ /* 0x000fd20000000000 */
[----:B------:R-:W-:Y:S01]  /*36930*/  IMAD.MOV.U32 R143, RZ, RZ, R100 ;  /* 0x000000ffff8f7224 */ /* 0x000fe200078e0064 */
[----:B------:R-:W-:Y:S01]  /*36940*/  MOV R141, R102 ;  /* 0x00000066008d7202 */ /* 0x000fe20000000f00 */
[----:B------:R-:W-:Y:S02]  /*36950*/  IMAD.MOV.U32 R142, RZ, RZ, R101 ;  /* 0x000000ffff8e7224 */ /* 0x000fe400078e0065 */
[----:B------:R-:W-:Y:S01]  /*36960*/  IMAD.MOV.U32 R140, RZ, RZ, R103 ;  /* 0x000000ffff8c7224 */ /* 0x000fe200078e0067 */
[----:B--2---:R-:W-:-:S15]  /*36970*/  HMMA.1688.F32.TF32 R244, R44, R20, R244 ;  /* 0x000000142cf4723c */ /* 0x004fde00000810f4 */
[----:B------:R-:W-:-:S08]  /*36980*/  NOP ;  /* 0x0000000000007918 */ /* 0x000fd00000000000 */
[----:B------:R-:W-:Y:S04]  /*36990*/  STL.64 [R1+0x2cb0], R246 ;  /* 0x002cb0f601007387 */ /* 0x000fe80000100a00 */
[----:B------:R-:W-:Y:S04]  /*369a0*/  STL.64 [R1+0x2ca8], R244 ;  /* 0x002ca8f401007387 */ /* 0x000fe80000100a00 */
[----:B------:R-:W-:Y:S04]  /*369b0*/  STL.64 [R1+0x2cc0], R182 ;  /* 0x002cc0b601007387 */ /* 0x000fe80000100a00 */
[----:B------:R-:W-:Y:S04]  /*369c0*/  STL.64 [R1+0x330], R4 ;  /* 0x0003300401007387 */ /* 0x000fe80000100a00 */
[----:B------:R1:W-:Y:S02]  /*369d0*/  STL.64 [R1+0x338], R6 ;  /* 0x0003380601007387 */ /* 0x0003e40000100a00 */
[----:B-1----:R-:W-:Y:S02]  /*369e0*/  HMMA.1688.F32.TF32 R4, R184, R20, R200 ;  /* 0x00000014b804723c */ /* 0x002fe400000810c8 */
[----:B------:R1:W-:Y:S04]  /*369f0*/  STL.64 [R1+0x2cb8], R180 ;  /* 0x002cb8b401007387 */ /* 0x0003e80000100a00 */
[----:B------:R-:W-:Y:S01]  /*36a00*/  STL.64 [R1+0x2cc8], R22 ;  /* 0x002cc81601007387 */ /* 0x000fe20000100a00 */
[----:B------:R-:W-:Y:S01]  /*36a10*/  HMMA.1688.F32.TF32 R100, R24, R38, R148 ;  /* 0x000000261864723c */ /* 0x000fe20000081094 */
[----:B------:R-:W-:-:S02]  /*36a20*/  IMAD.MOV.U32 R182, RZ, RZ, R57 ;  /* 0x000000ffffb67224 */ /* 0x000fc400078e0039 */
[----:B------:R-:W-:Y:S01]  /*36a30*/  IMAD.MOV.U32 R183, RZ, RZ, R56 ;  /* 0x000000ffffb77224 */ /* 0x000fe200078e0038 */
[----:B------:R-:W-:Y:S02]  /*36a40*/  LDSM.16.M88.4 R200, [R36+UR10+0x18000] ;  /* 0x0180000a24c8783b */ /* 0x000fe40008000200 */
[----:B------:R-:W-:Y:S01]  /*36a50*/  HMMA.1688.F32.TF32 R148, R44, R12, R224 ;  /* 0x0000000c2c94723c */ /* 0x000fe200000810e0 */
[----:B-1----:R-:W-:Y:S01]  /*36a60*/  MOV R181, R65 ;  /* 0x0000004100b57202 */ /* 0x002fe20000000f00 */
[----:B------:R-:W-:Y:S08]  /*36a70*/  LDSM.16.M88.4 R224, [R36+UR10+0xc000] ;  /* 0x00c0000a24e0783b */ /* 0x000ff00008000200 */
[----:B------:R-:W-:Y:S04]  /*36a80*/  STL.64 [R1+0x360], R4 ;  /* 0x0003600401007387 */ /* 0x000fe80000100a00 */
[----:B------:R1:W-:Y:S02]  /*36a90*/  STL.64 [R1+0x368], R6 ;  /* 0x0003680601007387 */ /* 0x0003e40000100a00 */
[C---:B-1----:R-:W-:Y:S02]  /*36aa0*/  HMMA.1688.F32.TF32 R4, R184.reuse, R16, R204 ;  /* 0x00000010b804723c */ /* 0x042fe400000810cc */
[----:B------:R-:W-:Y:S04]  /*36ab0*/  STL.64 [R1+0x2cd8], R238 ;  /* 0x002cd8ee01007387 */ /* 0x000fe80000100a00 */
[----:B------:R-:W-:Y:S04]  /*36ac0*/  STL.64 [R1+0x2cd0], R236 ;  /* 0x002cd0ec01007387 */ /* 0x000fe80000100a00 */
[----:B------:R-:W-:Y:S04]  /*36ad0*/  STL [R1+0x2c30], R108 ;  /* 0x002c306c01007387 */ /* 0x000fe80000100800 */
[----:B------:R-:W-:Y:S04]  /*36ae0*/  STL [R1+0x2c2c], R109 ;  /* 0x002c2c6d01007387 */ /* 0x000fe80000100800 */
[----:B------:R-:W-:Y:S04]  /*36af0*/  STL [R1+0x2c28], R110 ;  /* 0x002c286e01007387 */ /* 0x000fe80000100800 */
[----:B------:R-:W-:Y:S04]  /*36b00*/  STL [R1+0x2c24], R111 ;  /* 0x002c246f01007387 */ /* 0x000fe80000100800 */
[----:B------:R-:W-:Y:S04]  /*36b10*/  STL.64 [R1+0x2ce8], R74 ;  /* 0x002ce84a01007387 */ /* 0x000fe80000100a00 */
[----:B------:R-:W-:Y:S04]  /*36b20*/  STL.64 [R1+0x2ce0], R72 ;  /* 0x002ce04801007387 */ /* 0x000fe80000100a00 */
[----:B------:R-:W-:Y:S04]  /*36b30*/  STL.64 [R1+0x2cf0], R18 ;  /* 0x002cf01201007387 */ /* 0x000fe80000100a00 */
[----:B------:R-:W-:Y:S04]  /*36b40*/  STL.64 [R1+0x350], R4 ;  /* 0x0003500401007387 */ /* 0x000fe80000100a00 */
[----:B------:R1:W-:Y:S04]  /*36b50*/  STL.64 [R1+0x358], R6 ;  /* 0x0003580601007387 */ /* 0x0003e80000100a00 */
        /* <DEDUP_REMOVED lines=8> */
[----:B------:R-:W2:Y:S04]  /*36be0*/  LDL.LU R53, [R1+0x2dec] ;  /* 0x002dec0001357983 */ /* 0x000ea80000300800 */
[----:B------:R-:W2:Y:S04]  /*36bf0*/  LDL.LU R52, [R1+0x2de8] ;  /* 0x002de80001347983 */ /* 0x000ea80000300800 */
[----:B------:R-:W3:Y:S04]  /*36c00*/  LDL.LU R68, [R1+0x2de4] ;  /* 0x002de40001447983 */ /* 0x000ee80000300800 */
[----:B------:R-:W4:Y:S04]  /*36c10*/  LDL.LU R69, [R1+0x2de0] ;  /* 0x002de00001457983 */ /* 0x000f280000300800 */
[----:B------:R-:W2:Y:S04]  /*36c20*/  LDL.LU R41, [R1+0x2ddc] ;  /* 0x002ddc0001297983 */ /* 0x000ea80000300800 */
[----:B------:R-:W2:Y:S04]  /*36c30*/  LDL.LU R40, [R1+0x2dd8] ;  /* 0x002dd80001287983 */ /* 0x000ea80000300800 */
[----:B------:R-:W2:Y:S04]  /*36c40*/  LDL.LU R81, [R1+0x2dd4] ;  /* 0x002dd40001517983 */ /* 0x000ea80000300800 */
[----:B------:R-:W2:Y:S01]  /*36c50*/  LDL.LU R80, [R1+0x2dd0] ;  /* 0x002dd00001507983 */ /* 0x000ea20000300800 */
[----:B-1----:R-:W-:Y:S01]  /*36c60*/  HMMA.1688.F32.TF32 R4, R184, R12, R96 ;  /* 0x0000000cb804723c */ /* 0x002fe20000081060 */
[----:B------:R-:W-:Y:S01]  /*36c70*/  IMAD.MOV.U32 R93, RZ, RZ, R100 ;  /* 0x000000ffff5d7224 */ /* 0x000fe200078e0064 */
[----:B------:R-:W-:Y:S01]  /*36c80*/  MOV R115, R101 ;  /* 0x0000006500737202 */ /* 0x000fe20000000f00 */
[----:B------:R-:W-:Y:S01]  /*36c90*/  IMAD.MOV.U32 R94, RZ, RZ, R102 ;  /* 0x000000ffff5e7224 */ /* 0x000fe200078e0066 */
[----:B------:R-:W-:Y:S01]  /*36ca0*/  LDSM.16.M88.4 R204, [R36+UR10+0x16000] ;  /* 0x0160000a24cc783b */ /* 0x000fe20008000200 */
[----:B---3--:R-:W-:Y:S01]  /*36cb0*/  MOV R159, R68 ;  /* 0x00000044009f7202 */ /* 0x008fe20000000f00 */
[----:B----4-:R-:W-:Y:S01]  /*36cc0*/  IMAD.MOV.U32 R158, RZ, RZ, R69 ;  /* 0x000000ffff9e7224 */ /* 0x010fe200078e0045 */
[----:B--2---:R-:W-:-:S02]  /*36cd0*/  MOV R156, R41 ;  /* 0x00000029009c7202 */ /* 0x004fc40000000f00 */
[----:B------:R-:W2:Y:S01]  /*36ce0*/  LDL.LU R41, [R1+0x2dcc] ;  /* 0x002dcc0001297983 */ /* 0x000ea20000300800 */
[----:B------:R-:W-:-:S03]  /*36cf0*/  IMAD.MOV.U32 R157, RZ, RZ, R40 ;  /* 0x000000ffff9d7224 */ /* 0x000fc600078e0028 */
[----:B------:R-:W2:Y:S04]  /*36d00*/  LDL.LU R40, [R1+0x2dc8] ;  /* 0x002dc80001287983 */ /* 0x000ea80000300800 */
[----:B------:R-:W3:Y:S04]  /*36d10*/  LDL.LU R69, [R1+0x2dc4] ;  /* 0x002dc40001457983 */ /* 0x000ee80000300800 */
[----:B------:R-:W3:Y:S04]  /*36d20*/  LDL.LU R68, [R1+0x2dc0] ;  /* 0x002dc00001447983 */ /* 0x000ee80000300800 */
[----:B------:R-:W4:Y:S04]  /*36d30*/  LDL.LU R82, [R1+0x238] ;  /* 0x0002380001527983 */ /* 0x000f280000300800 */
[----:B------:R-:W4:Y:S04]  /*36d40*/  LDL.LU R83, [R1+0x23c] ;  /* 0x00023c0001537983 */ /* 0x000f280000300800 */
[----:B------:R-:W2:Y:S04]  /*36d50*/  LDL.LU R42, [R1+0x248] ;  /* 0x00024800012a7983 */ /* 0x000ea80000300800 */
[----:B------:R-:W2:Y:S04]  /*36d60*/  LDL.LU R43, [R1+0x24c] ;  /* 0x00024c00012b7983 */ /* 0x000ea80000300800 */
[----:B------:R-:W3:Y:S04]  /*36d70*/  LDL.LU R70, [R1+0x268] ;  /* 0x0002680001467983 */ /* 0x000ee80000300800 */
[----:B------:R-:W3:Y:S04]  /*36d80*/  LDL.LU R71, [R1+0x26c] ;  /* 0x00026c0001477983 */ /* 0x000ee80000300800 */
[----:B------:R-:W4:Y:S04]  /*36d90*/  LDL.LU R176, [R1+0x280] ;  /* 0x0002800001b07983 */ /* 0x000f280000300800 */
[----:B------:R-:W4:Y:S04]  /*36da0*/  LDL.LU R177, [R1+0x284] ;  /* 0x0002840001b17983 */ /* 0x000f280000300800 */
[----:B------:R-:W4:Y:S04]  /*36db0*/  LDL.LU R178, [R1+0x288] ;  /* 0x0002880001b27983 */ /* 0x000f280000300800 */
[----:B------:R-:W4:Y:S04]  /*36dc0*/  LDL.LU R179, [R1+0x28c] ;  /* 0x00028c0001b37983 */ /* 0x000f280000300800 */
[----:B------:R-:W2:Y:S04]  /*36dd0*/  LDL.LU R120, [R1+0x290] ;  /* 0x0002900001787983 */ /* 0x000ea80000300800 */
[----:B------:R-:W2:Y:S04]  /*36de0*/  LDL.LU R121, [R1+0x294] ;  /* 0x0002940001797983 */ /* 0x000ea80000300800 */
[----:B------:R-:W2:Y:S04]  /*36df0*/  LDL.LU R122, [R1+0x298] ;  /* 0x00029800017a7983 */ /* 0x000ea80000300800 */
[----:B------:R-:W2:Y:S01]  /*36e00*/  LDL.LU R123, [R1+0x29c] ;  /* 0x00029c00017b7983 */ /* 0x000ea20000300800 */
[----:B------:R-:W-:Y:S01]  /*36e10*/  IMAD.MOV.U32 R108, RZ, RZ, R4 ;  /* 0x000000ffff6c7224 */ /* 0x000fe200078e0004 */
[----:B------:R-:W-:Y:S01]  /*36e20*/  MOV R109, R5 ;  /* 0x00000005006d7202 */ /* 0x000fe20000000f00 */
[----:B------:R-:W-:Y:S01]  /*36e30*/  IMAD.MOV.U32 R110, RZ, RZ, R6 ;  /* 0x000000ffff6e7224 */ /* 0x000fe200078e0006 */
[----:B------:R-:W3:Y:S01]  /*36e40*/  LDL.LU R128, [R1+0x270] ;  /* 0x0002700001807983 */ /* 0x000ee20000300800 */
[----:B------:R-:W-:-:S03]  /*36e50*/  IMAD.MOV.U32 R111, RZ, RZ, R7 ;  /* 0x000000ffff6f7224 */ /* 0x000fc600078e0007 */
[----:B------:R-:W4:Y:S01]  /*36e60*/  LDSM.16.M88.4 R4, [R36+UR10+0x8000] ;  /* 0x0080000a2404783b */ /* 0x000f220008000200 */
[----:B------:R-:W-:Y:S02]  /*36e70*/  IMAD.MOV.U32 R95, RZ, RZ, R103 ;  /* 0x000000ffff5f7224 */ /* 0x000fe400078e0067 */
[----:B------:R-:W-:Y:S01]  /*36e80*/  HMMA.1688.F32.TF32 R100, R24, R34, R152 ;  /* 0x000000221864723c */ /* 0x000fe20000081098 */
[----:B------:R-:W3:Y:S04]  /*36e90*/  LDL.LU R129, [R1+0x274] ;  /* 0x0002740001817983 */ /* 0x000ee80000300800 */
[----:B------:R-:W3:Y:S01]  /*36ea0*/  LDL.LU R130, [R1+0x278] ;  /* 0x0002780001827983 */ /* 0x000ee20000300800 */
[----:B------:R-:W-:Y:S03]  /*36eb0*/  HMMA.1688.F32.TF32 R24, R28, R8, R168 ;  /* 0x000000081c18723c */ /* 0x000fe600000810a8 */
[----:B------:R-:W3:Y:S04]  /*36ec0*/  LDL.LU R131, [R1+0x27c] ;  /* 0x00027c0001837983 */ /* 0x000ee80000300800 */
[----:B------:R-:W3:Y:S04]  /*36ed0*/  LDL.LU R132, [R1+0x250] ;  /* 0x0002500001847983 */ /* 0x000ee80000300800 */
[----:B------:R-:W3:Y:S04]  /*36ee0*/  LDL.LU R133, [R1+0x254] ;  /* 0x0002540001857983 */ /* 0x000ee80000300800 */
[----:B------:R-:W3:Y:S04]  /*36ef0*/  LDL.LU R134, [R1+0x258] ;  /* 0x0002580001867983 */ /* 0x000ee80000300800 */
[----:B------:R-:W3:Y:S04]  /*36f00*/  LDL.LU R135, [R1+0x25c] ;  /* 0x00025c0001877983 */ /* 0x000ee80000300800 */
[----:B------:R-:W3:Y:S04]  /*36f10*/  LDL.LU R54, [R1+0x218] ;  /* 0x0002180001367983 */ /* 0x000ee80000300800 */
[----:B------:R-:W-:Y:S04]  /*36f20*/  STL.64 [R1+0x2d18], R14 ;  /* 0x002d180e01007387 */ /* 0x000fe80000100a00 */
[----:B------:R-:W-:Y:S04]  /*36f30*/  STL [R1+0x2c50], R111 ;  /* 0x002c506f01007387 */ /* 0x000fe80000100800 */
[----:B------:R-:W-:Y:S04]  /*36f40*/  STL [R1+0x2c4c], R110 ;  /* 0x002c4c6e01007387 */ /* 0x000fe80000100800 */
[----:B------:R-:W-:Y:S04]  /*36f50*/  STL [R1+0x2c48], R108 ;  /* 0x002c486c01007387 */ /* 0x000fe80000100800 */
[----:B------:R-:W-:Y:S01]  /*36f60*/  STL [R1+0x2c44], R109 ;  /* 0x002c446d01007387 */ /* 0x000fe20000100800 */
[C---:B----4-:R-:W-:Y:S06]  /*36f70*/  HMMA.1688.F32.TF32 R176, R44.reuse, R4, R176 ;  /* 0x000000042cb0723c */ /* 0x050fec00000810b0 */
[----:B--2---:R-:W-:-:S15]  /*36f80*/  HMMA.1688.F32.TF32 R120, R44, R8, R120 ;  /* 0x000000082c78723c */ /* 0x004fde0000081078 */
[----:B------:R-:W-:-:S08]  /*36f90*/  NOP ;  /* 0x0000000000007918 */ /* 0x000fd00000000000 */
[----:B------:R-:W-:Y:S04]  /*36fa0*/  STL.64 [R1+0x2d28], R122 ;  /* 0x002d287a01007387 */ /* 0x000fe80000100a00 */
[----:B------:R-:W-:Y:S04]  /*36fb0*/  STL.64 [R1+0x2d20], R120 ;  /* 0x002d207801007387 */ /* 0x000fe80000100a00 */
[----:B------:R-:W-:Y:S04]  /*36fc0*/  STL.64 [R1+0x2d38], R178 ;  /* 0x002d38b201007387 */ /* 0x000fe80000100a00 */
[----:B------:R-:W-:Y:S04]  /*36fd0*/  STL.64 [R1+0x2d30], R176 ;  /* 0x002d30b001007387 */ /* 0x000fe80000100a00 */
[----:B------:R-:W-:Y:S04]  /*36fe0*/  STL [R1+0x2c60], R24 ;  /* 0x002c601801007387 */ /* 0x000fe80000100800 */
[----:B------:R-:W-:Y:S04]  /*36ff0*/  STL [R1+0x2c5c], R25 ;  /* 0x002c5c1901007387 */ /* 0x000fe80000100800 */
[----:B------:R-:W-:Y:S04]  /*37000*/  STL [R1+0x2c58], R26 ;  /* 0x002c581a01007387 */ /* 0x000fe80000100800 */
[----:B------:R-:W-:Y:S04]  /*37010*/  STL [R1+0x2c54], R27 ;  /* 0x002c541b01007387 */ /* 0x000fe80000100800 */
[----:B------:R-:W2:Y:S04]  /*37020*/  LDL.LU R180, [R1+0x2c0] ;  /* 0x0002c00001b47983 */ /* 0x000ea80000300800 */
[----:B------:R-:W4:Y:S04]  /*37030*/  LDL.LU R65, [R1+0x2dbc] ;  /* 0x002dbc0001417983 */ /* 0x000f280000300800 */
[----:B------:R-:W2:Y:S04]  /*37040*/  LDL.LU R57, [R1+0x2db8] ;  /* 0x002db80001397983 */ /* 0x000ea80000300800 */
[----:B------:R-:W2:Y:S01]  /*37050*/  LDL.LU R56, [R1+0x2db4] ;  /* 0x002db40001387983 */ /* 0x000ea20000300800 */
[----:B------:R-:W-:-:S03]  /*37060*/  IMAD.MOV.U32 R240, RZ, RZ, R100 ;  /* 0x000000fffff07224 */ /* 0x000fc600078e0064 */
[----:B------:R-:W2:Y:S01]  /*37070*/  LDL.LU R62, [R1+0x2d8] ;  /* 0x0002d800013e7983 */ /* 0x000ea20000300800 */
[----:B------:R-:W-:Y:S01]  /*37080*/  IMAD.MOV.U32 R243, RZ, RZ, R101 ;  /* 0x000000fffff37224 */ /* 0x000fe200078e0065 */
[----:B------:R-:W-:Y:S02]  /*37090*/  MOV R252, R102 ;  /* 0x0000006600fc7202 */ /* 0x000fe40000000f00 */
[----:B------:R-:W2:Y:S01]  /*370a0*/  LDL.LU R63, [R1+0x2dc] ;  /* 0x0002dc00013f7983 */ /* 0x000ea20000300800 */
[----:B------:R-:W-:Y:S01]  /*370b0*/  IMAD.MOV.U32 R242, RZ, RZ, R103 ;  /* 0x000000fffff27224 */ /* 0x000fe200078e0067 */
[----:B------:R-:W-:Y:S02]  /*370c0*/  MOV R101, R218 ;  /* 0x000000da00657202 */ /* 0x000fe40000000f00 */
[----:B------:R-:W2:Y:S01]  /*370d0*/  LDL.LU R152, [R1+0xe0] ;  /* 0x0000e00001987983 */ /* 0x000ea20000300800 */
[----:B------:R-:W-:Y:S02]  /*370e0*/  IMAD.MOV.U32 R100, RZ, RZ, R219 ;  /* 0x000000ffff647224 */ /* 0x000fe400078e00db */
[----:B------:R-:W-:Y:S01]  /*370f0*/  IMAD.MOV.U32 R102, RZ, RZ, R217 ;  /* 0x000000ffff667224 */ /* 0x000fe200078e00d9 */
[----:B------:R-:W2:Y:S01]  /*37100*/  LDL.LU R153, [R1+0xe4] ;  /* 0x0000e40001997983 */ /* 0x000ea20000300800 */
[----:B------:R-:W-:-:S03]  /*37110*/  IMAD.MOV.U32 R103, RZ, RZ, R216 ;  /* 0x000000ffff677224 */ /* 0x000fc600078e00d8 */
[----:B------:R-:W2:Y:S04]  /*37120*/  LDL.LU R154, [R1+0xe8] ;  /* 0x0000e800019a7983 */ /* 0x000ea80000300800 */
[----:B------:R1:W3:Y:S04]  /*37130*/  LDSM.16.M88.4 R216, [R36+UR10+0x10000] ;  /* 0x0100000a24d8783b */ /* 0x0002e80008000200 */
[----:B------:R-:W2:Y:S04]  /*37140*/  LDL.LU R155, [R1+0xec] ;  /* 0x0000ec00019b7983 */ /* 0x000ea80000300800 */
[----:B------:R-:W2:Y:S01]  /*37150*/  LDL.LU R58, [R1+0x2e8] ;  /* 0x0002e800013a7983 */ /* 0x000ea20000300800 */
[C---:B-1----:R-:W-:Y:S06]  /*37160*/  HMMA.1688.F32.TF32 R36, R44.reuse, R196, R116 ;  /* 0x000000c42c24723c */ /* 0x042fec0000081074 */
[C---:B---3--:R-:W-:Y:S06]  /*37170*/  HMMA.1688.F32.TF32 R128, R44.reuse, R228, R128 ;  /* 0x000000e42c80723c */ /* 0x048fec0000081080 */
[C---:B------:R-:W-:Y:S06]  /*37180*/  HMMA.1688.F32.TF32 R68, R44.reuse, R224, R68 ;  /* 0x000000e02c44723c */ /* 0x040fec0000081044 */
[C---:B------:R-:W-:Y:S06]  /*37190*/  HMMA.1688.F32.TF32 R132, R44.reuse, R220, R132 ;  /* 0x000000dc2c84723c */ /* 0x040fec0000081084 */
[C---:B------:R-:W-:Y:S06]  /*371a0*/  HMMA.1688.F32.TF32 R80, R44.reuse, R212, R80 ;  /* 0x000000d42c50723c */ /* 0x040fec0000081050 */
[C---:B------:R-:W-:Y:S06]  /*371b0*/  HMMA.1688.F32.TF32 R156, R44.reuse, R208, R156 ;  /* 0x000000d02c9c723c */ /* 0x040fec000008109c */
[C---:B------:R-:W-:Y:S06]  /*371c0*/  HMMA.1688.F32.TF32 R40, R44.reuse, R216, R40 ;  /* 0x000000d82c28723c */ /* 0x040fec0000081028 */
[C---:B------:R-:W-:Y:S06]  /*371d0*/  HMMA.1688.F32.TF32 R52, R44.reuse, R204, R52 ;  /* 0x000000cc2c34723c */ /* 0x040fec0000081034 */
[C---:B------:R-:W-:Y:S06]  /*371e0*/  HMMA.1688.F32.TF32 R164, R44.reuse, R200, R164 ;  /* 0x000000c82ca4723c */ /* 0x040fec00000810a4 */
[----:B------:R-:W-:Y:S06]  /*371f0*/  HMMA.1688.F32.TF32 R44, R44, R188, R100 ;  /* 0x000000bc2c2c723c */ /* 0x000fec0000081064 */
[----:B------:R-:W-:Y:S01]  /*37200*/  HMMA.1688.F32.TF32 R100, R232, R8, R160 ;  /* 0x00000008e864723c */ /* 0x000fe200000810a0 */
[----:B----4-:R-:W-:-:S02]  /*37210*/  MOV R59, R65 ;  /* 0x00000041003b7202 */ /* 0x010fc40000000f00 */
[----:B------:R-:W3:Y:S04]  /*37220*/  LDL.LU R65, [R1+0x2db0] ;  /* 0x002db00001417983 */ /* 0x000ee80000300800 */
[----:B------:R-:W3:Y:S04]  /*37230*/  LDL.LU R64, [R1+0x2dac] ;  /* 0x002dac0001407983 */ /* 0x000ee80000300800 */
[----:B------:R-:W4:Y:S04]  /*37240*/  LDL.LU R49, [R1+0x2da8] ;  /* 0x002da80001317983 */ /* 0x000f280000300800 */
[----:B------:R-:W4:Y:S04]  /*37250*/  LDL.LU R116, [R1+0x300] ;  /* 0x0003000001747983 */ /* 0x000f280000300800 */
[----:B------:R-:W4:Y:S04]  /*37260*/  LDL.LU R117, [R1+0x304] ;  /* 0x0003040001757983 */ /* 0x000f280000300800 */
[----:B------:R-:W4:Y:S04]  /*37270*/  LDL.LU R118, [R1+0x308] ;  /* 0x0003080001767983 */ /* 0x000f280000300800 */
[----:B------:R-:W4:Y:S04]  /*37280*/  LDL.LU R119, [R1+0x30c] ;  /* 0x00030c0001777983 */ /* 0x000f280000300800 */
[----:B------:R-:W3:Y:S04]  /*37290*/  LDL.LU R66, [R1+0x328] ;  /* 0x0003280001427983 */ /* 0x000ee80000300800 */
[----:B------:R-:W3:Y:S04]  /*372a0*/  LDL.LU R67, [R1+0x32c] ;  /* 0x00032c0001437983 */ /* 0x000ee80000300800 */
[----:B------:R-:W4:Y:S04]  /*372b0*/  LDL.LU R160, [R1+0x310] ;  /* 0x0003100001a07983 */ /* 0x000f280000300800 */
        /* <DEDUP_REMOVED lines=10> */
[----:B------:R-:W4:Y:S01]  /*37360*/  LDL.LU R247, [R1+0x2bc] ;  /* 0x0002bc0001f77983 */ /* 0x000f220000300800 */
[----:B------:R-:W-:Y:S06]  /*37370*/  HMMA.1688.F32.TF32 R12, R184, R8, R88 ;  /* 0x00000008b80c723c */ /* 0x000fec0000081058 */
[----:B--2---:R-:W-:-:S15]  /*37380*/  HMMA.1688.F32.TF32 R152, R28, R4, R152 ;  /* 0x000000041c98723c */ /* 0x004fde0000081098 */
[----:B------:R-:W-:-:S03]  /*37390*/  NOP ;  /* 0x0000000000007918 */ /* 0x000fc60000000000 */
[----:B------:R-:W-:Y:S01]  /*373a0*/  IMAD.MOV.U32 R144, RZ, RZ, R12 ;  /* 0x000000ffff907224 */ /* 0x000fe200078e000c */
[----:B------:R-:W-:Y:S01]  /*373b0*/  MOV R145, R13 ;  /* 0x0000000d00917202 */ /* 0x000fe20000000f00 */
[----:B------:R-:W-:Y:S02]  /*373c0*/  IMAD.MOV.U32 R146, RZ, RZ, R14 ;  /* 0x000000ffff927224 */ /* 0x000fe400078e000e */
[----:B------:R-:W-:Y:S02]  /*373d0*/  IMAD.MOV.U32 R147, RZ, RZ, R15 ;  /* 0x000000ffff937224 */ /* 0x000fe400078e000f */
[----:B------:R-:W-:Y:S03]  /*373e0*/  HMMA.1688.F32.TF32 R12, R184, R4, R104 ;  /* 0x00000004b80c723c */ /* 0x000fe60000081068 */
[----:B------:R-:W-:Y:S04]  /*373f0*/  STL [R1+0x2c70], R147 ;  /* 0x002c709301007387 */ /* 0x000fe80000100800 */
[----:B------:R-:W-:Y:S04]  /*37400*/  STL [R1+0x2c6c], R146 ;  /* 0x002c6c9201007387 */ /* 0x000fe80000100800 */
[----:B------:R-:W-:Y:S04]  /*37410*/  STL [R1+0x2c68], R145 ;  /* 0x002c689101007387 */ /* 0x000fe80000100800 */
[----:B------:R-:W-:Y:S04]  /*37420*/  STL [R1+0x2c64], R144 ;  /* 0x002c649001007387 */ /* 0x000fe80000100800 */
[----:B------:R-:W2:Y:S04]  /*37430*/  LDL.LU R248, [R1+0x70] ;  /* 0x0000700001f87983 */ /* 0x000ea80000300800 */
[----:B------:R-:W2:Y:S04]  /*37440*/  LDL.LU R249, [R1+0x74] ;  /* 0x0000740001f97983 */ /* 0x000ea80000300800 */
[----:B------:R-:W-:Y:S04]  /*37450*/  STL [R1+0x2c80], R152 ;  /* 0x002c809801007387 */ /* 0x000fe80000100800 */
[----:B------:R-:W-:Y:S04]  /*37460*/  STL [R1+0x2c7c], R153 ;  /* 0x002c7c9901007387 */ /* 0x000fe80000100800 */
[----:B------:R-:W-:Y:S04]  /*37470*/  STL [R1+0x2c78], R154 ;  /* 0x002c789a01007387 */ /* 0x000fe80000100800 */
[----:B------:R-:W-:Y:S04]  /*37480*/  STL [R1+0x2c74], R155 ;  /* 0x002c749b01007387 */ /* 0x000fe80000100800 */
[----:B------:R-:W-:Y:S04]  /*37490*/  STL.64 [R1+0xf0], R12 ;  /* 0x0000f00c01007387 */ /* 0x000fe80000100a00 */
[----:B------:R1:W-:Y:S02]  /*374a0*/  STL.64 [R1+0xf8], R14 ;  /* 0x0000f80e01007387 */ /* 0x0003e40000100a00 */
[----:B-1----:R-:W-:-:S15]  /*374b0*/  HMMA.1688.F32.TF32 R12, R28, R204, R180 ;  /* 0x000000cc1c0c723c */ /* 0x002fde00000810b4 */
[----:B------:R-:W-:-:S09]  /*374c0*/  NOP ;  /* 0x0000000000007918 */ /* 0x000fd20000000000 */
[----:B------:R-:W-:Y:S01]  /*374d0*/  IMAD.MOV.U32 R24, RZ, RZ, R12 ;  /* 0x000000ffff187224 */ /* 0x000fe200078e000c */
[----:B------:R-:W-:Y:S01]  /*374e0*/  MOV R25, R13 ;  /* 0x0000000d00197202 */ /* 0x000fe20000000f00 */
[----:B------:R-:W-:Y:S02]  /*374f0*/  IMAD.MOV.U32 R26, RZ, RZ, R14 ;  /* 0x000000ffff1a7224 */ /* 0x000fe400078e000e */
[----:B------:R-:W-:Y:S01]  /*37500*/  IMAD.MOV.U32 R27, RZ, RZ, R15 ;  /* 0x000000ffff1b7224 */ /* 0x000fe200078e000f */
[----:B---3--:R-:W-:-:S15]  /*37510*/  HMMA.1688.F32.TF32 R64, R28, R228, R64 ;  /* 0x000000e41c40723c */ /* 0x008fde0000081040 */
[----:B------:R-:W-:-:S08]  /*37520*/  NOP ;  /* 0x0000000000007918 */ /* 0x000fd00000000000 */
[----:B------:R1:W-:Y:S04]  /*37530*/  STL [R1+0x2c90], R64 ;  /* 0x002c904001007387 */ /* 0x0003e80000100800 */
[----:B------:R3:W-:Y:S04]  /*37540*/  STL [R1+0x2c8c], R65 ;  /* 0x002c8c4101007387 */ /* 0x0007e80000100800 */
[----:B------:R3:W-:Y:S04]  /*37550*/  STL [R1+0x2c88], R66 ;  /* 0x002c884201007387 */ /* 0x0007e80000100800 */
[----:B------:R3:W-:Y:S01]  /*37560*/  STL [R1+0x2c84], R67 ;  /* 0x002c844301007387 */ /* 0x0007e20000100800 */
[----:B----4-:R-:W-:Y:S07]  /*37570*/  HMMA.1688.F32.TF32 R12, R28, R200, R244 ;  /* 0x000000c81c0c723c */ /* 0x010fee00000810f4 */
[----:B------:R-:W-:Y:S01]  /*37580*/  IMAD.MOV.U32 R244, RZ, RZ, R93 ;  /* 0x000000fffff47224 */ /* 0x000fe200078e005d */
[----:B------:R-:W-:Y:S01]  /*37590*/  MOV R245, R115 ;  /* 0x0000007300f57202 */ /* 0x000fe20000000f00 */
[----:B------:R-:W4:Y:S04]  /*375a0*/  LDL.LU R93, [R1+0x2da4] ;  /* 0x002da400015d7983 */ /* 0x000f280000300800 */
[----:B------:R-:W3:Y:S01]  /*375b0*/  LDL.LU R115, [R1+0x2da0] ;  /* 0x002da00001737983 */ /* 0x000ee20000300800 */
[----:B------:R-:W-:-:S02]  /*375c0*/  IMAD.MOV.U32 R246, RZ, RZ, R94 ;  /* 0x000000fffff67224 */ /* 0x000fc400078e005e */
[----:B------:R-:W-:Y:S01]  /*375d0*/  IMAD.MOV.U32 R247, RZ, RZ, R95 ;  /* 0x000000fffff77224 */ /* 0x000fe200078e005f */
[----:B------:R-:W2:Y:S01]  /*375e0*/  LDL.LU R94, [R1+0x2d9c] ;  /* 0x002d9c00015e7983 */ /* 0x000ea20000300800 */
[----:B------:R-:W-:Y:S01]  /*375f0*/  IMAD.MOV.U32 R72, RZ, RZ, R112 ;  /* 0x000000ffff487224 */ /* 0x000fe200078e0070 */
[----:B------:R-:W-:Y:S02]  /*37600*/  MOV R73, R113 ;  /* 0x0000007100497202 */ /* 0x000fe40000000f00 */
[----:B------:R-:W2:Y:S01]  /*37610*/  LDL.LU R95, [R1+0x2d98] ;  /* 0x002d9800015f7983 */ /* 0x000ea20000300800 */
[----:B------:R-:W-:-:S03]  /*37620*/  IMAD.MOV.U32 R74, RZ, RZ, R114 ;  /* 0x000000ffff4a7224 */ /* 0x000fc600078e0072 */
[----:B------:R-:W2:Y:S01]  /*37630*/  LDL.LU R112, [R1+0x2d94] ;  /* 0x002d940001707983 */ /* 0x000ea20000300800 */
[----:B------:R-:W-:-:S03]  /*37640*/  IMAD.MOV.U32 R75, RZ, RZ, R32 ;  /* 0x000000ffff4b7224 */ /* 0x000fc600078e0020 */
[----:B------:R-:W2:Y:S01]  /*37650*/  LDL.LU R113, [R1+0x2d90] ;  /* 0x002d900001717983 */ /* 0x000ea20000300800 */
[----:B------:R-:W-:-:S03]  /*37660*/  MOV R150, R92 ;  /* 0x0000005c00967202 */ /* 0x000fc60000000f00 */
[----:B------:R-:W2:Y:S04]  /*37670*/  LDL.LU R114, [R1+0x2d8c] ;  /* 0x002d8c0001727983 */ /* 0x000ea80000300800 */
[----:B------:R-:W2:Y:S01]  /*37680*/  LDL.LU R32, [R1+0x2d88] ;  /* 0x002d880001207983 */ /* 0x000ea20000300800 */
[----:B------:R-:W-:Y:S01]  /*37690*/  MOV R250, R49 ;  /* 0x0000003100fa7202 */ /* 0x000fe20000000f00 */
[----:B------:R-:W-:Y:S02]  /*376a0*/  IMAD.MOV.U32 R251, RZ, RZ, R48 ;  /* 0x000000fffffb7224 */ /* 0x000fe400078e0030 */
[----:B----4-:R-:W-:Y:S02]  /*376b0*/  IMAD.MOV.U32 R149, RZ, RZ, R93 ;  /* 0x000000ffff957224 */ /* 0x010fe400078e005d */
[----:B---3--:R-:W-:Y:S01]  /*376c0*/  IMAD.MOV.U32 R148, RZ, RZ, R115 ;  /* 0x000000ffff947224 */ /* 0x008fe200078e0073 */
[----:B------:R-:W-:Y:S01]  /*376d0*/  MOV R147, R12 ;  /* 0x0000000c00937202 */ /* 0x000fe20000000f00 */
[----:B------:R-:W3:Y:S04]  /*376e0*/  LDL.LU R115, [R1+0x2d84] ;  /* 0x002d840001737983 */ /* 0x000ee80000300800 */
[----:B------:R-:W4:Y:S04]  /*376f0*/  LDL.LU R93, [R1+0x2d80] ;  /* 0x002d8000015d7983 */ /* 0x000f280000300800 */
[----:B------:R-:W3:Y:S01]  /*37700*/  LDL.LU R92, [R1+0x2d7c] ;  /* 0x002d7c00015c7983 */ /* 0x000ee20000300800 */
[----:B------:R-:W-:Y:S01]  /*37710*/  IMAD.MOV.U32 R146, RZ, RZ, R13 ;  /* 0x000000ffff927224 */ /* 0x000fe200078e000d */
[----:B------:R-:W-:Y:S01]  /*37720*/  MOV R144, R15 ;  /* 0x0000000f00907202 */ /* 0x000fe20000000f00 */
[----:B------:R-:W-:-:S02]  /*37730*/  IMAD.MOV.U32 R145, RZ, RZ, R14 ;  /* 0x000000ffff917224 */ /* 0x000fc400078e000e */
[----:B------:R-:W-:Y:S01]  /*37740*/  IMAD.MOV.U32 R151, RZ, RZ, R33 ;  /* 0x000000ffff977224 */ /* 0x000fe200078e0021 */
[C---:B--2---:R-:W-:Y:S01]  /*37750*/  HMMA.1688.F32.TF32 R12, R28.reuse, R196, R248 ;  /* 0x000000c41c0c723c */ /* 0x044fe200000810f8 */
[----:B------:R-:W2:Y:S01]  /*37760*/  LDL.LU R33, [R1+0x2d78] ;  /* 0x002d780001217983 */ /* 0x000ea20000300800 */
        /* <DEDUP_REMOVED lines=8> */
[C---:B------:R-:W-:Y:S01]  /*377f0*/  HMMA.1688.F32.TF32 R160, R28.reuse, R224, R160 ;  /* 0x000000e01ca0723c */ /* 0x040fe200000810a0 */
        /* <DEDUP_REMOVED lines=11> */
[----:B------:R-:W-:Y:S01]  /*378b0*/  HMMA.1688.F32.TF32 R168, R28, R216, R168 ;  /* 0x000000d81ca8723c */ /* 0x000fe200000810a8 */
[----:B------:R-:W-:Y:S01]  /*378c0*/  LDS R48, [R241+UR7+0x41800] ;  /* 0x04180007f1307984 */ /* 0x000fe20008000800 */
[----:B------:R-:W-:-:S02]  /*378d0*/  IMAD.MOV.U32 R152, RZ, RZ, R12 ;  /* 0x000000ffff987224 */ /* 0x000fc400078e000c */
[----:B------:R-:W-:Y:S01]  /*378e0*/  IMAD.MOV.U32 R12, RZ, RZ, R32 ;  /* 0x000000ffff0c7224 */ /* 0x000fe200078e0020 */
[----:B------:R-:W1:Y:S01]  /*378f0*/  LDS R49, [R3+UR7+0x41800] ;  /* 0x0418000703317984 */ /* 0x000e620008000800 */
[----:B------:R-:W-:-:S03]  /*37900*/  IMAD.MOV.U32 R153, RZ, RZ, R13 ;  /* 0x000000ffff997224 */ /* 0x000fc600078e000d */
[----:B------:R-:W2:Y:S04]  /*37910*/  LDL.LU R32, [R1+0x2d74] ;  /* 0x002d740001207983 */ /* 0x000ea80000300800 */
[----:B------:R-:W2:Y:S01]  /*37920*/  LDL.LU R13, [R1+0xc4] ;  /* 0x0000c400010d7983 */ /* 0x000ea20000300800 */
[----:B----4-:R-:W-:-:S03]  /*37930*/  IMAD.MOV.U32 R120, RZ, RZ, R93 ;  /* 0x000000ffff787224 */ /* 0x010fc600078e005d */
[----:B------:R-:W4:Y:S01]  /*37940*/  LDL.LU R93, [R1+0x2d70] ;  /* 0x002d7000015d7983 */ /* 0x000f220000300800 */
[----:B---3--:R-:W-:-:S03]  /*37950*/  MOV R121, R92 ;  /* 0x0000005c00797202 */ /* 0x008fc60000000f00 */
[----:B------:R-:W3:Y:S01]  /*37960*/  LDL.LU R92, [R1+0x2d6c] ;  /* 0x002d6c00015c7983 */ /* 0x000ee20000300800 */
[----:B--2---:R-:W-:-:S03]  /*37970*/  IMAD.MOV.U32 R122, RZ, RZ, R33 ;  /* 0x000000ffff7a7224 */ /* 0x004fc600078e0021 */
[----:B------:R-:W2:Y:S01]  /*37980*/  LDL.LU R33, [R1+0x2d68] ;  /* 0x002d680001217983 */ /* 0x000ea20000300800 */
[----:B------:R-:W-:-:S03]  /*37990*/  IMAD.MOV.U32 R123, RZ, RZ, R32 ;  /* 0x000000ffff7b7224 */ /* 0x000fc600078e0020 */
[----:B------:R-:W2:Y:S04]  /*379a0*/  LDL.LU R32, [R1+0x2d64] ;  /* 0x002d640001207983 */ /* 0x000ea80000300800 */
[----:B------:R-:W2:Y:S04]  /*379b0*/  LDL.LU R140, [R1+0x160] ;  /* 0x00016000018c7983 */ /* 0x000ea80000300800 */
[----:B------:R-:W2:Y:S01]  /*379c0*/  LDL.LU R141, [R1+0x164] ;  /* 0x00016400018d7983 */ /* 0x000ea20000300800 */
[----:B----4-:R-:W-:Y:S02]  /*379d0*/  IMAD.MOV.U32 R143, RZ, RZ, R93 ;  /* 0x000000ffff8f7224 */ /* 0x010fe400078e005d */
[----:B---3--:R-:W-:-:S02]  /*379e0*/  IMAD.MOV.U32 R142, RZ, RZ, R92 ;  /* 0x000000ffff8e7224 */ /* 0x008fc400078e005c */
[----:B------:R-:W3:Y:S04]  /*379f0*/  LDL.LU R92, [R1+0x2d60] ;  /* 0x002d6000015c7983 */ /* 0x000ee80000300800 */
[----:B------:R-:W4:Y:S04]  /*37a00*/  LDL.LU R93, [R1+0x2d5c] ;  /* 0x002d5c00015d7983 */ /* 0x000f280000300800 */
[----:B------:R-:W2:Y:S04]  /*37a10*/  LDL.LU R34, [R1+0x178] ;  /* 0x0001780001227983 */ /* 0x000ea80000300800 */
[----:B------:R-:W2:Y:S04]  /*37a20*/  LDL.LU R35, [R1+0x17c] ;  /* 0x00017c0001237983 */ /* 0x000ea80000300800 */
[----:B------:R-:W2:Y:S04]  /*37a30*/  LDL.LU R104, [R1+0x180] ;  /* 0x0001800001687983 */ /* 0x000ea80000300800 */
[----:B------:R-:W2:Y:S01]  /*37a40*/  LDL.LU R105, [R1+0x184] ;  /* 0x0001840001697983 */ /* 0x000ea20000300800 */
[----:B---3--:R-:W-:Y:S01]  /*37a50*/  IMAD.MOV.U32 R107, RZ, RZ, R92 ;  /* 0x000000ffff6b7224 */ /* 0x008fe200078e005c */
[----:B----4-:R-:W-:-:S02]  /*37a60*/  MOV R106, R93 ;  /* 0x0000005d006a7202 */ /* 0x010fc40000000f00 */
        /* <DEDUP_REMOVED lines=9> */
[----:B------:R-:W2:Y:S04]  /*37b00*/  LDL.LU R111, [R1+0x2ac] ;  /* 0x0002ac00016f7983 */ /* 0x000ea80000300800 */
[----:B-1----:R-:W3:Y:S04]  /*37b10*/  LDL.LU R64, [R1+0x1e0] ;  /* 0x0001e00001407983 */ /* 0x002ee80000300800 */
[----:B------:R-:W3:Y:S04]  /*37b20*/  LDL.LU R65, [R1+0x1e4] ;  /* 0x0001e40001417983 */ /* 0x000ee80000300800 */
[----:B------:R-:W3:Y:S04]  /*37b30*/  LDL.LU R66, [R1+0x1e8] ;  /* 0x0001e80001427983 */ /* 0x000ee80000300800 */
[----:B------:R-:W3:Y:S01]  /*37b40*/  LDL.LU R67, [R1+0x1ec] ;  /* 0x0001ec0001437983 */ /* 0x000ee20000300800 */
[----:B------:R-:W-:-:S03]  /*37b50*/  IMAD.MOV.U32 R155, RZ, RZ, R15 ;  /* 0x000000ffff9b7224 */ /* 0x000fc600078e000f */
[----:B------:R-:W4:Y:S01]  /*37b60*/  LDL.LU R94, [R1+0x1b8] ;  /* 0x0001b800015e7983 */ /* 0x000f220000300800 */
[----:B------:R-:W-:Y:S01]  /*37b70*/  MOV R154, R14 ;  /* 0x0000000e009a7202 */ /* 0x000fe20000000f00 */
[----:B------:R-:W-:Y:S02]  /*37b80*/  IMAD.MOV.U32 R15, RZ, RZ, R114 ;  /* 0x000000ffff0f7224 */ /* 0x000fe400078e0072 */
[----:B------:R-:W4:Y:S01]  /*37b90*/  LDL.LU R95, [R1+0x1bc] ;  /* 0x0001bc00015f7983 */ /* 0x000f220000300800 */
[----:B------:R-:W-:-:S03]  /*37ba0*/  MOV R14, R115 ;  /* 0x00000073000e7202 */ /* 0x000fc60000000f00 */
[----:B------:R-:W4:Y:S01]  /*37bb0*/  LDL.LU R112, [R1+0x1c0] ;  /* 0x0001c00001707983 */ /* 0x000f220000300800 */
[C---:B------:R-:W-:Y:S03]  /*37bc0*/  HMMA.1688.F32.TF32 R56, R28.reuse, R212, R56 ;  /* 0x000000d41c38723c */ /* 0x040fe60000081038 */
[----:B------:R-:W4:Y:S03]  /*37bd0*/  LDL.LU R113, [R1+0x1c4] ;  /* 0x0001c40001717983 */ /* 0x000f260000300800 */
[----:B------:R-:W-:Y:S01]  /*37be0*/  HMMA.1688.F32.TF32 R60, R28, R208, R60 ;  /* 0x000000d01c3c723c */ /* 0x000fe2000008103c */
        /* <DEDUP_REMOVED lines=14> */
[----:B------:R-:W-:-:S03]  /*37cd0*/  IMAD.MOV.U32 R248, RZ, RZ, R240 ;  /* 0x000000fffff87224 */ /* 0x000fc600078e00f0 */
[----:B------:R-:W4:Y:S01]  /*37ce0*/  LDL.LU R236, [R1+0x60] ;  /* 0x0000600001ec7983 */ /* 0x000f220000300800 */
[----:B------:R-:W-:-:S03]  /*37cf0*/  IMAD.MOV.U32 R249, RZ, RZ, R243 ;  /* 0x000000fffff97224 */ /* 0x000fc600078e00f3 */
[----:B------:R-:W4:Y:S01]  /*37d00*/  LDL.LU R237, [R1+0x64] ;  /* 0x0000640001ed7983 */ /* 0x000f220000300800 */
[----:B------:R-:W-:-:S03]  /*37d10*/  MOV R250, R252 ;  /* 0x000000fc00fa7202 */ /* 0x000fc60000000f00 */
[----:B------:R-:W4:Y:S04]  /*37d20*/  LDL.LU R0, [R1+0x2d50] ;  /* 0x002d500001007983 */ /* 0x000f280000300800 */
[----:B------:R-:W4:Y:S04]  /*37d30*/  LDL.LU R2, [R1+0x2d4c] ;  /* 0x002d4c0001027983 */ /* 0x000f280000300800 */
[----:B------:R-:W4:Y:S04]  /*37d40*/  LDL.LU R240, [R1+0x2d48] ;  /* 0x002d480001f07983 */ /* 0x000f280000300800 */
[----:B------:R-:W4:Y:S04]  /*37d50*/  LDL.LU R243, [R1+0x2d44] ;  /* 0x002d440001f37983 */ /* 0x000f280000300800 */
[----:B------:R-:W4:Y:S01]  /*37d60*/  LDL.LU R252, [R1+0x2d40] ;  /* 0x002d400001fc7983 */ /* 0x000f220000300800 */
[C---:B--2---:R-:W-:Y:S06]  /*37d70*/  HMMA.1688.F32.TF32 R176, R28.reuse, R192, R108 ;  /* 0x000000c01cb0723c */ /* 0x044fec000008106c */
[----:B---3--:R-:W-:-:S15]  /*37d80*/  HMMA.1688.F32.TF32 R28, R28, R188, R64 ;  /* 0x000000bc1c1c723c */ /* 0x008fde0000081040 */
[----:B------:R-:W-:-:S03]  /*37d90*/  NOP ;  /* 0x0000000000007918 */ /* 0x000fc60000000000 */
[----:B------:R-:W-:Y:S01]  /*37da0*/  IMAD.MOV.U32 R108, RZ, RZ, R178 ;  /* 0x000000ffff6c7224 */ /* 0x000fe200078e00b2 */
[----:B------:R-:W-:Y:S01]  /*37db0*/  MOV R110, R177 ;  /* 0x000000b1006e7202 */ /* 0x000fe20000000f00 */
[----:B------:R-:W-:Y:S02]  /*37dc0*/  IMAD.MOV.U32 R109, RZ, RZ, R179 ;  /* 0x000000ffff6d7224 */ /* 0x000fe400078e00b3 */
[----:B------:R-:W-:Y:S01]  /*37dd0*/  IMAD.MOV.U32 R111, RZ, RZ, R176 ;  /* 0x000000ffff6f7224 */ /* 0x000fe200078e00b0 */
[----:B------:R-:W2:Y:S04]  /*37de0*/  LDL.LU.64 R178, [R1+0x2d38] ;  /* 0x002d380001b27983 */ /* 0x000ea80000300a00 */
[----:B------:R-:W2:Y:S01]  /*37df0*/  LDL.LU.64 R176, [R1+0x2d30] ;  /* 0x002d300001b07983 */ /* 0x000ea20000300a00 */
[----:B------:R-:W-:-:S03]  /*37e00*/  MOV R64, R28 ;  /* 0x0000001c00407202 */ /* 0x000fc60000000f00 */
[----:B------:R-:W3:Y:S01]  /*37e10*/  LDL.LU R28, [R1+0x140] ;  /* 0x00014000011c7983 */ /* 0x000ee20000300800 */
[C---:B------:R-:W-:Y:S06]  /*37e20*/  HMMA.1688.F32.TF32 R12, R184.reuse, R228, R12 ;  /* 0x000000e4b80c723c */ /* 0x040fec000008100c */
[----:B------:R-:W-:Y:S01]  /*37e30*/  HMMA.1688.F32.TF32 R76, R184, R224, R76 ;  /* 0x000000e0b84c723c */ /* 0x000fe2000008104c */
[----:B------:R-:W-:Y:S01]  /*37e40*/  IMAD.MOV.U32 R65, RZ, RZ, R29 ;  /* 0x000000ffff417224 */ /* 0x000fe200078e001d */
[----:B------:R-:W-:-:S04]  /*37e50*/  MOV R67, R31 ;  /* 0x0000001f00437202 */ /* 0x000fc80000000f00 */
[----:B------:R-:W-:Y:S01]  /*37e60*/  HMMA.1688.F32.TF32 R148, R184, R220, R148 ;  /* 0x000000dcb894723c */ /* 0x000fe20000081094 */
[----:B------:R-:W-:-:S05]  /*37e70*/  IMAD.MOV.U32 R66, RZ, RZ, R30 ;  /* 0x000000ffff427224 */ /* 0x000fca00078e001e */
[C---:B------:R-:W-:Y:S06]  /*37e80*/  HMMA.1688.F32.TF32 R16, R184.reuse, R216, R16 ;  /* 0x000000d8b810723c */ /* 0x040fec0000081010 */
[----:B------:R-:W-:Y:S01]  /*37e90*/  HMMA.1688.F32.TF32 R72, R184, R212, R72 ;  /* 0x000000d4b848723c */ /* 0x000fe20000081048 */
[----:B------:R-:W-:-:S05]  /*37ea0*/  IMAD.MOV.U32 R251, RZ, RZ, R242 ;  /* 0x000000fffffb7224 */ /* 0x000fca00078e00f2 */
[C---:B------:R-:W-:Y:S06]  /*37eb0*/  HMMA.1688.F32.TF32 R84, R232.reuse, R4, R84 ;  /* 0x00000004e854723c */ /* 0x040fec0000081054 */
[C---:B----4-:R-:W-:Y:S06]  /*37ec0*/  HMMA.1688.F32.TF32 R88, R232.reuse, R228, R88 ;  /* 0x000000e4e858723c */ /* 0x050fec0000081058 */
[C---:B------:R-:W-:Y:S06]  /*37ed0*/  HMMA.1688.F32.TF32 R112, R232.reuse, R224, R112 ;  /* 0x000000e0e870723c */ /* 0x040fec0000081070 */
[----:B------:R-:W-:Y:S06]  /*37ee0*/  HMMA.1688.F32.TF32 R92, R232, R220, R92 ;  /* 0x000000dce85c723c */ /* 0x000fec000008105c */
[----:B------:R-:W-:Y:S01]  /*37ef0*/  HMMA.1688.F32.TF32 R236, R184, R208, R236 ;  /* 0x000000d0b8ec723c */ /* 0x000fe200000810ec */
[----:B------:R-:W-:Y:S01]  /*37f00*/  MOV R31, R240 ;  /* 0x000000f0001f7202 */ /* 0x000fe20000000f00 */
[----:B------:R-:W-:-:S02]  /*37f10*/  IMAD.MOV.U32 R30, RZ, RZ, R243 ;  /* 0x000000ffff1e7224 */ /* 0x000fc400078e00f3 */
[----:B------:R-:W-:Y:S02]  /*37f20*/  IMAD.MOV.U32 R29, RZ, RZ, R252 ;  /* 0x000000ffff1d7224 */ /* 0x000fe400078e00fc */
[C---:B------:R-:W-:Y:S06]  /*37f30*/  HMMA.1688.F32.TF32 R96, R232.reuse, R216, R96 ;  /* 0x000000d8e860723c */ /* 0x040fec0000081060 */
[C---:B------:R-:W-:Y:S06]  /*37f40*/  HMMA.1688.F32.TF32 R136, R232.reuse, R212, R136 ;  /* 0x000000d4e888723c */ /* 0x040fec0000081088 */
[C---:B------:R-:W-:Y:S06]  /*37f50*/  HMMA.1688.F32.TF32 R104, R232.reuse, R208, R104 ;  /* 0x000000d0e868723c */ /* 0x040fec0000081068 */
[C---:B------:R-:W-:Y:S06]  /*37f60*/  HMMA.1688.F32.TF32 R32, R232.reuse, R204, R32 ;  /* 0x000000cce820723c */ /* 0x040fec0000081020 */
[C---:B------:R-:W-:Y:S06]  /*37f70*/  HMMA.1688.F32.TF32 R140, R232.reuse, R200, R140 ;  /* 0x000000c8e88c723c */ /* 0x040fec000008108c */
[----:B------:R-:W-:Y:S06]  /*37f80*/  HMMA.1688.F32.TF32 R124, R232, R196, R124 ;  /* 0x000000c4e87c723c */ /* 0x000fec000008107c */
[C---:B------:R-:W-:Y:S06]  /*37f90*/  HMMA.1688.F32.TF32 R20, R184.reuse, R204, R20 ;  /* 0x000000ccb814723c */ /* 0x040fec0000081014 */
[C---:B------:R-:W-:Y:S06]  /*37fa0*/  HMMA.1688.F32.TF32 R180, R184.reuse, R200, R180 ;  /* 0x000000c8b8b4723c */ /* 0x040fec00000810b4 */
[C---:B------:R-:W-:Y:S06]  /*37fb0*/  HMMA.1688.F32.TF32 R244, R184.reuse, R196, R244 ;  /* 0x000000c4b8f4723c */ /* 0x040fec00000810f4 */
[----:B------:R-:W-:-:S15]  /*37fc0*/  HMMA.1688.F32.TF32 R248, R184, R192, R248 ;  /* 0x000000c0b8f8723c */ /* 0x000fde00000810f8 */
[----:B------:R-:W-:-:S03]  /*37fd0*/  NOP ;  /* 0x0000000000007918 */ /* 0x000fc60000000000 */
[----:B------:R-:W-:Y:S02]  /*37fe0*/  IMAD.MOV.U32 R205, RZ, RZ, R246 ;  /* 0x000000ffffcd7224 */ /* 0x000fe400078e00f6 */
[----:B------:R-:W-:-:S04]  /*37ff0*/  IMAD.MOV.U32 R204, RZ, RZ, R247 ;  /* 0x000000ffffcc7224 */ /* 0x000fc800078e00f7 */
[----:B------:R-:W-:Y:S01]  /*38000*/  IMAD.MOV.U32 R197, RZ, RZ, R250 ;  /* 0x000000ffffc57224 */ /* 0x000fe200078e00fa */
[----:B------:R-:W-:Y:S01]  /*38010*/  MOV R196, R251 ;  /* 0x000000fb00c47202 */ /* 0x000fe20000000f00 */
[----:B------:R-:W-:Y:S01]  /*38020*/  IMAD.MOV.U32 R200, RZ, RZ, R249 ;  /* 0x000000ffffc87224 */ /* 0x000fe200078e00f9 */
[----:B------:R-:W-:Y:S01]  /*38030*/  MOV R201, R248 ;  /* 0x000000f800c97202 */ /* 0x000fe20000000f00 */
[C---:B---3--:R-:W-:Y:S06]  /*38040*/  HMMA.1688.F32.TF32 R28, R232.reuse, R192, R28 ;  /* 0x000000c0e81c723c */ /* 0x048fec000008101c */
[----:B------:R-:W-:Y:S01]  /*38050*/  HMMA.1688.F32.TF32 R232, R232, R188, R120 ;  /* 0x000000bce8e8723c */ /* 0x000fe20000081078 */
[----:B------:R-:W3:Y:S04]  /*38060*/  LDL.LU.64 R122, [R1+0x2d28] ;  /* 0x002d2800017a7983 */ /* 0x000ee80000300a00 */
[----:B------:R-:W3:Y:S04]  /*38070*/  LDL.LU.64 R120, [R1+0x2d20] ;  /* 0x002d200001787983 */ /* 0x000ee80000300a00 */
[----:B------:R-:W-:Y:S04]  /*38080*/  STL.64 [R1+0xc0], R12 ;  /* 0x0000c00c01007387 */ /* 0x000fe80000100a00 */
[----:B------:R1:W-:Y:S04]  /*38090*/  STL.64 [R1+0xc8], R14 ;  /* 0x0000c80e01007387 */ /* 0x0003e80000100a00 */
[----:B-1----:R-:W4:Y:S04]  /*380a0*/  LDL.LU.64 R14, [R1+0x2d18] ;  /* 0x002d1800010e7983 */ /* 0x002f280000300a00 */
[----:B------:R-:W-:Y:S04]  /*380b0*/  STL.64 [R1+0xb0], R76 ;  /* 0x0000b04c01007387 */ /* 0x000fe80000100a00 */
[----:B------:R1:W-:Y:S04]  /*380c0*/  STL.64 [R1+0xb8], R78 ;  /* 0x0000b84e01007387 */ /* 0x0003e80000100a00 */
[----:B-1----:R-:W2:Y:S04]  /*380d0*/  LDL.LU.64 R78, [R1+0x2d10] ;  /* 0x002d1000014e7983 */ /* 0x002ea80000300a00 */
[----:B------:R-:W2:Y:S04]  /*380e0*/  LDL.LU.64 R76, [R1+0x2d08] ;  /* 0x002d0800014c7983 */ /* 0x000ea80000300a00 */
[----:B------:R-:W-:Y:S04]  /*380f0*/  STL.64 [R1+0xa0], R148 ;  /* 0x0000a09401007387 */ /* 0x000fe80000100a00 */
[----:B------:R1:W-:Y:S04]  /*38100*/  STL.64 [R1+0xa8], R150 ;  /* 0x0000a89601007387 */ /* 0x0003e80000100a00 */
[----:B-1----:R-:W4:Y:S04]  /*38110*/  LDL.LU.64 R150, [R1+0x2d00] ;  /* 0x002d000001967983 */ /* 0x002f280000300a00 */
[----:B------:R-:W4:Y:S04]  /*38120*/  LDL.LU.64 R148, [R1+0x2cf8] ;  /* 0x002cf80001947983 */ /* 0x000f280000300a00 */
[----:B------:R-:W-:Y:S04]  /*38130*/  STL.64 [R1+0x90], R16 ;  /* 0x0000901001007387 */ /* 0x000fe80000100a00 */
[----:B------:R1:W-:Y:S04]  /*38140*/  STL.64 [R1+0x98], R18 ;  /* 0x0000981201007387 */ /* 0x0003e80000100a00 */
[----:B-1----:R-:W2:Y:S04]  /*38150*/  LDL.LU.64 R18, [R1+0x2cf0] ;  /* 0x002cf00001127983 */ /* 0x002ea80000300a00 */
[----:B------:R-:W-:Y:S04]  /*38160*/  STL.64 [R1+0x80], R72 ;  /* 0x0000804801007387 */ /* 0x000fe80000100a00 */
[----:B------:R1:W-:Y:S04]  /*38170*/  STL.64 [R1+0x88], R74 ;  /* 0x0000884a01007387 */ /* 0x0003e80000100a00 */
[----:B-1----:R-:W2:Y:S04]  /*38180*/  LDL.LU.64 R74, [R1+0x2ce8] ;  /* 0x002ce800014a7983 */ /* 0x002ea80000300a00 */
[----:B------:R-:W2:Y:S04]  /*38190*/  LDL.LU.64 R72, [R1+0x2ce0] ;  /* 0x002ce00001487983 */ /* 0x000ea80000300a00 */
[----:B------:R-:W-:Y:S04]  /*381a0*/  STL.64 [R1+0x60], R236 ;  /* 0x000060ec01007387 */ /* 0x000fe80000100a00 */
[----:B------:R1:W-:Y:S04]  /*381b0*/  STL.64 [R1+0x68], R238 ;  /* 0x000068ee01007387 */ /* 0x0003e80000100a00 */
[----:B-1----:R-:W2:Y:S04]  /*381c0*/  LDL.LU.64 R238, [R1+0x2cd8] ;  /* 0x002cd80001ee7983 */ /* 0x002ea80000300a00 */
[----:B------:R-:W2:Y:S04]  /*381d0*/  LDL.LU.64 R236, [R1+0x2cd0] ;  /* 0x002cd00001ec7983 */ /* 0x000ea80000300a00 */
[----:B------:R-:W-:Y:S04]  /*381e0*/  STL.64 [R1+0x50], R20 ;  /* 0x0000501401007387 */ /* 0x000fe80000100a00 */
[----:B------:R1:W-:Y:S04]  /*381f0*/  STL.64 [R1+0x58], R22 ;  /* 0x0000581601007387 */ /* 0x0003e80000100a00 */
[----:B-1----:R-:W2:Y:S04]  /*38200*/  LDL.LU.64 R22, [R1+0x2cc8] ;  /* 0x002cc80001167983 */ /* 0x002ea80000300a00 */
[----:B------:R-:W-:Y:S04]  /*38210*/  STL.64 [R1+0x30], R180 ;  /* 0x000030b401007387 */ /* 0x000fe80000100a00 */
[----:B------:R1:W-:Y:S04]  /*38220*/  STL.64 [R1+0x38], R182 ;  /* 0x000038b601007387 */ /* 0x0003e80000100a00 */
[----:B-1----:R-:W2:Y:S04]  /*38230*/  LDL.LU.64 R182, [R1+0x2cc0] ;  /* 0x002cc00001b67983 */ /* 0x002ea80000300a00 */
[----:B------:R-:W2:Y:S04]  /*38240*/  LDL.LU.64 R180, [R1+0x2cb8] ;  /* 0x002cb80001b47983 */ /* 0x000ea80000300a00 */
[----:B------:R1:W-:Y:S04]  /*38250*/  STL.64 [R1+0x20], R244 ;  /* 0x000020f401007387 */ /* 0x0003e80000100a00 */
[----:B------:R-:W2:Y:S04]  /*38260*/  LDL.LU.64 R246, [R1+0x2cb0] ;  /* 0x002cb00001f67983 */ /* 0x000ea80000300a00 */
[----:B-1----:R-:W2:Y:S04]  /*38270*/  LDL.LU.64 R244, [R1+0x2ca8] ;  /* 0x002ca80001f47983 */ /* 0x002ea80000300a00 */
[----:B------:R-:W2:Y:S04]  /*38280*/  LDL.LU.64 R250, [R1+0x2ca0] ;  /* 0x002ca00001fa7983 */ /* 0x000ea80000300a00 */
[----:B------:R-:W2:Y:S01]  /*38290*/  LDL.LU.64 R248, [R1+0x2c98] ;  /* 0x002c980001f87983 */ /* 0x000ea20000300a00 */
[C---:B------:R-:W-:Y:S06]  /*382a0*/  HMMA.1688.F32.TF32 R68, R48.reuse, R226, R68 ;  /* 0x000000e23044723c */ /* 0x040fec0000081044 */
[C---:B------:R-:W-:Y:S06]  /*382b0*/  HMMA.1688.F32.TF32 R52, R48.reuse, R206, R52 ;  /* 0x000000ce3034723c */ /* 0x040fec0000081034 */
[C---:B---3--:R-:W-:Y:S06]  /*382c0*/  HMMA.1688.F32.TF32 R120, R48.reuse, R10, R120 ;  /* 0x0000000a3078723c */ /* 0x048fec0000081078 */
[----:B----4-:R-:W-:-:S15]  /*382d0*/  HMMA.1688.F32.TF32 R148, R48, R14, R148 ;  /* 0x0000000e3094723c */ /* 0x010fde0000081094 */
[----:B------:R-:W-:-:S09]  /*382e0*/  NOP ;  /* 0x0000000000007918 */ /* 0x000fd20000000000 */
[----:B------:R-:W-:Y:S01]  /*382f0*/  MOV R221, R148 ;  /* 0x0000009400dd7202 */ /* 0x000fe20000000f00 */
[----:B------:R-:W-:Y:S01]  /*38300*/  IMAD.MOV.U32 R220, RZ, RZ, R149 ;  /* 0x000000ffffdc7224 */ /* 0x000fe200078e0095 */
[----:B------:R-:W-:Y:S01]  /*38310*/  MOV R20, R151 ;  /* 0x0000009700147202 */ /* 0x000fe20000000f00 */
[----:B------:R-:W-:Y:S02]  /*38320*/  IMAD.MOV.U32 R21, RZ, RZ, R150 ;  /* 0x000000ffff157224 */ /* 0x000fe400078e0096 */
[----:B--2---:R-:W-:Y:S01]  /*38330*/  HMMA.1688.F32.TF32 R148, R48, R6, R176 ;  /* 0x000000063094723c */ /* 0x004fe200000810b0 */
[----:B------:R-:W-:Y:S01]  /*38340*/  IMAD.MOV.U32 R229, RZ, RZ, R120 ;  /* 0x000000ffffe57224 */ /* 0x000fe200078e0078 */
[----:B------:R-:W-:Y:S01]  /*38350*/  MOV R225, R122 ;  /* 0x0000007a00e17202 */ /* 0x000fe20000000f00 */
[----:B------:R-:W-:Y:S01]  /*38360*/  IMAD.MOV.U32 R228, RZ, RZ, R121 ;  /* 0x000000ffffe47224 */ /* 0x000fe200078e0079 */
[----:B------:R-:W-:Y:S01]  /*38370*/  LDS R120, [R241+UR7+0x41880] ;  /* 0x04188007f1787984 */ /* 0x000fe20008000800 */
[----:B------:R-:W-:-:S03]  /*38380*/  IMAD.MOV.U32 R224, RZ, RZ, R123 ;  /* 0x000000ffffe07224 */ /* 0x000fc600078e007b */
[----:B------:R-:W-:Y:S04]  /*38390*/  LDS R122, [R241+UR7+0x41c80] ;  /* 0x041c8007f17a7984 */ /* 0x000fe80008000800 */
[----:B------:R-:W-:Y:S04]  /*383a0*/  LDS R121, [R3+UR7+0x41880] ;  /* 0x0418800703797984 */ /* 0x000fe80008000800 */
[----:B------:R-:W1:Y:S08]  /*383b0*/  LDS R123, [R3+UR7+0x41c80] ;  /* 0x041c8007037b7984 */ /* 0x000e700008000800 */
[----:B------:R-:W-:Y:S01]  /*383c0*/  IMAD.MOV.U32 R242, RZ, RZ, R151 ;  /* 0x000000fffff27224 */ /* 0x000fe200078e0097 */
[----:B------:R-:W-:Y:S06]  /*383d0*/  HMMA.1688.F32.TF32 R244, R48, R22, R244 ;  /* 0x0000001630f4723c */ /* 0x000fec00000810f4 */
[----:B------:R-:W-:Y:S06]  /*383e0*/  HMMA.1688.F32.TF32 R248, R184, R188, R248 ;  /* 0x000000bcb8f8723c */ /* 0x000fec00000810f8 */
[----:B------:R-:W-:-:S12]  /*383f0*/  HMMA.1688.F32.TF32 R184, R48, R18, R236 ;  /* 0x0000001230b8723c */ /* 0x000fd800000810ec */
[----:B------:R-:W-:Y:S01]  /*38400*/  IMAD.MOV.U32 R4, RZ, RZ, R247 ;  /* 0x000000ffff047224 */ /* 0x000fe200078e00f7 */
[----:B------:R-:W-:Y:S01]  /*38410*/  MOV R5, R246 ;  /* 0x000000f600057202 */ /* 0x000fe20000000f00 */
[----:B------:R-:W-:Y:S02]  /*38420*/  IMAD.MOV.U32 R8, RZ, RZ, R245 ;  /* 0x000000ffff087224 */ /* 0x000fe400078e00f5 */
[----:B------:R-:W-:Y:S01]  /*38430*/  IMAD.MOV.U32 R9, RZ, RZ, R244 ;  /* 0x000000ffff097224 */ /* 0x000fe200078e00f4 */
[----:B------:R-:W-:Y:S04]  /*38440*/  STL [R1+0x2c04], R248 ;  /* 0x002c04f801007387 */ /* 0x000fe80000100800 */
[----:B------:R2:W-:Y:S03]  /*38450*/  STL [R1+0x2c00], R249 ;  /* 0x002c00f901007387 */ /* 0x0005e60000100800 */
[----:B------:R-:W-:Y:S01]  /*38460*/  IMAD.MOV.U32 R13, RZ, RZ, R186 ;  /* 0x000000ffff0d7224 */ /* 0x000fe200078e00ba */
[----:B------:R3:W-:Y:S01]  /*38470*/  STL [R1+0x2bfc], R250 ;  /* 0x002bfcfa01007387 */ /* 0x0007e20000100800 */
[----:B------:R-:W-:Y:S01]  /*38480*/  MOV R16, R185 ;  /* 0x000000b900107202 */ /* 0x000fe20000000f00 */
[----:B------:R-:W-:-:S02]  /*38490*/  IMAD.MOV.U32 R17, RZ, RZ, R184 ;  /* 0x000000ffff117224 */ /* 0x000fc400078e00b8 */
[----:B------:R4:W-:Y:S04]  /*384a0*/  STL [R1+0x2bf8], R251 ;  /* 0x002bf8fb01007387 */ /* 0x0009e80000100800 */
[----:B------:R1:W-:Y:S04]  /*384b0*/  STL [R1+0x2c14], R4 ;  /* 0x002c140401007387 */ /* 0x0003e80000100800 */
[----:B------:R-:W-:Y:S01]  /*384c0*/  STL [R1+0x2c10], R5 ;  /* 0x002c100501007387 */ /* 0x000fe20000100800 */
[----:B--2---:R-:W-:-:S03]  /*384d0*/  IMAD.MOV.U32 R249, RZ, RZ, R148 ;  /* 0x000000fffff97224 */ /* 0x004fc600078e0094 */
[----:B------:R-:W-:Y:S01]  /*384e0*/  STL [R1+0x2c0c], R8 ;  /* 0x002c0c0801007387 */ /* 0x000fe20000100800 */
[----:B---3--:R-:W-:Y:S01]  /*384f0*/  MOV R250, R149 ;  /* 0x0000009500fa7202 */ /* 0x008fe20000000f00 */
[----:B----4-:R-:W-:Y:S02]  /*38500*/  IMAD.MOV.U32 R251, RZ, RZ, R150 ;  /* 0x000000fffffb7224 */ /* 0x010fe400078e0096 */
[----:B------:R-:W-:Y:S01]  /*38510*/  STL [R1+0x2c08], R9 ;  /* 0x002c080901007387 */ /* 0x000fe20000100800 */
[----:B------:R-:W-:Y:S03]  /*38520*/  HMMA.1688.F32.TF32 R148, R48, R214, R80 ;  /* 0x000000d63094723c */ /* 0x000fe60000081050 */
[----:B------:R2:W-:Y:S01]  /*38530*/  STL [R1+0x2c20], R13 ;  /* 0x002c200d01007387 */ /* 0x0005e20000100800 */
[----:B-1----:R-:W-:-:S03]  /*38540*/  IMAD.MOV.U32 R4, RZ, RZ, R71 ;  /* 0x000000ffff047224 */ /* 0x002fc600078e0047 */
[----:B------:R1:W-:Y:S04]  /*38550*/  STL [R1+0x2c1c], R16 ;  /* 0x002c1c1001007387 */ /* 0x0003e80000100800 */
[----:B------:R3:W-:Y:S01]  /*38560*/  STL [R1+0x2c18], R17 ;  /* 0x002c181101007387 */ /* 0x0007e20000100800 */
[----:B--2---:R-:W-:Y:S02]  /*38570*/  IMAD.MOV.U32 R13, RZ, RZ, R68 ;  /* 0x000000ffff0d7224 */ /* 0x004fe400078e0044 */
[----:B-1----:R-:W-:Y:S01]  /*38580*/  IMAD.MOV.U32 R16, RZ, RZ, R69 ;  /* 0x000000ffff107224 */ /* 0x002fe200078e0045 */
[----:B---3--:R-:W-:Y:S02]  /*38590*/  MOV R17, R70 ;  /* 0x0000004600117202 */ /* 0x008fe40000000f00 */
[----:B------:R-:W-:Y:S06]  /*385a0*/  HMMA.1688.F32.TF32 R68, R48, R210, R156 ;  /* 0x000000d23044723c */ /* 0x000fec000008109c */
[----:B------:R1:W-:Y:S04]  /*385b0*/  STL [R1+0x2bf0], R151 ;  /* 0x002bf09701007387 */ /* 0x0003e80000100800 */
[----:B------:R-:W-:Y:S01]  /*385c0*/  STL [R1+0x1f4], R53 ;  /* 0x0001f43501007387 */ /* 0x000fe20000100800 */
[----:B-1----:R-:W-:-:S12]  /*385d0*/  IMAD.MOV.U32 R151, RZ, RZ, R52 ;  /* 0x000000ffff977224 */ /* 0x002fd800078e0034 */
[----:B------:R-:W-:Y:S04]  /*385e0*/  STL.64 [R1+0x200], R68 ;  /* 0x0002004401007387 */ /* 0x000fe80000100a00 */
[----:B------:R-:W-:Y:S04]  /*385f0*/  STL.64 [R1+0x208], R70 ;  /* 0x0002084601007387 */ /* 0x000fe80000100a00 */
[----:B------:R1:W-:Y:S02]  /*38600*/  STL.64 [R1+0x1f8], R54 ;  /* 0x0001f83601007387 */ /* 0x0003e40000100a00 */
[----:B-1----:R-:W-:-:S15]  /*38610*/  HMMA.1688.F32.TF32 R52, R48, R202, R164 ;  /* 0x000000ca3034723c */ /* 0x002fde00000810a4 */
[----:B------:R-:W-:-:S08]  /*38620*/  NOP ;  /* 0x0000000000007918 */ /* 0x000fd00000000000 */
[----:B------:R-:W-:Y:S04]  /*38630*/  STL.64 [R1+0x1e0], R52 ;  /* 0x0001e03401007387 */ /* 0x000fe80000100a00 */
[----:B------:R1:W-:Y:S02]  /*38640*/  STL.64 [R1+0x1e8], R54 ;  /* 0x0001e83601007387 */ /* 0x0003e40000100a00 */
[----:B-1----:R-:W-:Y:S01]  /*38650*/  HMMA.1688.F32.TF32 R52, R120, R22, R180 ;  /* 0x000000167834723c */ /* 0x002fe200000810b4 */
[----:B------:R-:W-:-:S05]  /*38660*/  IMAD.MOV.U32 R12, RZ, RZ, R187 ;  /* 0x000000ffff0c7224 */ /* 0x000fca00078e00bb */
[C---:B------:R-:W-:Y:S06]  /*38670*/  HMMA.1688.F32.TF32 R36, R48.reuse, R198, R36 ;  /* 0x000000c63024723c */ /* 0x040fec0000081024 */
[C---:B------:R-:W-:Y:S06]  /*38680*/  HMMA.1688.F32.TF32 R244, R48.reuse, R222, R132 ;  /* 0x000000de30f4723c */ /* 0x040fec0000081084 */
[C---:B------:R-:W-:Y:S06]  /*38690*/  HMMA.1688.F32.TF32 R128, R48.reuse, R230, R128 ;  /* 0x000000e63080723c */ /* 0x040fec0000081080 */
[----:B------:R-:W-:Y:S01]  /*386a0*/  MOV R217, R52 ;  /* 0x0000003400d97202 */ /* 0x000fe20000000f00 */
[----:B------:R-:W-:Y:S01]  /*386b0*/  IMAD.MOV.U32 R216, RZ, RZ, R53 ;  /* 0x000000ffffd87224 */ /* 0x000fe200078e0035 */
[----:B------:R-:W-:Y:S01]  /*386c0*/  MOV R212, R55 ;  /* 0x0000003700d47202 */ /* 0x000fe20000000f00 */
[----:B------:R-:W-:Y:S01]  /*386d0*/  IMAD.MOV.U32 R213, RZ, RZ, R54 ;  /* 0x000000ffffd57224 */ /* 0x000fe200078e0036 */
[C---:B------:R-:W-:Y:S06]  /*386e0*/  HMMA.1688.F32.TF32 R184, R48.reuse, R218, R40 ;  /* 0x000000da30b8723c */ /* 0x040fec0000081028 */
[----:B------:R-:W-:Y:S01]  /*386f0*/  HMMA.1688.F32.TF32 R156, R48, R194, R172 ;  /* 0x000000c2309c723c */ /* 0x000fe200000810ac */
[----:B------:R-:W-:Y:S01]  /*38700*/  STL [R1+0x1d0], R36 ;  /* 0x0001d02401007387 */ /* 0x000fe20000100800 */
[----:B------:R-:W-:Y:S01]  /*38710*/  IMAD.MOV.U32 R180, RZ, RZ, R147 ;  /* 0x000000ffffb47224 */ /* 0x000fe200078e0093 */
[----:B------:R-:W-:Y:S01]  /*38720*/  MOV R181, R146 ;  /* 0x0000009200b57202 */ /* 0x000fe20000000f00 */
[----:B------:R-:W-:-:S02]  /*38730*/  IMAD.MOV.U32 R182, RZ, RZ, R145 ;  /* 0x000000ffffb67224 */ /* 0x000fc400078e0091 */
[----:B------:R-:W-:Y:S01]  /*38740*/  IMAD.MOV.U32 R183, RZ, RZ, R144 ;  /* 0x000000ffffb77224 */ /* 0x000fe200078e0090 */
[----:B------:R-:W-:Y:S06]  /*38750*/  HMMA.1688.F32.TF32 R52, R120, R18, R72 ;  /* 0x000000127834723c */ /* 0x000fec0000081048 */
[----:B------:R-:W-:Y:S01]  /*38760*/  HMMA.1688.F32.TF32 R132, R48, R190, R44 ;  /* 0x000000be3084723c */ /* 0x000fe2000008102c */
[----:B------:R-:W-:Y:S01]  /*38770*/  MOV R172, R64 ;  /* 0x0000004000ac7202 */ /* 0x000fe20000000f00 */
[----:B------:R-:W-:Y:S01]  /*38780*/  IMAD.MOV.U32 R173, RZ, RZ, R65 ;  /* 0x000000ffffad7224 */ /* 0x000fe200078e0041 */
[----:B------:R-:W-:Y:S01]  /*38790*/  MOV R175, R67 ;  /* 0x0000004300af7202 */ /* 0x000fe20000000f00 */
[----:B------:R-:W-:-:S02]  /*387a0*/  IMAD.MOV.U32 R174, RZ, RZ, R66 ;  /* 0x000000ffffae7224 */ /* 0x000fc400078e0042 */
[C---:B------:R-:W-:Y:S01]  /*387b0*/  HMMA.1688.F32.TF32 R32, R120.reuse, R206, R32 ;  /* 0x000000ce7820723c */ /* 0x040fe20000081020 */
[----:B------:R-:W-:Y:S01]  /*387c0*/  MOV R252, R37 ;  /* 0x0000002500fc7202 */ /* 0x000fe20000000f00 */
[----:B------:R-:W-:Y:S01]  /*387d0*/  IMAD.MOV.U32 R73, RZ, RZ, R25 ;  /* 0x000000ffff497224 */ /* 0x000fe200078e0019 */
[----:B------:R-:W-:Y:S01]  /*387e0*/  MOV R72, R24 ;  /* 0x0000001800487202 */ /* 0x000fe20000000f00 */
[----:B------:R-:W-:Y:S01]  /*387f0*/  IMAD.MOV.U32 R74, RZ, RZ, R26 ;  /* 0x000000ffff4a7224 */ /* 0x000fe200078e001a */
[----:B------:R-:W-:Y:S01]  /*38800*/  MOV R75, R27 ;  /* 0x0000001b004b7202 */ /* 0x000fe20000000f00 */
[C---:B------:R-:W-:Y:S01]  /*38810*/  HMMA.1688.F32.TF32 R48, R120.reuse, R14, R76 ;  /* 0x0000000e7830723c */ /* 0x040fe2000008104c */
[----:B------:R-:W-:Y:S01]  /*38820*/  IMAD.MOV.U32 R243, RZ, RZ, R38 ;  /* 0x000000fffff37224 */ /* 0x000fe200078e0026 */
[----:B------:R-:W-:Y:S04]  /*38830*/  LDS R40, [R2+UR7+0x41800] ;  /* 0x0418000702287984 */ /* 0x000fe80008000800 */
[----:B------:R-:W-:Y:S01]  /*38840*/  HMMA.1688.F32.TF32 R44, R120, R10, R100 ;  /* 0x0000000a782c723c */ /* 0x000fe20000081064 */
[----:B------:R-:W-:Y:S04]  /*38850*/  STL.64 [R1+0x2c0], R52 ;  /* 0x0002c03401007387 */ /* 0x000fe80000100a00 */
[----:B------:R1:W-:Y:S01]  /*38860*/  STL.64 [R1+0x2c8], R54 ;  /* 0x0002c83601007387 */ /* 0x0003e20000100a00 */
[----:B------:R-:W-:-:S03]  /*38870*/  IMAD.MOV.U32 R240, RZ, RZ, R39 ;  /* 0x000000fffff07224 */ /* 0x000fc600078e0027 */
[----:B------:R-:W-:Y:S04]  /*38880*/  LDS R42, [R2+UR7+0x41c00] ;  /* 0x041c0007022a7984 */ /* 0x000fe80008000800 */
[----:B------:R-:W-:Y:S01]  /*38890*/  LDS R41, [R0+UR7+0x41800] ;  /* 0x0418000700297984 */ /* 0x000fe20008000800 */
[C---:B-1----:R-:W-:Y:S03]  /*388a0*/  HMMA.1688.F32.TF32 R52, R120.reuse, R6, R84 ;  /* 0x000000067834723c */ /* 0x042fe60000081054 */
[----:B------:R-:W-:Y:S04]  /*388b0*/  STL.64 [R1+0x2b0], R48 ;  /* 0x0002b03001007387 */ /* 0x000fe80000100a00 */
[----:B------:R1:W-:Y:S04]  /*388c0*/  STL.64 [R1+0x2b8], R50 ;  /* 0x0002b83201007387 */ /* 0x0003e80000100a00 */
[----:B------:R-:W-:Y:S04]  /*388d0*/  STL.64 [R1+0x2a0], R44 ;  /* 0x0002a02c01007387 */ /* 0x000fe80000100a00 */
[----:B------:R2:W-:Y:S01]  /*388e0*/  STL.64 [R1+0x2a8], R46 ;  /* 0x0002a82e01007387 */ /* 0x0005e20000100a00 */
[C---:B-1----:R-:W-:Y:S03]  /*388f0*/  HMMA.1688.F32.TF32 R48, R120.reuse, R230, R88 ;  /* 0x000000e67830723c */ /* 0x042fe60000081058 */
[----:B------:R-:W1:Y:S04]  /*38900*/  LDS R43, [R0+UR7+0x41c00] ;  /* 0x041c0007002b7984 */ /* 0x000e680008000800 */
[----:B------:R-:W-:Y:S01]  /*38910*/  LDS R36, [R2+UR7+0x41880] ;  /* 0x0418800702247984 */ /* 0x000fe20008000800 */
[C---:B--2---:R-:W-:Y:S03]  /*38920*/  HMMA.1688.F32.TF32 R44, R120.reuse, R226, R112 ;  /* 0x000000e2782c723c */ /* 0x044fe60000081070 */
[----:B------:R-:W-:Y:S04]  /*38930*/  STL.64 [R1+0x290], R52 ;  /* 0x0002903401007387 */ /* 0x000fe80000100a00 */
[----:B------:R2:W-:Y:S04]  /*38940*/  STL.64 [R1+0x298], R54 ;  /* 0x0002983601007387 */ /* 0x0005e80000100a00 */
[----:B------:R-:W-:Y:S04]  /*38950*/  LDS R38, [R2+UR7+0x41c80] ;  /* 0x041c800702267984 */ /* 0x000fe80008000800 */
[----:B------:R-:W-:Y:S04]  /*38960*/  LDS R37, [R0+UR7+0x41880] ;  /* 0x0418800700257984 */ /* 0x000fe80008000800 */
[----:B------:R-:W-:Y:S01]  /*38970*/  STL.64 [R1+0x280], R48 ;  /* 0x0002803001007387 */ /* 0x000fe20000100a00 */
[C---:B--2---:R-:W-:Y:S03]  /*38980*/  HMMA.1688.F32.TF32 R52, R120.reuse, R222, R92 ;  /* 0x000000de7834723c */ /* 0x044fe6000008105c */
[----:B------:R2:W-:Y:S04]  /*38990*/  STL.64 [R1+0x288], R50 ;  /* 0x0002883201007387 */ /* 0x0005e80000100a00 */
[----:B------:R-:W-:Y:S04]  /*389a0*/  STL.64 [R1+0x270], R44 ;  /* 0x0002702c01007387 */ /* 0x000fe80000100a00 */
[----:B------:R3:W-:Y:S01]  /*389b0*/  STL.64 [R1+0x278], R46 ;  /* 0x0002782e01007387 */ /* 0x0007e20000100a00 */
[C---:B--2---:R-:W-:Y:S03]  /*389c0*/  HMMA.1688.F32.TF32 R48, R120.reuse, R218, R96 ;  /* 0x000000da7830723c */ /* 0x044fe60000081060 */
[----:B------:R-:W2:Y:S03]  /*389d0*/  LDS R39, [R0+UR7+0x41c80] ;  /* 0x041c800700277984 */ /* 0x000ea60008000800 */
[----:B---3--:R-:W-:Y:S05]  /*389e0*/  HMMA.1688.F32.TF32 R44, R120, R214, R136 ;  /* 0x000000d6782c723c */ /* 0x008fea0000081088 */
[----:B------:R-:W-:Y:S04]  /*389f0*/  STL.64 [R1+0x260], R52 ;  /* 0x0002603401007387 */ /* 0x000fe80000100a00 */
[----:B------:R-:W-:Y:S08]  /*38a00*/  STL.64 [R1+0x268], R54 ;  /* 0x0002683601007387 */ /* 0x000ff00000100a00 */
[----:B------:R-:W-:Y:S04]  /*38a10*/  STL.64 [R1+0x250], R48 ;  /* 0x0002503001007387 */ /* 0x000fe80000100a00 */
[----:B------:R-:W-:Y:S04]  /*38a20*/  STL.64 [R1+0x258], R50 ;  /* 0x0002583201007387 */ /* 0x000fe80000100a00 */
[----:B------:R3:W-:Y:S01]  /*38a30*/  STL.64 [R1+0x248], R46 ;  /* 0x0002482e01007387 */ /* 0x0007e20000100a00 */
[----:B------:R-:W-:-:S02]  /*38a40*/  IMAD.MOV.U32 R208, RZ, RZ, R44 ;  /* 0x000000ffffd07224 */ /* 0x000fc400078e002c */
[----:B------:R-:W-:Y:S02]  /*38a50*/  IMAD.MOV.U32 R209, RZ, RZ, R45 ;  /* 0x000000ffffd17224 */ /* 0x000fe400078e002d */
[----:B---3--:R-:W-:Y:S03]  /*38a60*/  HMMA.1688.F32.TF32 R44, R120, R210, R104 ;  /* 0x000000d2782c723c */ /* 0x008fe60000081068 */
[----:B------:R-:W-:Y:S04]  /*38a70*/  STL [R1+0x2be4], R209 ;  /* 0x002be4d101007387 */ /* 0x000fe80000100800 */
[----:B------:R-:W-:-:S15]  /*38a80*/  STL [R1+0x2be0], R208 ;  /* 0x002be0d001007387 */ /* 0x000fde0000100800 */
[----:B------:R-:W-:-:S02]  /*38a90*/  NOP ;  /* 0x0000000000007918 */ /* 0x000fc40000000000 */
[----:B------:R-:W-:Y:S01]  /*38aa0*/  IMAD.MOV.U32 R193, RZ, RZ, R45 ;  /* 0x000000ffffc17224 */ /* 0x000fe200078e002d */
[----:B------:R-:W-:Y:S01]  /*38ab0*/  MOV R192, R44 ;  /* 0x0000002c00c07202 */ /* 0x000fe20000000f00 */
[----:B------:R3:W-:Y:S04]  /*38ac0*/  STL.64 [R1+0x328], R46 ;  /* 0x0003282e01007387 */ /* 0x0007e80000100a00 */
[----:B------:R4:W-:Y:S04]  /*38ad0*/  STL [R1+0x2bec], R193 ;  /* 0x002becc101007387 */ /* 0x0009e80000100800 */
[----:B------:R1:W-:Y:S04]  /*38ae0*/  STL [R1+0x2be8], R192 ;  /* 0x002be8c001007387 */ /* 0x0003e80000100800 */
[----:B------:R-:W2:Y:S04]  /*38af0*/  LDL.LU R52, [R1+0x350] ;  /* 0x0003500001347983 */ /* 0x000ea80000300800 */
        /* <DEDUP_REMOVED lines=10> */
[----:B------:R-:W2:Y:S01]  /*38ba0*/  LDL.LU R67, [R1+0x2c84] ;  /* 0x002c840001437983 */ /* 0x000ea20000300800 */
[----:B------:R-:W-:-:S03]  /*38bb0*/  IMAD.MOV.U32 R48, RZ, RZ, R152 ;  /* 0x000000ffff307224 */ /* 0x000fc600078e0098 */
[----:B------:R-:W2:Y:S01]  /*38bc0*/  LDL.LU R236, [R1+0x330] ;  /* 0x0003300001ec7983 */ /* 0x000ea20000300800 */
[----:B------:R-:W-:-:S03]  /*38bd0*/  IMAD.MOV.U32 R49, RZ, RZ, R153 ;  /* 0x000000ffff317224 */ /* 0x000fc600078e0099 */
[----:B------:R-:W2:Y:S01]  /*38be0*/  LDL.LU R237, [R1+0x334] ;  /* 0x0003340001ed7983 */ /* 0x000ea20000300800 */
[----:B------:R-:W-:-:S03]  /*38bf0*/  MOV R50, R154 ;  /* 0x0000009a00327202 */ /* 0x000fc60000000f00 */
[----:B------:R-:W2:Y:S01]  /*38c00*/  LDL.LU R238, [R1+0x338] ;  /* 0x0003380001ee7983 */ /* 0x000ea20000300800 */
[----:B------:R-:W-:-:S03]  /*38c10*/  IMAD.MOV.U32 R51, RZ, RZ, R155 ;  /* 0x000000ffff337224 */ /* 0x000fc600078e009b */
        /* <DEDUP_REMOVED lines=13> */
[----:B------:R-:W-:Y:S01]  /*38cf0*/  IMAD.MOV.U32 R44, RZ, RZ, R111 ;  /* 0x000000ffff2c7224 */ /* 0x000fe200078e006f */
[----:B---3--:R-:W-:Y:S01]  /*38d00*/  MOV R46, R108 ;  /* 0x0000006c002e7202 */ /* 0x008fe20000000f00 */
[----:B------:R-:W-:Y:S01]  /*38d10*/  IMAD.MOV.U32 R45, RZ, RZ, R110 ;  /* 0x000000ffff2d7224 */ /* 0x000fe200078e006e */
[----:B------:R-:W3:Y:S01]  /*38d20*/  LDL.LU R111, [R1+0x2c50] ;  /* 0x002c5000016f7983 */ /* 0x000ee20000300800 */
[----:B------:R-:W-:-:S03]  /*38d30*/  IMAD.MOV.U32 R47, RZ, RZ, R109 ;  /* 0x000000ffff2f7224 */ /* 0x000fc600078e006d */
[----:B------:R-:W3:Y:S04]  /*38d40*/  LDL.LU R110, [R1+0x2c4c] ;  /* 0x002c4c00016e7983 */ /* 0x000ee80000300800 */
[----:B------:R-:W3:Y:S04]  /*38d50*/  LDL.LU R108, [R1+0x2c48] ;  /* 0x002c4800016c7983 */ /* 0x000ee80000300800 */
[----:B------:R-:W3:Y:S01]  /*38d60*/  LDL.LU R109, [R1+0x2c44] ;  /* 0x002c4400016d7983 */ /* 0x000ee20000300800 */
[----:B------:R-:W-:Y:S01]  /*38d70*/  IMAD.MOV.U32 R139, RZ, RZ, R32 ;  /* 0x000000ffff8b7224 */ /* 0x000fe200078e0020 */
[----:B------:R-:W-:Y:S01]  /*38d80*/  MOV R138, R33 ;  /* 0x00000021008a7202 */ /* 0x000fe20000000f00 */
[----:B------:R-:W-:-:S02]  /*38d90*/  IMAD.MOV.U32 R137, RZ, RZ, R34 ;  /* 0x000000ffff897224 */ /* 0x000fc400078e0022 */
[----:B------:R-:W-:Y:S02]  /*38da0*/  IMAD.MOV.U32 R136, RZ, RZ, R35 ;  /* 0x000000ffff887224 */ /* 0x000fe400078e0023 */
[C---:B------:R-:W-:Y:S06]  /*38db0*/  HMMA.1688.F32.TF32 R32, R120.reuse, R202, R140 ;  /* 0x000000ca7820723c */ /* 0x040fec000008108c */
[----:B------:R-:W-:Y:S01]  /*38dc0*/  HMMA.1688.F32.TF32 R68, R120, R198, R124 ;  /* 0x000000c67844723c */ /* 0x000fe2000008107c */
[----:B------:R-:W-:-:S15]  /*38dd0*/  MOV R5, R128 ;  /* 0x0000008000057202 */ /* 0x000fde0000000f00 */
[----:B------:R-:W-:-:S02]  /*38de0*/  NOP ;  /* 0x0000000000007918 */ /* 0x000fc40000000000 */
[----:B----4-:R-:W-:Y:S01]  /*38df0*/  IMAD.MOV.U32 R193, RZ, RZ, R32 ;  /* 0x000000ffffc17224 */ /* 0x010fe200078e0020 */
[----:B------:R-:W-:Y:S01]  /*38e00*/  MOV R209, R34 ;  /* 0x0000002200d17202 */ /* 0x000fe20000000f00 */
[----:B-1----:R-:W-:Y:S02]  /*38e10*/  IMAD.MOV.U32 R192, RZ, RZ, R33 ;  /* 0x000000ffffc07224 */ /* 0x002fe400078e0021 */
[----:B------:R-:W-:Y:S02]  /*38e20*/  IMAD.MOV.U32 R208, RZ, RZ, R35 ;  /* 0x000000ffffd07224 */ /* 0x000fe400078e0023 */
[C---:B------:R-:W-:Y:S06]  /*38e30*/  HMMA.1688.F32.TF32 R32, R120.reuse, R194, R28 ;  /* 0x000000c27820723c */ /* 0x040fec000008101c */
[----:B------:R-:W-:Y:S01]  /*38e40*/  HMMA.1688.F32.TF32 R28, R120, R190, R232 ;  /* 0x000000be781c723c */ /* 0x000fe200000810e8 */
[----:B------:R-:W-:Y:S01]  /*38e50*/  IMAD.MOV.U32 R8, RZ, RZ, R129 ;  /* 0x000000ffff087224 */ /* 0x000fe200078e0081 */
[----:B------:R-:W-:Y:S01]  /*38e60*/  MOV R248, R131 ;  /* 0x0000008300f87202 */ /* 0x000fe20000000f00 */
[----:B------:R-:W-:-:S03]  /*38e70*/  IMAD.MOV.U32 R9, RZ, RZ, R130 ;  /* 0x000000ffff097224 */ /* 0x000fc600078e0082 */
[C---:B------:R-:W-:Y:S06]  /*38e80*/  HMMA.1688.F32.TF32 R88, R40.reuse, R198, R48 ;  /* 0x000000c62858723c */ /* 0x040fec0000081030 */
[----:B------:R-:W-:Y:S06]  /*38e90*/  HMMA.1688.F32.TF32 R96, R40, R190, R172 ;  /* 0x000000be2860723c */ /* 0x000fec00000810ac */
[----:B--2---:R-:W-:Y:S01]  /*38ea0*/  HMMA.1688.F32.TF32 R140, R36, R18, R52 ;  /* 0x00000012248c723c */ /* 0x004fe20000081034 */
[----:B------:R-:W-:-:S02]  /*38eb0*/  IMAD.MOV.U32 R179, RZ, RZ, R147 ;  /* 0x000000ffffb37224 */ /* 0x000fc400078e0093 */
[----:B------:R-:W-:Y:S01]  /*38ec0*/  IMAD.MOV.U32 R178, RZ, RZ, R146 ;  /* 0x000000ffffb27224 */ /* 0x000fe200078e0092 */
[----:B------:R-:W-:Y:S01]  /*38ed0*/  MOV R177, R145 ;  /* 0x0000009100b17202 */ /* 0x000fe20000000f00 */
[----:B------:R-:W-:Y:S02]  /*38ee0*/  IMAD.MOV.U32 R176, RZ, RZ, R144 ;  /* 0x000000ffffb07224 */ /* 0x000fe400078e0090 */
[----:B------:R-:W2:Y:S04]  /*38ef0*/  LDL.LU R144, [R1+0x2c40] ;  /* 0x002c400001907983 */ /* 0x000ea80000300800 */
[----:B------:R-:W2:Y:S04]  /*38f00*/  LDL.LU R145, [R1+0x2c3c] ;  /* 0x002c3c0001917983 */ /* 0x000ea80000300800 */
[----:B------:R-:W2:Y:S04]  /*38f10*/  LDL.LU R146, [R1+0x2c38] ;  /* 0x002c380001927983 */ /* 0x000ea80000300800 */
[----:B------:R-:W2:Y:S01]  /*38f20*/  LDL.LU R147, [R1+0x2c34] ;  /* 0x002c340001937983 */ /* 0x000ea20000300800 */
[----:B------:R-:W-:Y:S06]  /*38f30*/  HMMA.1688.F32.TF32 R76, R40, R10, R24 ;  /* 0x0000000a284c723c */ /* 0x000fec0000081018 */
[----:B------:R-:W-:Y:S01]  /*38f40*/  HMMA.1688.F32.TF32 R24, R36, R22, R164 ;  /* 0x000000162418723c */ /* 0x000fe200000810a4 */
[----:B---3--:R-:W-:Y:S01]  /*38f50*/  MOV R131, R111 ;  /* 0x0000006f00837202 */ /* 0x008fe20000000f00 */
[----:B------:R-:W-:Y:S01]  /*38f60*/  IMAD.MOV.U32 R130, RZ, RZ, R110 ;  /* 0x000000ffff827224 */ /* 0x000fe200078e006e */
[----:B------:R-:W-:-:S02]  /*38f70*/  MOV R128, R108 ;  /* 0x0000006c00807202 */ /* 0x000fc40000000f00 */
[----:B------:R-:W3:Y:S01]  /*38f80*/  LDL.LU R108, [R1+0x2c30] ;  /* 0x002c3000016c7983 */ /* 0x000ee20000300800 */
[----:B------:R-:W-:-:S03]  /*38f90*/  IMAD.MOV.U32 R129, RZ, RZ, R109 ;  /* 0x000000ffff817224 */ /* 0x000fc600078e006d */
[----:B------:R-:W3:Y:S04]  /*38fa0*/  LDL.LU R109, [R1+0x2c2c] ;  /* 0x002c2c00016d7983 */ /* 0x000ee80000300800 */
[----:B------:R-:W3:Y:S04]  /*38fb0*/  LDL.LU R110, [R1+0x2c28] ;  /* 0x002c2800016e7983 */ /* 0x000ee80000300800 */
[----:B------:R-:W3:Y:S04]  /*38fc0*/  LDL.LU R111, [R1+0x2c24] ;  /* 0x002c2400016f7983 */ /* 0x000ee80000300800 */
[----:B------:R-:W-:Y:S04]  /*38fd0*/  STL.64 [R1+0x2f0], R68 ;  /* 0x0002f04401007387 */ /* 0x000fe80000100a00 */
[----:B------:R-:W-:Y:S04]  /*38fe0*/  STL.64 [R1+0x2f8], R70 ;  /* 0x0002f84601007387 */ /* 0x000fe80000100a00 */
[----:B------:R-:W-:Y:S04]  /*38ff0*/  STL.64 [R1+0x2e0], R32 ;  /* 0x0002e02001007387 */ /* 0x000fe80000100a00 */
[----:B------:R-:W-:Y:S04]  /*39000*/  STL.64 [R1+0x2e8], R34 ;  /* 0x0002e82201007387 */ /* 0x000fe80000100a00 */
[----:B------:R-:W-:Y:S04]  /*39010*/  STL.64 [R1+0x230], R28 ;  /* 0x0002301c01007387 */ /* 0x000fe80000100a00 */
[----:B------:R1:W-:Y:S04]  /*39020*/  STL.64 [R1+0x238], R30 ;  /* 0x0002381e01007387 */ /* 0x0003e80000100a00 */
[----:B------:R-:W-:Y:S04]  /*39030*/  STL [R1+0x2bb4], R140 ;  /* 0x002bb48c01007387 */ /* 0x000fe80000100800 */
[----:B------:R-:W-:Y:S01]  /*39040*/  STL.64 [R1+0x220], R24 ;  /* 0x0002201801007387 */ /* 0x000fe20000100a00 */
[C---:B-1----:R-:W-:Y:S03]  /*39050*/  HMMA.1688.F32.TF32 R28, R36.reuse, R14, R128 ;  /* 0x0000000e241c723c */ /* 0x042fe60000081080 */
[----:B------:R1:W-:Y:S03]  /*39060*/  STL.64 [R1+0x228], R26 ;  /* 0x0002281a01007387 */ /* 0x0003e60000100a00 */
[----:B-1----:R-:W-:Y:S01]  /*39070*/  HMMA.1688.F32.TF32 R24, R36, R10, R176 ;  /* 0x0000000a2418723c */ /* 0x002fe200000810b0 */
[----:B------:R-:W-:Y:S04]  /*39080*/  STL [R1+0x2bb0], R141 ;  /* 0x002bb08d01007387 */ /* 0x000fe80000100800 */
[----:B------:R-:W-:Y:S04]  /*39090*/  STL [R1+0x2bac], R142 ;  /* 0x002bac8e01007387 */ /* 0x000fe80000100800 */
[----:B------:R-:W-:Y:S04]  /*390a0*/  STL [R1+0x2ba8], R143 ;  /* 0x002ba88f01007387 */ /* 0x000fe80000100800 */
[----:B------:R-:W4:Y:S04]  /*390b0*/  LDL.LU R48, [R1+0x30] ;  /* 0x0000300001307983 */ /* 0x000f280000300800 */
[----:B------:R-:W-:Y:S04]  /*390c0*/  STL.64 [R1+0x210], R28 ;  /* 0x0002101c01007387 */ /* 0x000fe80000100a00 */
[----:B------:R-:W-:Y:S04]  /*390d0*/  STL.64 [R1+0x218], R30 ;  /* 0x0002181e01007387 */ /* 0x000fe80000100a00 */
[----:B------:R-:W-:Y:S04]  /*390e0*/  STL.64 [R1+0x1c0], R24 ;  /* 0x0001c01801007387 */ /* 0x000fe80000100a00 */
[----:B------:R1:W-:Y:S04]  /*390f0*/  STL.64 [R1+0x1c8], R26 ;  /* 0x0001c81a01007387 */ /* 0x0003e80000100a00 */
[----:B------:R-:W4:Y:S04]  /*39100*/  LDL.LU R49, [R1+0x34] ;  /* 0x0000340001317983 */ /* 0x000f280000300800 */
[----:B------:R-:W4:Y:S04]  /*39110*/  LDL.LU R50, [R1+0x38] ;  /* 0x0000380001327983 */ /* 0x000f280000300800 */
[----:B------:R-:W4:Y:S04]  /*39120*/  LDL.LU R51, [R1+0x3c] ;  /* 0x00003c0001337983 */ /* 0x000f280000300800 */
[----:B------:R-:W2:Y:S04]  /*39130*/  LDL.LU R104, [R1+0x80] ;  /* 0x0000800001687983 */ /* 0x000ea80000300800 */
[----:B------:R-:W2:Y:S04]  /*39140*/  LDL.LU R105, [R1+0x84] ;  /* 0x0000840001697983 */ /* 0x000ea80000300800 */
[----:B------:R-:W2:Y:S04]  /*39150*/  LDL.LU R106, [R1+0x88] ;  /* 0x00008800016a7983 */ /* 0x000ea80000300800 */
[----:B------:R-:W2:Y:S04]  /*39160*/  LDL.LU R107, [R1+0x8c] ;  /* 0x00008c00016b7983 */ /* 0x000ea80000300800 */
[----:B------:R-:W3:Y:S04]  /*39170*/  LDL.LU R164, [R1+0xf0] ;  /* 0x0000f00001a47983 */ /* 0x000ee80000300800 */
[----:B------:R-:W3:Y:S04]  /*39180*/  LDL.LU R165, [R1+0xf4] ;  /* 0x0000f40001a57983 */ /* 0x000ee80000300800 */
[----:B------:R-:W3:Y:S04]  /*39190*/  LDL.LU R166, [R1+0xf8] ;  /* 0x0000f80001a67983 */ /* 0x000ee80000300800 */
[----:B------:R-:W3:Y:S04]  /*391a0*/  LDL.LU R167, [R1+0xfc] ;  /* 0x0000fc0001a77983 */ /* 0x000ee80000300800 */
[----:B------:R-:W1:Y:S04]  /*391b0*/  LDL.LU R32, [R1+0xc0] ;  /* 0x0000c00001207983 */ /* 0x000e680000300800 */
[----:B------:R-:W1:Y:S04]  /*391c0*/  LDL.LU R33, [R1+0xc4] ;  /* 0x0000c40001217983 */ /* 0x000e680000300800 */
[----:B------:R-:W1:Y:S04]  /*391d0*/  LDL.LU R34, [R1+0xc8] ;  /* 0x0000c80001227983 */ /* 0x000e680000300800 */
[----:B------:R-:W1:Y:S04]  /*391e0*/  LDL.LU R35, [R1+0xcc] ;  /* 0x0000cc0001237983 */ /* 0x000e680000300800 */
        /* <DEDUP_REMOVED lines=8> */
[C---:B------:R-:W-:Y:S03]  /*39270*/  HMMA.1688.F32.TF32 R84, R40.reuse, R202, R180 ;  /* 0x000000ca2854723c */ /* 0x040fe600000810b4 */
        /* <DEDUP_REMOVED lines=8> */
[----:B------:R-:W-:Y:S03]  /*39300*/  HMMA.1688.F32.TF32 R92, R40, R194, R44 ;  /* 0x000000c2285c723c */ /* 0x000fe6000008102c */
[----:B------:R-:W2:Y:S04]  /*39310*/  LDL.LU R128, [R1+0x50] ;  /* 0x0000500001807983 */ /* 0x000ea80000300800 */
[----:B------:R-:W2:Y:S04]  /*39320*/  LDL.LU R129, [R1+0x54] ;  /* 0x0000540001817983 */ /* 0x000ea80000300800 */
[----:B------:R-:W2:Y:S04]  /*39330*/  LDL.LU R130, [R1+0x58] ;  /* 0x0000580001827983 */ /* 0x000ea80000300800 */
[----:B------:R-:W2:Y:S04]  /*39340*/  LDL.LU R131, [R1+0x5c] ;  /* 0x00005c0001837983 */ /* 0x000ea80000300800 */
[----:B------:R-:W2:Y:S04]  /*39350*/  LDL.LU R44, [R1+0x20] ;  /* 0x00002000012c7983 */ /* 0x000ea80000300800 */
[----:B------:R-:W2:Y:S01]  /*39360*/  LDL.LU R45, [R1+0x24] ;  /* 0x00002400012d7983 */ /* 0x000ea20000300800 */
[----:B------:R-:W-:Y:S01]  /*39370*/  IMAD.MOV.U32 R124, RZ, RZ, R5 ;  /* 0x000000ffff7c7224 */ /* 0x000fe200078e0005 */
[----:B------:R-:W-:Y:S01]  /*39380*/  MOV R126, R9 ;  /* 0x00000009007e7202 */ /* 0x000fe20000000f00 */
[----:B------:R-:W-:-:S02]  /*39390*/  IMAD.MOV.U32 R125, RZ, RZ, R8 ;  /* 0x000000ffff7d7224 */ /* 0x000fc400078e0008 */
[----:B------:R-:W-:Y:S01]  /*393a0*/  IMAD.MOV.U32 R127, RZ, RZ, R248 ;  /* 0x000000ffff7f7224 */ /* 0x000fe200078e00f8 */
[----:B------:R-:W-:Y:S01]  /*393b0*/  MOV R121, R250 ;  /* 0x000000fa00797202 */ /* 0x000fe20000000f00 */
[----:B------:R-:W-:Y:S02]  /*393c0*/  IMAD.MOV.U32 R120, RZ, RZ, R249 ;  /* 0x000000ffff787224 */ /* 0x000fe400078e00f9 */
[----:B------:R-:W-:Y:S02]  /*393d0*/  IMAD.MOV.U32 R122, RZ, RZ, R251 ;  /* 0x000000ffff7a7224 */ /* 0x000fe400078e00fb */
[----:B------:R-:W-:Y:S01]  /*393e0*/  IMAD.MOV.U32 R123, RZ, RZ, R242 ;  /* 0x000000ffff7b7224 */ /* 0x000fe200078e00f2 */
[C---:B---3--:R-:W-:Y:S06]  /*393f0*/  HMMA.1688.F32.TF32 R164, R36.reuse, R6, R164 ;  /* 0x0000000624a4723c */ /* 0x048fec00000810a4 */
[C---:B-1----:R-:W-:Y:S06]  /*39400*/  HMMA.1688.F32.TF32 R24, R36.reuse, R230, R32 ;  /* 0x000000e62418723c */ /* 0x042fec0000081020 */
[C---:B----4-:R-:W-:Y:S11]  /*39410*/  HMMA.1688.F32.TF32 R172, R36.reuse, R226, R172 ;  /* 0x000000e224ac723c */ /* 0x050ff600000810ac */
[----:B------:R-:W-:Y:S04]  /*39420*/  STL [R1+0x2bc4], R164 ;  /* 0x002bc4a401007387 */ /* 0x000fe80000100800 */
[----:B------:R-:W-:Y:S04]  /*39430*/  STL [R1+0x2bc0], R165 ;  /* 0x002bc0a501007387 */ /* 0x000fe80000100800 */
[----:B------:R-:W-:Y:S04]  /*39440*/  STL [R1+0x2bbc], R166 ;  /* 0x002bbca601007387 */ /* 0x000fe80000100800 */
[----:B------:R-:W-:Y:S01]  /*39450*/  STL [R1+0x2bb8], R167 ;  /* 0x002bb8a701007387 */ /* 0x000fe20000100800 */
[C---:B--2---:R-:W-:Y:S03]  /*39460*/  HMMA.1688.F32.TF32 R176, R36.reuse, R222, R176 ;  /* 0x000000de24b0723c */ /* 0x044fe600000810b0 */
[----:B------:R-:W-:Y:S04]  /*39470*/  STL [R1+0x2bd4], R172 ;  /* 0x002bd4ac01007387 */ /* 0x000fe80000100800 */
[----:B------:R-:W-:Y:S04]  /*39480*/  STL.64 [R1+0x180], R24 ;  /* 0x0001801801007387 */ /* 0x000fe80000100a00 */
[----:B------:R1:W-:Y:S02]  /*39490*/  STL.64 [R1+0x188], R26 ;  /* 0x0001881a01007387 */ /* 0x0003e40000100a00 */
[----:B-1----:R-:W-:Y:S02]  /*394a0*/  HMMA.1688.F32.TF32 R24, R36, R214, R104 ;  /* 0x000000d62418723c */ /* 0x002fe40000081068 */
[----:B------:R-:W-:Y:S04]  /*394b0*/  STL [R1+0x2bd0], R173 ;  /* 0x002bd0ad01007387 */ /* 0x000fe80000100800 */
[----:B------:R-:W-:Y:S04]  /*394c0*/  STL [R1+0x2bcc], R174 ;  /* 0x002bccae01007387 */ /* 0x000fe80000100800 */
[----:B------:R-:W-:Y:S01]  /*394d0*/  STL [R1+0x2bc8], R175 ;  /* 0x002bc8af01007387 */ /* 0x000fe20000100800 */
[----:B------:R-:W-:-:S03]  /*394e0*/  MOV R104, R13 ;  /* 0x0000000d00687202 */ /* 0x000fc60000000f00 */
[----:B------:R-:W-:Y:S01]  /*394f0*/  STL [R1+0x2bdc], R178 ;  /* 0x002bdcb201007387 */ /* 0x000fe20000100800 */
[----:B------:R-:W-:-:S03]  /*39500*/  IMAD.MOV.U32 R105, RZ, RZ, R16 ;  /* 0x000000ffff697224 */ /* 0x000fc600078e0010 */
[----:B------:R-:W-:Y:S01]  /*39510*/  STL [R1+0x2bd8], R179 ;  /* 0x002bd8b301007387 */ /* 0x000fe20000100800 */
[----:B------:R-:W-:Y:S01]  /*39520*/  IMAD.MOV.U32 R106, RZ, RZ, R17 ;  /* 0x000000ffff6a7224 */ /* 0x000fe200078e0011 */
[----:B------:R-:W-:-:S03]  /*39530*/  MOV R107, R4 ;  /* 0x00000004006b7202 */ /* 0x000fc60000000f00 */
[----:B------:R1:W-:Y:S04]  /*39540*/  STL.64 [R1+0x178], R26 ;  /* 0x0001781a01007387 */ /* 0x0003e80000100a00 */
[----:B------:R-:W2:Y:S04]  /*39550*/  LDL.LU R13, [R1+0x2c20] ;  /* 0x002c2000010d7983 */ /* 0x000ea80000300800 */
[----:B------:R-:W3:Y:S04]  /*39560*/  LDL.LU R16, [R1+0x2c1c] ;  /* 0x002c1c0001107983 */ /* 0x000ee80000300800 */
[----:B------:R-:W4:Y:S04]  /*39570*/  LDL.LU R17, [R1+0x2c18] ;  /* 0x002c180001117983 */ /* 0x000f280000300800 */
[----:B------:R-:W2:Y:S04]  /*39580*/  LDL.LU R4, [R1+0x2c14] ;  /* 0x002c140001047983 */ /* 0x000ea80000300800 */
[----:B------:R-:W3:Y:S04]  /*39590*/  LDL.LU R5, [R1+0x2c10] ;  /* 0x002c100001057983 */ /* 0x000ee80000300800 */
[----:B------:R-:W4:Y:S04]  /*395a0*/  LDL.LU R8, [R1+0x2c0c] ;  /* 0x002c0c0001087983 */ /* 0x000f280000300800 */
[----:B------:R-:W2:Y:S04]  /*395b0*/  LDL.LU R9, [R1+0x2c08] ;  /* 0x002c080001097983 */ /* 0x000ea80000300800 */
[----:B------:R-:W3:Y:S04]  /*395c0*/  LDL.LU R248, [R1+0x2c04] ;  /* 0x002c040001f87983 */ /* 0x000ee80000300800 */
[----:B------:R-:W3:Y:S04]  /*395d0*/  LDL.LU R249, [R1+0x2c00] ;  /* 0x002c000001f97983 */ /* 0x000ee80000300800 */
[----:B------:R-:W3:Y:S04]  /*395e0*/  LDL.LU R250, [R1+0x2bfc] ;  /* 0x002bfc0001fa7983 */ /* 0x000ee80000300800 */
[----:B------:R-:W3:Y:S04]  /*395f0*/  LDL.LU R251, [R1+0x2bf8] ;  /* 0x002bf80001fb7983 */ /* 0x000ee80000300800 */
[----:B------:R-:W4:Y:S01]  /*39600*/  LDL.LU R242, [R1+0x2bf4] ;  /* 0x002bf40001f27983 */ /* 0x000f220000300800 */
[----:B------:R-:W-:Y:S01]  /*39610*/  IMAD.MOV.U32 R188, RZ, RZ, R24 ;  /* 0x000000ffffbc7224 */ /* 0x000fe200078e0018 */
[----:B------:R-:W-:Y:S01]  /*39620*/  MOV R189, R25 ;  /* 0x0000001900bd7202 */ /* 0x000fe20000000f00 */
[-C--:B------:R-:W-:Y:S06]  /*39630*/  HMMA.1688.F32.TF32 R100, R40, R210.reuse, R60 ;  /* 0x000000d22864723c */ /* 0x080fec000008103c */
[----:B-1----:R-:W-:Y:S01]  /*39640*/  HMMA.1688.F32.TF32 R24, R36, R210, R112 ;  /* 0x000000d22418723c */ /* 0x002fe20000081070 */
[----:B------:R-:W-:Y:S04]  /*39650*/  LDS R112, [R241+UR7+0x42000] ;  /* 0x04200007f1707984 */ /* 0x000fe80008000800 */
[----:B------:R-:W-:Y:S04]  /*39660*/  LDS R114, [R241+UR7+0x42400] ;  /* 0x04240007f1727984 */ /* 0x000fe80008000800 */
[----:B------:R-:W-:Y:S04]  /*39670*/  LDS R113, [R3+UR7+0x42000] ;  /* 0x0420000703717984 */ /* 0x000fe80008000800 */
[----:B------:R-:W-:Y:S01]  /*39680*/  LDS R115, [R3+UR7+0x42400] ;  /* 0x0424000703737984 */ /* 0x000fe20008000800 */
[----:B------:R-:W-:Y:S01]  /*39690*/  HMMA.1688.F32.TF32 R80, R40, R214, R56 ;  /* 0x000000d62850723c */ /* 0x000fe20000081038 */
[----:B------:R-:W-:-:S05]  /*396a0*/  IMAD.MOV.U32 R52, RZ, RZ, R201 ;  /* 0x000000ffff347224 */ /* 0x000fca00078e00c9 */
[----:B------:R-:W-:Y:S01]  /*396b0*/  HMMA.1688.F32.TF32 R68, R40, R22, R236 ;  /* 0x000000162844723c */ /* 0x000fe200000810ec */
[----:B------:R-:W-:Y:S01]  /*396c0*/  IMAD.MOV.U32 R53, RZ, RZ, R200 ;  /* 0x000000ffff357224 */ /* 0x000fe200078e00c8 */
[----:B------:R-:W-:-:S04]  /*396d0*/  MOV R54, R197 ;  /* 0x000000c500367202 */ /* 0x000fc80000000f00 */
[----:B------:R-:W-:Y:S01]  /*396e0*/  HMMA.1688.F32.TF32 R236, R40, R218, R168 ;  /* 0x000000da28ec723c */ /* 0x000fe200000810a8 */
[----:B------:R-:W-:-:S05]  /*396f0*/  IMAD.MOV.U32 R55, RZ, RZ, R196 ;  /* 0x000000ffff377224 */ /* 0x000fca00078e00c4 */
[C---:B------:R-:W-:Y:S01]  /*39700*/  HMMA.1688.F32.TF32 R160, R40.reuse, R226, R160 ;  /* 0x000000e228a0723c */ /* 0x040fe200000810a0 */
[----:B------:R-:W-:Y:S01]  /*39710*/  IMAD.MOV.U32 R170, RZ, RZ, R225 ;  /* 0x000000ffffaa7224 */ /* 0x000fe200078e00e1 */
[----:B------:R-:W-:Y:S01]  /*39720*/  MOV R171, R224 ;  /* 0x000000e000ab7202 */ /* 0x000fe20000000f00 */
[----:B------:R-:W-:Y:S01]  /*39730*/  IMAD.MOV.U32 R46, RZ, RZ, R205 ;  /* 0x000000ffff2e7224 */ /* 0x000fe200078e00cd */
[----:B------:R-:W-:Y:S02]  /*39740*/  MOV R47, R204 ;  /* 0x000000cc002f7202 */ /* 0x000fe40000000f00 */
[----:B------:R-:W-:Y:S01]  /*39750*/  HMMA.1688.F32.TF32 R72, R40, R206, R72 ;  /* 0x000000ce2848723c */ /* 0x000fe20000081048 */
[----:B------:R-:W-:Y:S01]  /*39760*/  IMAD.MOV.U32 R178, RZ, RZ, R24 ;  /* 0x000000ffffb27224 */ /* 0x000fe200078e0018 */
[----:B------:R-:W-:-:S04]  /*39770*/  MOV R172, R26 ;  /* 0x0000001a00ac7202 */ /* 0x000fc80000000f00 */
[----:B------:R-:W-:Y:S01]  /*39780*/  HMMA.1688.F32.TF32 R128, R36, R206, R128 ;  /* 0x000000ce2480723c */ /* 0x000fe20000081080 */
[----:B------:R-:W-:Y:S02]  /*39790*/  IMAD.MOV.U32 R179, RZ, RZ, R25 ;  /* 0x000000ffffb37224 */ /* 0x000fe400078e0019 */
[----:B------:R-:W-:-:S03]  /*397a0*/  IMAD.MOV.U32 R173, RZ, RZ, R27 ;  /* 0x000000ffffad7224 */ /* 0x000fc600078e001b */
[----:B------:R-:W-:Y:S01]  /*397b0*/  HMMA.1688.F32.TF32 R204, R36, R194, R52 ;  /* 0x000000c224cc723c */ /* 0x000fe20000081034 */
[----:B------:R-:W-:-:S05]  /*397c0*/  IMAD.MOV.U32 R143, RZ, RZ, R12 ;  /* 0x000000ffff8f7224 */ /* 0x000fca00078e000c */
[----:B------:R-:W-:Y:S01]  /*397d0*/  HMMA.1688.F32.TF32 R24, R36, R202, R48 ;  /* 0x000000ca2418723c */ /* 0x000fe20000081030 */
[----:B------:R-:W-:Y:S01]  /*397e0*/  MOV R168, R229 ;  /* 0x000000e500a87202 */ /* 0x000fe20000000f00 */
[----:B------:R-:W-:Y:S02]  /*397f0*/  IMAD.MOV.U32 R169, RZ, RZ, R228 ;  /* 0x000000ffffa97224 */ /* 0x000fe400078e00e4 */
[----:B------:R-:W-:Y:S02]  /*39800*/  IMAD.MOV.U32 R228, RZ, RZ, R221 ;  /* 0x000000ffffe47224 */ /* 0x000fe400078e00dd */
[----:B------:R-:W-:Y:S01]  /*39810*/  HMMA.1688.F32.TF32 R116, R40, R222, R116 ;  /* 0x000000de2874723c */ /* 0x000fe20000081074 */
[----:B------:R-:W-:-:S05]  /*39820*/  IMAD.MOV.U32 R229, RZ, RZ, R220 ;  /* 0x000000ffffe57224 */ /* 0x000fca00078e00dc */
[C---:B------:R-:W-:Y:S06]  /*39830*/  HMMA.1688.F32.TF32 R180, R36.reuse, R218, R180 ;  /* 0x000000da24b4723c */ /* 0x040fec00000810b4 */
[----:B------:R-:W-:Y:S06]  /*39840*/  HMMA.1688.F32.TF32 R200, R36, R198, R44 ;  /* 0x000000c624c8723c */ /* 0x000fec000008102c */
[C---:B------:R-:W-:Y:S06]  /*39850*/  HMMA.1688.F32.TF32 R108, R40.reuse, R18, R108 ;  /* 0x00000012286c723c */ /* 0x040fec000008106c */
[C---:B------:R-:W-:Y:S06]  /*39860*/  HMMA.1688.F32.TF32 R144, R40.reuse, R14, R144 ;  /* 0x0000000e2890723c */ /* 0x040fec0000081090 */
[C---:B------:R-:W-:Y:S06]  /*39870*/  HMMA.1688.F32.TF32 R152, R40.reuse, R6, R152 ;  /* 0x000000062898723c */ /* 0x040fec0000081098 */
[----:B------:R-:W-:Y:S01]  /*39880*/  HMMA.1688.F32.TF32 R64, R40, R230, R64 ;  /* 0x000000e62840723c */ /* 0x000fe20000081040 */
[----:B------:R-:W-:Y:S01]  /*39890*/  IMAD.MOV.U32 R196, RZ, RZ, R24 ;  /* 0x000000ffffc47224 */ /* 0x000fe200078e0018 */
[----:B------:R-:W-:Y:S01]  /*398a0*/  MOV R197, R25 ;  /* 0x0000001900c57202 */ /* 0x000fe20000000f00 */
[----:B------:R-:W-:-:S02]  /*398b0*/  IMAD.MOV.U32 R174, RZ, RZ, R26 ;  /* 0x000000ffffae7224 */ /* 0x000fc400078e001a */
[----:B------:R-:W-:Y:S02]  /*398c0*/  IMAD.MOV.U32 R175, RZ, RZ, R27 ;  /* 0x000000ffffaf7224 */ /* 0x000fe400078e001b */
[----:B------:R-:W-:Y:S01]  /*398d0*/  MOV R230, R21 ;  /* 0x0000001500e67202 */ /* 0x000fe20000000f00 */
[----:B------:R-:W-:Y:S01]  /*398e0*/  IMAD.MOV.U32 R231, RZ, RZ, R20 ;  /* 0x000000ffffe77224 */ /* 0x000fe200078e0014 */
[----:B----4-:R-:W1:Y:S04]  /*398f0*/  LDSM.16.M88.4 R60, [R242+UR10+0x80] ;  /* 0x0000800af23c783b */ /* 0x010e680008000200 */
[----:B------:R-:W4:Y:S01]  /*39900*/  LDSM.16.M88.4 R56, [R242+UR10+0x2080] ;  /* 0x0020800af238783b */ /* 0x000f220008000200 */
[----:B--2---:R-:W-:Y:S01]  /*39910*/  MOV R164, R9 ;  /* 0x0000000900a47202 */ /* 0x004fe20000000f00 */
[----:B------:R-:W-:Y:S01]  /*39920*/  IMAD.MOV.U32 R165, RZ, RZ, R8 ;  /* 0x000000ffffa57224 */ /* 0x000fe200078e0008 */
[----:B------:R-:W-:Y:S01]  /*39930*/  MOV R167, R4 ;  /* 0x0000000400a77202 */ /* 0x000fe20000000f00 */
[----:B---3--:R-:W-:Y:S01]  /*39940*/  IMAD.MOV.U32 R166, RZ, RZ, R5 ;  /* 0x000000ffffa67224 */ /* 0x008fe200078e0005 */
[----:B------:R-:W-:Y:S01]  /*39950*/  LDSM.16.M88.4 R52, [R242+UR10+0x4080] ;  /* 0x0040800af234783b */ /* 0x000fe20008000200 */
[----:B------:R-:W-:Y:S01]  /*39960*/  IMAD.MOV.U32 R140, RZ, RZ, R17 ;  /* 0x000000ffff8c7224 */ /* 0x000fe200078e0011 */
[----:B------:R-:W-:Y:S01]  /*39970*/  MOV R141, R16 ;  /* 0x00000010008d7202 */ /* 0x000fe20000000f00 */
[----:B------:R-:W-:Y:S01]  /*39980*/  IMAD.MOV.U32 R142, RZ, RZ, R13 ;  /* 0x000000ffff8e7224 */ /* 0x000fe200078e000d */
[----:B------:R-:W-:Y:S01]  /*39990*/  HMMA.1688.F32.TF32 R220, R36, R190, R248 ;  /* 0x000000be24dc723c */ /* 0x000fe200000810f8 */
[----:B------:R-:W-:Y:S04]  /*399a0*/  LDSM.16.M88.4 R36, [R242+UR10+0xc080] ;  /* 0x00c0800af224783b */ /* 0x000fe80008000200 */
[----:B------:R-:W2:Y:S04]  /*399b0*/  LDSM.16.M88.4 R44, [R242+UR10+0x8080] ;  /* 0x0080800af22c783b */ /* 0x000ea80008000200 */
[----:B------:R-:W3:Y:S04]  /*399c0*/  LDSM.16.M88.4 R40, [R242+UR10+0xa080] ;  /* 0x00a0800af228783b */ /* 0x000ee80008000200 */
[----:B------:R-:W3:Y:S04]  /*399d0*/  LDSM.16.M88.4 R32, [R242+UR10+0xe080] ;  /* 0x00e0800af220783b */ /* 0x000ee80008000200 */
[----:B------:R-:W3:Y:S04]  /*399e0*/  LDSM.16.M88.4 R48, [R242+UR10+0x6080] ;  /* 0x0060800af230783b */ /* 0x000ee80008000200 */
[----:B------:R-:W3:Y:S04]  /*399f0*/  LDSM.16.M88.4 R28, [R242+UR10+0x10080] ;  /* 0x0100800af21c783b */ /* 0x000ee80008000200 */
[----:B------:R-:W3:Y:S01]  /*39a00*/  LDSM.16.M88.4 R24, [R242+UR10+0x12080] ;  /* 0x0120800af218783b */ /* 0x000ee20008000200 */
[----:B-1----:R-:W-:Y:S03]  /*39a10*/  HMMA.1688.F32.TF32 R224, R112, R60, R164 ;  /* 0x0000003c70e0723c */ /* 0x002fe600000810a4 */
[----:B------:R-:W1:Y:S04]  /*39a20*/  LDSM.16.M88.4 R20, [R242+UR10+0x14080] ;  /* 0x0140800af214783b */ /* 0x000e680008000200 */
[----:B------:R-:W1:Y:S04]  /*39a30*/  LDSM.16.M88.4 R16, [R242+UR10+0x16080] ;  /* 0x0160800af210783b */ /* 0x000e680008000200 */
[----:B------:R-:W1:Y:S04]  /*39a40*/  LDSM.16.M88.4 R12, [R242+UR10+0x18080] ;  /* 0x0180800af20c783b */ /* 0x000e680008000200 */
[----:B------:R-:W1:Y:S04]  /*39a50*/  LDSM.16.M88.4 R8, [R242+UR10+0x1a080] ;  /* 0x01a0800af208783b */ /* 0x000e680008000200 */
[----:B------:R-:W1:Y:S04]  /*39a60*/  LDSM.16.M88.4 R4, [R242+UR10+0x1c080] ;  /* 0x01c0800af204783b */ /* 0x000e680008000200 */
[----:B------:R-:W1:Y:S01]  /*39a70*/  LDSM.16.M88.4 R232, [R242+UR10+0x1e080] ;  /* 0x01e0800af2e8783b */ /* 0x000e620008000200 */
[----:B------:R-:W-:Y:S01]  /*39a80*/  IMAD.MOV.U32 R164, RZ, RZ, R224 ;  /* 0x000000ffffa47224 */ /* 0x000fe200078e00e0 */
[----:B------:R-:W-:Y:S01]  /*39a90*/  MOV R166, R226 ;  /* 0x000000e200a67202 */ /* 0x000fe20000000f00 */
[----:B------:R-:W-:-:S02]  /*39aa0*/  IMAD.MOV.U32 R165, RZ, RZ, R225 ;  /* 0x000000ffffa57224 */ /* 0x000fc400078e00e1 */
[----:B------:R-:W-:Y:S02]  /*39ab0*/  IMAD.MOV.U32 R167, RZ, RZ, R227 ;  /* 0x000000ffffa77224 */ /* 0x000fe400078e00e3 */
[C---:B----4-:R-:W-:Y:S01]  /*39ac0*/  HMMA.1688.F32.TF32 R224, R112.reuse, R56, R140 ;  /* 0x0000003870e0723c */ /* 0x050fe2000008108c */
[----:B--2---:R-:W-:Y:S05]  /*39ad0*/  STL [R1+0x2ab0], R46 ;  /* 0x002ab02e01007387 */ /* 0x004fea0000100800 */
[----:B------:R-:W-:-:S15]  /*39ae0*/  HMMA.1688.F32.TF32 R104, R112, R36, R104 ;  /* 0x000000247068723c */ /* 0x000fde0000081068 */
[----:B------:R-:W-:-:S03]  /*39af0*/  NOP ;  /* 0x0000000000007918 */ /* 0x000fc60000000000 */
[----:B------:R-:W-:Y:S01]  /*39b00*/  IMAD.MOV.U32 R140, RZ, RZ, R224 ;  /* 0x000000ffff8c7224 */ /* 0x000fe200078e00e0 */
[----:B------:R-:W-:Y:S01]  /*39b10*/  MOV R141, R225 ;  /* 0x000000e1008d7202 */ /* 0x000fe20000000f00 */
[----:B------:R-:W-:Y:S02]  /*39b20*/  IMAD.MOV.U32 R142, RZ, RZ, R226 ;  /* 0x000000ffff8e7224 */ /* 0x000fe400078e00e2 */
[----:B------:R-:W-:Y:S02]  /*39b30*/  IMAD.MOV.U32 R143, RZ, RZ, R227 ;  /* 0x000000ffff8f7224 */ /* 0x000fe400078e00e3 */
[C---:B------:R-:W-:Y:S01]  /*39b40*/  HMMA.1688.F32.TF32 R224, R112.reuse, R52, R228 ;  /* 0x0000003470e0723c */ /* 0x040fe200000810e4 */
[----:B------:R-:W-:Y:S04]  /*39b50*/  STL [R1+0x2aac], R47 ;  /* 0x002aac2f01007387 */ /* 0x000fe80000100800 */
[----:B---3--:R-:W-:Y:S04]  /*39b60*/  STL [R1+0x2ab4], R42 ;  /* 0x002ab42a01007387 */ /* 0x008fe80000100800 */
[----:B------:R-:W-:Y:S04]  /*39b70*/  STL [R1+0x2aa8], R43 ;  /* 0x002aa82b01007387 */ /* 0x000fe80000100800 */
[----:B------:R-:W-:Y:S04]  /*39b80*/  STL [R1+0x2abc], R38 ;  /* 0x002abc2601007387 */ /* 0x000fe80000100800 */
[----:B------:R-:W-:Y:S04]  /*39b90*/  STL [R1+0x2ab8], R39 ;  /* 0x002ab82701007387 */ /* 0x000fe80000100800 */
[----:B------:R-:W-:Y:S03]  /*39ba0*/  STL [R1+0x2ac4], R34 ;  /* 0x002ac42201007387 */ /* 0x000fe60000100800 */
[----:B------:R-:W-:Y:S01]  /*39bb0*/  MOV R231, R224 ;  /* 0x000000e000e77202 */ /* 0x000fe20000000f00 */
[----:B------:R-:W-:Y:S01]  /*39bc0*/  IMAD.MOV.U32 R230, RZ, RZ, R225 ;  /* 0x000000ffffe67224 */ /* 0x000fe200078e00e1 */
[----:B------:R-:W-:Y:S01]  /*39bd0*/  MOV R228, R227 ;  /* 0x000000e300e47202 */ /* 0x000fe20000000f00 */
[----:B------:R-:W-:Y:S01]  /*39be0*/  IMAD.MOV.U32 R229, RZ, RZ, R226 ;  /* 0x000000ffffe57224 */ /* 0x000fe200078e00e2 */
[----:B------:R-:W-:Y:S01]  /*39bf0*/  STL [R1+0x2ac0], R35 ;  /* 0x002ac02301007387 */ /* 0x000fe20000100800 */
[C---:B------:R-:W-:Y:S03]  /*39c00*/  HMMA.1688.F32.TF32 R224, R112.reuse, R48, R168 ;  /* 0x0000003070e0723c */ /* 0x040fe600000810a8 */
[----:B------:R-:W-:Y:S03]  /*39c10*/  STL [R1+0x2acc], R30 ;  /* 0x002acc1e01007387 */ /* 0x000fe60000100800 */
[C---:B------:R-:W-:Y:S01]  /*39c20*/  HMMA.1688.F32.TF32 R168, R112.reuse, R44, R120 ;  /* 0x0000002c70a8723c */ /* 0x040fe20000081078 */
[----:B------:R-:W-:Y:S04]  /*39c30*/  STL [R1+0x2ac8], R31 ;  /* 0x002ac81f01007387 */ /* 0x000fe80000100800 */
[----:B------:R-:W-:Y:S01]  /*39c40*/  STL [R1+0x2ad4], R26 ;  /* 0x002ad41a01007387 */ /* 0x000fe20000100800 */
[----:B------:R-:W-:Y:S03]  /*39c50*/  HMMA.1688.F32.TF32 R120, R112, R40, R124 ;  /* 0x000000287078723c */ /* 0x000fe6000008107c */
[----:B------:R-:W-:Y:S04]  /*39c60*/  STL [R1+0x2ad0], R27 ;  /* 0x002ad01b01007387 */ /* 0x000fe80000100800 */
[----:B-1----:R-:W-:Y:S04]  /*39c70*/  STL [R1+0x2adc], R22 ;  /* 0x002adc1601007387 */ /* 0x002fe80000100800 */
[----:B------:R-:W-:Y:S04]  /*39c80*/  STL [R1+0x2ad8], R23 ;  /* 0x002ad81701007387 */ /* 0x000fe80000100800 */
[----:B------:R-:W-:Y:S04]  /*39c90*/  STL [R1+0x2ae4], R18 ;  /* 0x002ae41201007387 */ /* 0x000fe80000100800 */
[----:B------:R-:W-:Y:S04]  /*39ca0*/  STL [R1+0x2ae0], R19 ;  /* 0x002ae01301007387 */ /* 0x000fe80000100800 */
[----:B------:R1:W-:Y:S04]  /*39cb0*/  STL [R1+0x2aec], R14 ;  /* 0x002aec0e01007387 */ /* 0x0003e80000100800 */
[----:B------:R2:W-:Y:S04]  /*39cc0*/  STL [R1+0x2ae8], R15 ;  /* 0x002ae80f01007387 */ /* 0x0005e80000100800 */
[----:B------:R3:W-:Y:S01]  /*39cd0*/  STL [R1+0x2af4], R10 ;  /* 0x002af40a01007387 */ /* 0x0007e20000100800 */
[----:B-1----:R-:W-:-:S03]  /*39ce0*/  IMAD.MOV.U32 R14, RZ, RZ, R106 ;  /* 0x000000ffff0e7224 */ /* 0x002fc600078e006a */
[----:B------:R1:W-:Y:S01]  /*39cf0*/  STL [R1+0x2af0], R11 ;  /* 0x002af00b01007387 */ /* 0x0003e20000100800 */
[----:B--2---:R-:W-:Y:S02]  /*39d00*/  IMAD.MOV.U32 R15, RZ, RZ, R107 ;  /* 0x000000ffff0f7224 */ /* 0x004fe400078e006b */
[----:B---3--:R-:W-:Y:S01]  /*39d10*/  IMAD.MOV.U32 R10, RZ, RZ, R104 ;  /* 0x000000ffff0a7224 */ /* 0x008fe200078e0068 */
[----:B-1----:R-:W-:Y:S02]  /*39d20*/  MOV R11, R105 ;  /* 0x00000069000b7202 */ /* 0x002fe40000000f00 */
[----:B------:R-:W-:Y:S01]  /*39d30*/  HMMA.1688.F32.TF32 R104, R112, R32, R244 ;  /* 0x000000207068723c */ /* 0x000fe200000810f4 */
[----:B------:R1:W-:Y:S04]  /*39d40*/  STL [R1+0x2afc], R6 ;  /* 0x002afc0601007387 */ /* 0x0003e80000100800 */
[----:B------:R2:W-:Y:S04]  /*39d50*/  STL [R1+0x2af8], R7 ;  /* 0x002af80701007387 */ /* 0x0005e80000100800 */
[----:B------:R3:W-:Y:S01]  /*39d60*/  STL [R1+0x2b04], R234 ;  /* 0x002b04ea01007387 */ /* 0x0007e20000100800 */
[----:B-1----:R-:W-:-:S03]  /*39d70*/  MOV R6, R122 ;  /* 0x0000007a00067202 */ /* 0x002fc60000000f00 */
[----:B------:R1:W-:Y:S01]  /*39d80*/  STL [R1+0x2b00], R235 ;  /* 0x002b00eb01007387 */ /* 0x0003e20000100800 */
[----:B--2---:R-:W-:-:S03]  /*39d90*/  IMAD.MOV.U32 R7, RZ, RZ, R123 ;  /* 0x000000ffff077224 */ /* 0x004fc600078e007b */
[----:B------:R-:W-:Y:S01]  /*39da0*/  STL [R1+0x2828], R242 ;  /* 0x002828f201007387 */ /* 0x000fe20000100800 */
[----:B---3--:R-:W-:-:S03]  /*39db0*/  IMAD.MOV.U32 R234, RZ, RZ, R120 ;  /* 0x000000ffffea7224 */ /* 0x008fc600078e0078 */
[----:B------:R-:W-:Y:S01]  /*39dc0*/  STL.64 [R1+0xd0], R168 ;  /* 0x0000d0a801007387 */ /* 0x000fe20000100a00 */
[----:B-1----:R-:W-:-:S03]  /*39dd0*/  IMAD.MOV.U32 R235, RZ, RZ, R121 ;  /* 0x000000ffffeb7224 */ /* 0x002fc600078e0079 */
[----:B------:R-:W-:Y:S04]  /*39de0*/  STL.64 [R1+0xd8], R170 ;  /* 0x0000d8aa01007387 */ /* 0x000fe80000100a00 */
[----:B------:R-:W-:Y:S04]  /*39df0*/  STL [R1+0x2b14], R7 ;  /* 0x002b140701007387 */ /* 0x000fe80000100800 */
[----:B------:R-:W-:Y:S04]  /*39e00*/  STL [R1+0x2b10], R6 ;  /* 0x002b100601007387 */ /* 0x000fe80000100800 */
[----:B------:R1:W-:Y:S04]  /*39e10*/  STL [R1+0x2b0c], R234 ;  /* 0x002b0cea01007387 */ /* 0x0003e80000100800 */
[----:B------:R2:W-:Y:S04]  /*39e20*/  STL [R1+0x2b08], R235 ;  /* 0x002b08eb01007387 */ /* 0x0005e80000100800 */
[----:B------:R-:W-:Y:S04]  /*39e30*/  STL [R1+0x2b24], R15 ;  /* 0x002b240f01007387 */ /* 0x000fe80000100800 */
[----:B------:R-:W-:Y:S01]  /*39e40*/  STL [R1+0x2b20], R14 ;  /* 0x002b200e01007387 */ /* 0x000fe20000100800 */
[----:B-1----:R-:W-:Y:S01]  /*39e50*/  IMAD.MOV.U32 R234, RZ, RZ, R106 ;  /* 0x000000ffffea7224 */ /* 0x002fe200078e006a */
[----:B--2---:R-:W-:-:S02]  /*39e60*/  MOV R235, R107 ;  /* 0x0000006b00eb7202 */ /* 0x004fc40000000f00 */
[----:B------:R-:W-:Y:S01]  /*39e70*/  STL [R1+0x2b1c], R11 ;  /* 0x002b1c0b01007387 */ /* 0x000fe20000100800 */
[----:B------:R-:W-:-:S03]  /*39e80*/  MOV R7, R104 ;  /* 0x0000006800077202 */ /* 0x000fc60000000f00 */
[----:B------:R1:W-:Y:S01]  /*39e90*/  STL [R1+0x2b18], R10 ;  /* 0x002b180a01007387 */ /* 0x0003e20000100800 */
[----:B------:R-:W-:-:S03]  /*39ea0*/  IMAD.MOV.U32 R6, RZ, RZ, R105 ;  /* 0x000000ffff067224 */ /* 0x000fc600078e0069 */
[----:B------:R-:W2:Y:S04]  /*39eb0*/  LDL.LU R248, [R1+0x200] ;  /* 0x0002000001f87983 */ /* 0x000ea80000300800 */
[----:B------:R-:W2:Y:S04]  /*39ec0*/  LDL.LU R249, [R1+0x204] ;  /* 0x0002040001f97983 */ /* 0x000ea80000300800 */
[----:B------:R-:W2:Y:S04]  /*39ed0*/  LDL.LU R250, [R1+0x208] ;  /* 0x0002080001fa7983 */ /* 0x000ea80000300800 */
[----:B------:R-:W2:Y:S01]  /*39ee0*/  LDL.LU R251, [R1+0x20c] ;  /* 0x00020c0001fb7983 */ /* 0x000ea20000300800 */
[----:B------:R-:W-:-:S03]  /*39ef0*/  IMAD.MOV.U32 R168, RZ, RZ, R151 ;  /* 0x000000ffffa87224 */ /* 0x000fc600078e0097 */
[----:B------:R3:W-:Y:S04]  /*39f00*/  STL [R1+0x2b34], R235 ;  /* 0x002b34eb01007387 */ /* 0x0007e80000100800 */
[----:B------:R4:W-:Y:S04]  /*39f10*/  STL [R1+0x2b30], R234 ;  /* 0x002b30ea01007387 */ /* 0x0009e80000100800 */
[----:B------:R-:W-:Y:S04]  /*39f20*/  STL [R1+0x2b2c], R7 ;  /* 0x002b2c0701007387 */ /* 0x000fe80000100800 */
[----:B------:R4:W-:Y:S04]  /*39f30*/  STL [R1+0x2b28], R6 ;  /* 0x002b280601007387 */ /* 0x0009e80000100800 */
[----:B------:R-:W3:Y:S01]  /*39f40*/  LDL.LU R151, [R1+0x2bf0] ;  /* 0x002bf00001977983 */ /* 0x000ee20000300800 */
[----:B------:R-:W-:Y:S03]  /*39f50*/  HMMA.1688.F32.TF32 R104, R112, R28, R184 ;  /* 0x0000001c7068723c */ /* 0x000fe600000810b8 */
[----:B------:R-:W2:Y:S04]  /*39f60*/  LDL.LU R169, [R1+0x1f4] ;  /* 0x0001f40001a97983 */ /* 0x000ea80000300800 */
[----:B------:R-:W2:Y:S04]  /*39f70*/  LDL.LU R170, [R1+0x1f8] ;  /* 0x0001f80001aa7983 */ /* 0x000ea80000300800 */
[----:B------:R-:W2:-:S13]  /*39f80*/  LDL.LU R171, [R1+0x1fc] ;  /* 0x0001fc0001ab7983 */ /* 0x000e9a0000300800 */
[----:B-1----:R-:W-:Y:S01]  /*39f90*/  IMAD.MOV.U32 R10, RZ, RZ, R107 ;  /* 0x000000ffff0a7224 */ /* 0x002fe200078e006b */
[----:B------:R-:W-:Y:S01]  /*39fa0*/  MOV R11, R106 ;  /* 0x0000006a000b7202 */ /* 0x000fe20000000f00 */
[----:B------:R-:W-:Y:S02]  /*39fb0*/  IMAD.MOV.U32 R15, RZ, RZ, R104 ;  /* 0x000000ffff0f7224 */ /* 0x000fe400078e0068 */
[----:B------:R-:W-:Y:S01]  /*39fc0*/  IMAD.MOV.U32 R14, RZ, RZ, R105 ;  /* 0x000000ffff0e7224 */ /* 0x000fe200078e0069 */
[----:B------:R-:W-:Y:S04]  /*39fd0*/  STL [R1+0x2b44], R10 ;  /* 0x002b440a01007387 */ /* 0x000fe80000100800 */
[----:B------:R-:W-:Y:S04]  /*39fe0*/  STL [R1+0x2b40], R11 ;  /* 0x002b400b01007387 */ /* 0x000fe80000100800 */
[----:B------:R-:W-:Y:S04]  /*39ff0*/  STL [R1+0x2b3c], R15 ;  /* 0x002b3c0f01007387 */ /* 0x000fe80000100800 */
[----:B------:R-:W-:Y:S04]  /*3a000*/  STL [R1+0x2b38], R14 ;  /* 0x002b380e01007387 */ /* 0x000fe80000100800 */
[----:B------:R-:W2:Y:S04]  /*3a010*/  LDL.LU R120, [R1+0x1e0] ;  /* 0x0001e00001787983 */ /* 0x000ea80000300800 */
[----:B------:R-:W2:Y:S04]  /*3a020*/  LDL.LU R121, [R1+0x1e4] ;  /* 0x0001e40001797983 */ /* 0x000ea80000300800 */
[----:B------:R-:W2:Y:S04]  /*3a030*/  LDL.LU R122, [R1+0x1e8] ;  /* 0x0001e800017a7983 */ /* 0x000ea80000300800 */
[----:B------:R-:W2:Y:S04]  /*3a040*/  LDL.LU R123, [R1+0x1ec] ;  /* 0x0001ec00017b7983 */ /* 0x000ea80000300800 */
[----:B------:R-:W2:Y:S01]  /*3a050*/  LDL.LU R124, [R1+0x1d0] ;  /* 0x0001d000017c7983 */ /* 0x000ea20000300800 */
[----:B------:R-:W-:Y:S01]  /*3a060*/  IMAD.MOV.U32 R125, RZ, RZ, R252 ;  /* 0x000000ffff7d7224 */ /* 0x000fe200078e00fc */
[----:B------:R-:W-:Y:S01]  /*3a070*/  MOV R127, R240 ;  /* 0x000000f0007f7202 */ /* 0x000fe20000000f00 */
[----:B------:R-:W-:Y:S01]  /*3a080*/  IMAD.MOV.U32 R126, RZ, RZ, R243 ;  /* 0x000000ffff7e7224 */ /* 0x000fe200078e00f3 */
[----:B---3--:R-:W-:-:S15]  /*3a090*/  HMMA.1688.F32.TF32 R104, R112, R24, R148 ;  /* 0x000000187068723c */ /* 0x008fde0000081094 */
[----:B------:R-:W-:-:S09]  /*3a0a0*/  NOP ;  /* 0x0000000000007918 */ /* 0x000fd20000000000 */
[----:B------:R-:W-:Y:S01]  /*3a0b0*/  MOV R235, R104 ;  /* 0x0000006800eb7202 */ /* 0x000fe20000000f00 */
[----:B----4-:R-:W-:Y:S01]  /*3a0c0*/  IMAD.MOV.U32 R234, RZ, RZ, R105 ;  /* 0x000000ffffea7224 */ /* 0x010fe200078e0069 */
[----:B------:R-:W-:Y:S01]  /*3a0d0*/  MOV R6, R107 ;  /* 0x0000006b00067202 */ /* 0x000fe20000000f00 */
[----:B------:R-:W-:Y:S01]  /*3a0e0*/  IMAD.MOV.U32 R7, RZ, RZ, R106 ;  /* 0x000000ffff077224 */ /* 0x000fe200078e006a */
[----:B------:R-:W-:Y:S04]  /*3a0f0*/  LDS R104, [R2+UR7+0x42000] ;  /* 0x0420000702687984 */ /* 0x000fe80008000800 */
[----:B------:R-:W-:Y:S04]  /*3a100*/  LDS R106, [R2+UR7+0x42400] ;  /* 0x04240007026a7984 */ /* 0x000fe80008000800 */
[----:B------:R-:W-:Y:S04]  /*3a110*/  LDS R105, [R0+UR7+0x42000] ;  /* 0x0420000700697984 */ /* 0x000fe80008000800 */
[----:B------:R-:W1:Y:S01]  /*3a120*/  LDS R107, [R0+UR7+0x42400] ;  /* 0x04240007006b7984 */ /* 0x000e620008000800 */
[C---:B--2---:R-:W-:Y:S06]  /*3a130*/  HMMA.1688.F32.TF32 R148, R112.reuse, R20, R248 ;  /* 0x000000147094723c */ /* 0x044fec00000810f8 */
[----:B------:R-:W-:-:S15]  /*3a140*/  HMMA.1688.F32.TF32 R120, R112, R12, R120 ;  /* 0x0000000c7078723c */ /* 0x000fde0000081078 */
[----:B------:R-:W-:-:S03]  /*3a150*/  NOP ;  /* 0x0000000000007918 */ /* 0x000fc60000000000 */
[----:B------:R-:W-:Y:S01]  /*3a160*/  IMAD.MOV.U32 R26, RZ, RZ, R148 ;  /* 0x000000ffff1a7224 */ /* 0x000fe200078e0094 */
[----:B-1----:R-:W-:Y:S05]  /*3a170*/  HMMA.1688.F32.TF32 R68, R104, R60, R68 ;  /* 0x0000003c6844723c */ /* 0x002fea0000081044 */
[----:B------:R-:W-:Y:S01]  /*3a180*/  MOV R10, R120 ;  /* 0x00000078000a7202 */ /* 0x000fe20000000f00 */
[----:B------:R-:W-:Y:S01]  /*3a190*/  IMAD.MOV.U32 R11, RZ, RZ, R121 ;  /* 0x000000ffff0b7224 */ /* 0x000fe200078e0079 */
[----:B------:R-:W-:Y:S01]  /*3a1a0*/  MOV R14, R123 ;  /* 0x0000007b000e7202 */ /* 0x000fe20000000f00 */
[----:B------:R-:W-:Y:S02]  /*3a1b0*/  IMAD.MOV.U32 R15, RZ, RZ, R122 ;  /* 0x000000ffff0f7224 */ /* 0x000fe400078e007a */
[----:B------:R-:W-:Y:S01]  /*3a1c0*/  HMMA.1688.F32.TF32 R120, R112, R8, R124 ;  /* 0x000000087078723c */ /* 0x000fe2000008107c */
[----:B------:R-:W-:Y:S01]  /*3a1d0*/  IMAD.MOV.U32 R27, RZ, RZ, R149 ;  /* 0x000000ffff1b7224 */ /* 0x000fe200078e0095 */
[----:B------:R-:W-:Y:S01]  /*3a1e0*/  MOV R30, R150 ;  /* 0x00000096001e7202 */ /* 0x000fe20000000f00 */
[----:B------:R-:W-:-:S03]  /*3a1f0*/  IMAD.MOV.U32 R31, RZ, RZ, R151 ;  /* 0x000000ffff1f7224 */ /* 0x000fc600078e0097 */
[----:B------:R-:W-:Y:S01]  /*3a200*/  HMMA.1688.F32.TF32 R148, R112, R16, R168 ;  /* 0x000000107094723c */ /* 0x000fe200000810a8 */
[----:B------:R1:W-:Y:S04]  /*3a210*/  STL [R1+0x2b54], R6 ;  /* 0x002b540601007387 */ /* 0x0003e80000100800 */
[----:B------:R-:W-:Y:S03]  /*3a220*/  STL [R1+0x2b50], R7 ;  /* 0x002b500701007387 */ /* 0x000fe60000100800 */
[----:B------:R-:W-:Y:S01]  /*3a230*/  IMAD.MOV.U32 R42, RZ, RZ, R68 ;  /* 0x000000ffff2a7224 */ /* 0x000fe200078e0044 */
[----:B------:R-:W-:Y:S01]  /*3a240*/  MOV R47, R70 ;  /* 0x00000046002f7202 */ /* 0x000fe20000000f00 */
[----:B------:R-:W-:-:S02]  /*3a250*/  IMAD.MOV.U32 R46, RZ, RZ, R69 ;  /* 0x000000ffff2e7224 */ /* 0x000fc400078e0045 */
[----:B------:R-:W-:Y:S01]  /*3a260*/  IMAD.MOV.U32 R43, RZ, RZ, R71 ;  /* 0x000000ffff2b7224 */ /* 0x000fe200078e0047 */
[C---:B------:R-:W-:Y:S01]  /*3a270*/  HMMA.1688.F32.TF32 R64, R104.reuse, R40, R64 ;  /* 0x000000286840723c */ /* 0x040fe20000081040 */
[----:B------:R2:W-:Y:S05]  /*3a280*/  STL [R1+0x2b4c], R235 ;  /* 0x002b4ceb01007387 */ /* 0x0005ea0000100800 */
[C---:B------:R-:W-:Y:S01]  /*3a290*/  HMMA.1688.F32.TF32 R248, R104.reuse, R36, R160 ;  /* 0x0000002468f8723c */ /* 0x040fe200000810a0 */
[----:B------:R-:W-:Y:S01]  /*3a2a0*/  IMAD.MOV.U32 R124, RZ, RZ, R217 ;  /* 0x000000ffff7c7224 */ /* 0x000fe200078e00d9 */
[----:B------:R-:W-:Y:S04]  /*3a2b0*/  LDS R168, [R241+UR7+0x42080] ;  /* 0x04208007f1a87984 */ /* 0x000fe80008000800 */
[C---:B------:R-:W-:Y:S01]  /*3a2c0*/  HMMA.1688.F32.TF32 R68, R104.reuse, R56, R108 ;  /* 0x000000386844723c */ /* 0x040fe2000008106c */
[----:B------:R3:W-:Y:S01]  /*3a2d0*/  STL [R1+0x2b48], R234 ;  /* 0x002b48ea01007387 */ /* 0x0007e20000100800 */
[----:B-1----:R-:W-:Y:S01]  /*3a2e0*/  IMAD.MOV.U32 R6, RZ, RZ, R120 ;  /* 0x000000ffff067224 */ /* 0x002fe200078e0078 */
[----:B--2---:R-:W-:Y:S01]  /*3a2f0*/  MOV R235, R122 ;  /* 0x0000007a00eb7202 */ /* 0x004fe20000000f00 */
[----:B------:R-:W-:Y:S01]  /*3a300*/  IMAD.MOV.U32 R7, RZ, RZ, R121 ;  /* 0x000000ffff077224 */ /* 0x000fe200078e0079 */
[----:B------:R-:W-:Y:S01]  /*3a310*/  LDS R170, [R241+UR7+0x42480] ;  /* 0x04248007f1aa7984 */ /* 0x000fe20008000800 */
[----:B------:R-:W-:Y:S01]  /*3a320*/  HMMA.1688.F32.TF32 R244, R104, R32, R116 ;  /* 0x0000002068f4723c */ /* 0x000fe20000081074 */
[----:B------:R-:W-:-:S02]  /*3a330*/  IMAD.MOV.U32 R125, RZ, RZ, R216 ;  /* 0x000000ffff7d7224 */ /* 0x000fc400078e00d8 */
[----:B------:R-:W-:Y:S01]  /*3a340*/  LDS R169, [R3+UR7+0x42080] ;  /* 0x0420800703a97984 */ /* 0x000fe20008000800 */
[----:B---3--:R-:W-:Y:S02]  /*3a350*/  IMAD.MOV.U32 R234, RZ, RZ, R123 ;  /* 0x000000ffffea7224 */ /* 0x008fe400078e007b */
[----:B------:R-:W-:Y:S01]  /*3a360*/  HMMA.1688.F32.TF32 R120, R112, R4, R156 ;  /* 0x000000047078723c */ /* 0x000fe2000008109c */
[----:B------:R-:W-:Y:S01]  /*3a370*/  IMAD.MOV.U32 R23, RZ, RZ, R151 ;  /* 0x000000ffff177224 */ /* 0x000fe200078e0097 */
[----:B------:R-:W-:Y:S01]  /*3a380*/  STL [R1+0x2b64], R31 ;  /* 0x002b641f01007387 */ /* 0x000fe20000100800 */
[----:B------:R-:W-:Y:S01]  /*3a390*/  IMAD.MOV.U32 R22, RZ, RZ, R150 ;  /* 0x000000ffff167224 */ /* 0x000fe200078e0096 */
[----:B------:R-:W-:Y:S01]  /*3a3a0*/  MOV R19, R149 ;  /* 0x0000009500137202 */ /* 0x000fe20000000f00 */
[----:B------:R-:W-:Y:S01]  /*3a3b0*/  IMAD.MOV.U32 R18, RZ, RZ, R148 ;  /* 0x000000ffff127224 */ /* 0x000fe200078e0094 */
        /* <DEDUP_REMOVED lines=8> */
[----:B--2---:R-:W-:Y:S01]  /*3a440*/  MOV R22, R69 ;  /* 0x0000004500167202 */ /* 0x004fe20000000f00 */
[C---:B------:R-:W-:Y:S02]  /*3a450*/  HMMA.1688.F32.TF32 R236, R104.reuse, R28, R236 ;  /* 0x0000001c68ec723c */ /* 0x040fe400000810ec */
[----:B------:R-:W2:Y:S01]  /*3a460*/  LDS R171, [R3+UR7+0x42480] ;  /* 0x0424800703ab7984 */ /* 0x000ea20008000800 */
[----:B---3--:R-:W-:Y:S02]  /*3a470*/  IMAD.MOV.U32 R19, RZ, RZ, R70 ;  /* 0x000000ffff137224 */ /* 0x008fe400078e0046 */
[----:B-1----:R-:W-:Y:S02]  /*3a480*/  IMAD.MOV.U32 R18, RZ, RZ, R71 ;  /* 0x000000ffff127224 */ /* 0x002fe400078e0047 */
[----:B------:R-:W-:Y:S01]  /*3a490*/  HMMA.1688.F32.TF32 R68, R104, R52, R144 ;  /* 0x000000346844723c */ /* 0x000fe20000081090 */
[----:B------:R-:W-:Y:S01]  /*3a4a0*/  STL [R1+0x2b84], R14 ;  /* 0x002b840e01007387 */ /* 0x000fe20000100800 */
[----:B------:R-:W-:-:S03]  /*3a4b0*/  IMAD.MOV.U32 R39, RZ, RZ, R123 ;  /* 0x000000ffff277224 */ /* 0x000fc600078e007b */
[----:B------:R-:W-:Y:S01]  /*3a4c0*/  STL [R1+0x2b80], R15 ;  /* 0x002b800f01007387 */ /* 0x000fe20000100800 */
[----:B------:R-:W-:-:S03]  /*3a4d0*/  IMAD.MOV.U32 R38, RZ, RZ, R122 ;  /* 0x000000ffff267224 */ /* 0x000fc600078e007a */
[----:B------:R-:W-:Y:S01]  /*3a4e0*/  STL [R1+0x2b7c], R11 ;  /* 0x002b7c0b01007387 */ /* 0x000fe20000100800 */
[----:B------:R-:W-:-:S03]  /*3a4f0*/  MOV R35, R121 ;  /* 0x0000007900237202 */ /* 0x000fc60000000f00 */
[----:B------:R-:W-:Y:S01]  /*3a500*/  STL [R1+0x2b78], R10 ;  /* 0x002b780a01007387 */ /* 0x000fe20000100800 */
[----:B------:R-:W-:-:S03]  /*3a510*/  IMAD.MOV.U32 R34, RZ, RZ, R120 ;  /* 0x000000ffff227224 */ /* 0x000fc600078e0078 */
[----:B------:R-:W-:Y:S04]  /*3a520*/  STL [R1+0x2b94], R234 ;  /* 0x002b94ea01007387 */ /* 0x000fe80000100800 */
[----:B------:R-:W-:Y:S04]  /*3a530*/  STL [R1+0x2b90], R235 ;  /* 0x002b90eb01007387 */ /* 0x000fe80000100800 */
[----:B------:R-:W-:Y:S04]  /*3a540*/  STL [R1+0x2b8c], R7 ;  /* 0x002b8c0701007387 */ /* 0x000fe80000100800 */
[----:B------:R-:W-:Y:S01]  /*3a550*/  STL [R1+0x2b88], R6 ;  /* 0x002b880601007387 */ /* 0x000fe20000100800 */
[----:B------:R-:W-:Y:S03]  /*3a560*/  HMMA.1688.F32.TF32 R216, R104, R24, R80 ;  /* 0x0000001868d8723c */ /* 0x000fe60000081050 */
[----:B------:R1:W-:Y:S04]  /*3a570*/  STL [R1+0x2ba4], R39 ;  /* 0x002ba42701007387 */ /* 0x0003e80000100800 */
[----:B------:R3:W-:Y:S04]  /*3a580*/  STL [R1+0x2ba0], R38 ;  /* 0x002ba02601007387 */ /* 0x0007e80000100800 */
[----:B------:R4:W-:Y:S01]  /*3a590*/  STL [R1+0x2b9c], R35 ;  /* 0x002b9c2301007387 */ /* 0x0009e20000100800 */
[----:B-1----:R-:W-:-:S03]  /*3a5a0*/  MOV R39, R64 ;  /* 0x0000004000277202 */ /* 0x002fc60000000f00 */
[----:B------:R1:W-:Y:S01]  /*3a5b0*/  STL [R1+0x2b98], R34 ;  /* 0x002b982201007387 */ /* 0x0003e20000100800 */
[----:B---3--:R-:W-:Y:S01]  /*3a5c0*/  IMAD.MOV.U32 R38, RZ, RZ, R65 ;  /* 0x000000ffff267224 */ /* 0x008fe200078e0041 */
[----:B------:R-:W-:Y:S01]  /*3a5d0*/  MOV R126, R213 ;  /* 0x000000d5007e7202 */ /* 0x000fe20000000f00 */
[----:B------:R-:W-:Y:S02]  /*3a5e0*/  IMAD.MOV.U32 R127, RZ, RZ, R212 ;  /* 0x000000ffff7f7224 */ /* 0x000fe400078e00d4 */
[----:B----4-:R-:W-:Y:S01]  /*3a5f0*/  IMAD.MOV.U32 R35, RZ, RZ, R66 ;  /* 0x000000ffff237224 */ /* 0x010fe200078e0042 */
[----:B------:R-:W-:Y:S01]  /*3a600*/  HMMA.1688.F32.TF32 R212, R104, R16, R72 ;  /* 0x0000001068d4723c */ /* 0x000fe20000081048 */
[----:B-1----:R-:W-:-:S05]  /*3a610*/  MOV R34, R67 ;  /* 0x0000004300227202 */ /* 0x002fca0000000f00 */
[----:B------:R-:W-:Y:S01]  /*3a620*/  HMMA.1688.F32.TF32 R64, R104, R20, R100 ;  /* 0x000000146840723c */ /* 0x000fe20000081064 */
[----:B------:R-:W-:Y:S01]  /*3a630*/  MOV R252, R68 ;  /* 0x0000004400fc7202 */ /* 0x000fe20000000f00 */
[----:B------:R-:W-:Y:S01]  /*3a640*/  IMAD.MOV.U32 R243, RZ, RZ, R69 ;  /* 0x000000fffff37224 */ /* 0x000fe200078e0045 */
[----:B------:R-:W-:-:S03]  /*3a650*/  MOV R240, R71 ;  /* 0x0000004700f07202 */ /* 0x000fc60000000f00 */
[----:B------:R-:W-:Y:S01]  /*3a660*/  HMMA.1688.F32.TF32 R84, R104, R12, R84 ;  /* 0x0000000c6854723c */ /* 0x000fe20000081054 */
[----:B------:R-:W-:-:S05]  /*3a670*/  IMAD.MOV.U32 R242, RZ, RZ, R70 ;  /* 0x000000fffff27224 */ /* 0x000fca00078e0046 */
[C---:B------:R-:W-:Y:S06]  /*3a680*/  HMMA.1688.F32.TF32 R88, R104.reuse, R8, R88 ;  /* 0x000000086858723c */ /* 0x040fec0000081058 */
[C---:B------:R-:W-:Y:S06]  /*3a690*/  HMMA.1688.F32.TF32 R68, R104.reuse, R48, R76 ;  /* 0x000000306844723c */ /* 0x040fec000008104c */
[C---:B------:R-:W-:Y:S01]  /*3a6a0*/  HMMA.1688.F32.TF32 R92, R104.reuse, R4, R92 ;  /* 0x00000004685c723c */ /* 0x040fe2000008105c */
[----:B------:R-:W-:Y:S05]  /*3a6b0*/  STL.64 [R1+0x29a0], R250 ;  /* 0x0029a0fa01007387 */ /* 0x000fea0000100a00 */
[----:B------:R-:W-:Y:S01]  /*3a6c0*/  HMMA.1688.F32.TF32 R96, R104, R232, R96 ;  /* 0x000000e86860723c */ /* 0x000fe20000081060 */
[----:B------:R1:W-:Y:S04]  /*3a6d0*/  STL.64 [R1+0x2998], R248 ;  /* 0x002998f801007387 */ /* 0x0003e80000100a00 */
[----:B------:R-:W-:Y:S04]  /*3a6e0*/  STL.64 [R1+0x29b0], R246 ;  /* 0x0029b0f601007387 */ /* 0x000fe80000100a00 */
[----:B------:R-:W-:Y:S04]  /*3a6f0*/  STL.64 [R1+0x29a8], R244 ;  /* 0x0029a8f401007387 */ /* 0x000fe80000100a00 */
[----:B------:R-:W-:Y:S04]  /*3a700*/  STL.64 [R1+0x29c0], R238 ;  /* 0x0029c0ee01007387 */ /* 0x000fe80000100a00 */
[----:B------:R3:W-:Y:S04]  /*3a710*/  STL.64 [R1+0x29b8], R236 ;  /* 0x0029b8ec01007387 */ /* 0x0007e80000100a00 */
[----:B------:R-:W-:Y:S04]  /*3a720*/  STL.64 [R1+0x29d0], R218 ;  /* 0x0029d0da01007387 */ /* 0x000fe80000100a00 */
[----:B------:R4:W-:Y:S04]  /*3a730*/  STL.64 [R1+0x29c8], R216 ;  /* 0x0029c8d801007387 */ /* 0x0009e80000100a00 */
[----:B------:R-:W-:Y:S04]  /*3a740*/  STL.64 [R1+0x29e0], R66 ;  /* 0x0029e04201007387 */ /* 0x000fe80000100a00 */
[----:B------:R-:W-:Y:S04]  /*3a750*/  STL.64 [R1+0x29d8], R64 ;  /* 0x0029d84001007387 */ /* 0x000fe80000100a00 */
[----:B------:R-:W-:Y:S04]  /*3a760*/  STL.64 [R1+0x29f0], R214 ;  /* 0x0029f0d601007387 */ /* 0x000fe80000100a00 */
[----:B------:R-:W-:Y:S04]  /*3a770*/  STL.64 [R1+0x29e8], R212 ;  /* 0x0029e8d401007387 */ /* 0x000fe80000100a00 */
[----:B------:R-:W-:Y:S04]  /*3a780*/  STL.64 [R1+0x2a00], R86 ;  /* 0x002a005601007387 */ /* 0x000fe80000100a00 */
[----:B------:R-:W-:Y:S01]  /*3a790*/  STL.64 [R1+0x29f8], R84 ;  /* 0x0029f85401007387 */ /* 0x000fe20000100a00 */
[----:B------:R-:W-:-:S03]  /*3a7a0*/  IMAD.MOV.U32 R14, RZ, RZ, R68 ;  /* 0x000000ffff0e7224 */ /* 0x000fc600078e0044 */
[----:B------:R-:W-:Y:S01]  /*3a7b0*/  STL.64 [R1+0x2a10], R90 ;  /* 0x002a105a01007387 */ /* 0x000fe20000100a00 */
[----:B------:R-:W-:Y:S01]  /*3a7c0*/  IMAD.MOV.U32 R15, RZ, RZ, R69 ;  /* 0x000000ffff0f7224 */ /* 0x000fe200078e0045 */
[----:B------:R-:W-:Y:S02]  /*3a7d0*/  MOV R11, R70 ;  /* 0x00000046000b7202 */ /* 0x000fe40000000f00 */
[----:B------:R-:W-:Y:S01]  /*3a7e0*/  STL.64 [R1+0x2a08], R88 ;  /* 0x002a085801007387 */ /* 0x000fe20000100a00 */
[----:B------:R-:W-:-:S03]  /*3a7f0*/  IMAD.MOV.U32 R10, RZ, RZ, R71 ;  /* 0x000000ffff0a7224 */ /* 0x000fc600078e0047 */
[----:B------:R-:W-:Y:S01]  /*3a800*/  STL.64 [R1+0x2a20], R94 ;  /* 0x002a205e01007387 */ /* 0x000fe20000100a00 */
[----:B------:R-:W-:Y:S01]  /*3a810*/  HMMA.1688.F32.TF32 R68, R104, R44, R152 ;  /* 0x0000002c6844723c */ /* 0x000fe20000081098 */
[----:B------:R-:W-:Y:S02]  /*3a820*/  IMAD.MOV.U32 R156, RZ, RZ, R193 ;  /* 0x000000ffff9c7224 */ /* 0x000fe400078e00c1 */
[----:B------:R-:W-:Y:S01]  /*3a830*/  STL.64 [R1+0x2a18], R92 ;  /* 0x002a185c01007387 */ /* 0x000fe20000100a00 */
[----:B------:R-:W-:-:S03]  /*3a840*/  MOV R157, R192 ;  /* 0x000000c0009d7202 */ /* 0x000fc60000000f00 */
[----:B------:R-:W-:Y:S01]  /*3a850*/  STL.64 [R1+0x2a30], R98 ;  /* 0x002a306201007387 */ /* 0x000fe20000100a00 */
[----:B------:R-:W-:-:S03]  /*3a860*/  IMAD.MOV.U32 R158, RZ, RZ, R209 ;  /* 0x000000ffff9e7224 */ /* 0x000fc600078e00d1 */
[----:B------:R-:W-:Y:S01]  /*3a870*/  STL.64 [R1+0x2a28], R96 ;  /* 0x002a286001007387 */ /* 0x000fe20000100a00 */
[----:B------:R-:W-:-:S03]  /*3a880*/  IMAD.MOV.U32 R159, RZ, RZ, R208 ;  /* 0x000000ffff9f7224 */ /* 0x000fc600078e00d0 */
[----:B------:R-:W4:Y:S01]  /*3a890*/  LDL.LU R193, [R1+0x2bec] ;  /* 0x002bec0001c17983 */ /* 0x000f220000300800 */
[----:B------:R-:W-:Y:S03]  /*3a8a0*/  HMMA.1688.F32.TF32 R112, R112, R232, R132 ;  /* 0x000000e87070723c */ /* 0x000fe60000081084 */
[----:B------:R-:W4:Y:S03]  /*3a8b0*/  LDL.LU R192, [R1+0x2be8] ;  /* 0x002be80001c07983 */ /* 0x000f260000300800 */
[----:B--2---:R-:W-:Y:S01]  /*3a8c0*/  HMMA.1688.F32.TF32 R100, R168, R60, R124 ;  /* 0x0000003ca864723c */ /* 0x004fe2000008107c */
[----:B------:R-:W2:Y:S04]  /*3a8d0*/  LDL.LU R209, [R1+0x2be4] ;  /* 0x002be40001d17983 */ /* 0x000ea80000300800 */
[----:B------:R-:W2:Y:S04]  /*3a8e0*/  LDL.LU R208, [R1+0x2be0] ;  /* 0x002be00001d07983 */ /* 0x000ea80000300800 */
        /* <DEDUP_REMOVED lines=21> */
[----:B------:R-:W-:Y:S01]  /*3aa40*/  MOV R235, R69 ;  /* 0x0000004500eb7202 */ /* 0x000fe20000000f00 */
[----:B------:R-:W-:Y:S02]  /*3aa50*/  IMAD.MOV.U32 R70, RZ, RZ, R137 ;  /* 0x000000ffff467224 */ /* 0x000fe400078e0089 */
[----:B------:R-:W2:Y:S01]  /*3aa60*/  LDL.LU R110, [R1+0x2a8] ;  /* 0x0002a800016e7983 */ /* 0x000ea20000300800 */
[----:B------:R-:W-:-:S03]  /*3aa70*/  IMAD.MOV.U32 R234, RZ, RZ, R68 ;  /* 0x000000ffffea7224 */ /* 0x000fc600078e0044 */
[----:B------:R-:W2:Y:S01]  /*3aa80*/  LDL.LU R111, [R1+0x2ac] ;  /* 0x0002ac00016f7983 */ /* 0x000ea20000300800 */
[----:B------:R-:W-:Y:S01]  /*3aa90*/  IMAD.MOV.U32 R69, RZ, RZ, R138 ;  /* 0x000000ffff457224 */ /* 0x000fe200078e008a */
[----:B------:R-:W-:Y:S02]  /*3aaa0*/  MOV R68, R139 ;  /* 0x0000008b00447202 */ /* 0x000fe40000000f00 */
[----:B------:R-:W2:Y:S01]  /*3aab0*/  LDL.LU R136, [R1+0x290] ;  /* 0x0002900001887983 */ /* 0x000ea20000300800 */
[----:B------:R-:W-:-:S03]  /*3aac0*/  MOV R31, R112 ;  /* 0x00000070001f7202 */ /* 0x000fc60000000f00 */
[----:B------:R-:W2:Y:S01]  /*3aad0*/  LDL.LU R137, [R1+0x294] ;  /* 0x0002940001897983 */ /* 0x000ea20000300800 */
[----:B------:R-:W-:-:S03]  /*3aae0*/  IMAD.MOV.U32 R30, RZ, RZ, R113 ;  /* 0x000000ffff1e7224 */ /* 0x000fc600078e0071 */
[----:B------:R-:W2:Y:S01]  /*3aaf0*/  LDL.LU R138, [R1+0x298] ;  /* 0x00029800018a7983 */ /* 0x000ea20000300800 */
[----:B------:R-:W-:-:S03]  /*3ab00*/  IMAD.MOV.U32 R27, RZ, RZ, R114 ;  /* 0x000000ffff1b7224 */ /* 0x000fc600078e0072 */
[----:B------:R-:W2:Y:S01]  /*3ab10*/  LDL.LU R139, [R1+0x29c] ;  /* 0x00029c00018b7983 */ /* 0x000ea20000300800 */
[----:B------:R-:W-:-:S03]  /*3ab20*/  MOV R26, R115 ;  /* 0x00000073001a7202 */ /* 0x000fc60000000f00 */
        /* <DEDUP_REMOVED lines=16> */
[----:B------:R-:W-:Y:S04]  /*3ac30*/  STL.64 [R1+0x2a40], R102 ;  /* 0x002a406601007387 */ /* 0x000fe80000100a00 */
[----:B------:R-:W-:Y:S01]  /*3ac40*/  STL.64 [R1+0x2a38], R100 ;  /* 0x002a386401007387 */ /* 0x000fe20000100a00 */
[----:B------:R-:W-:Y:S01]  /*3ac50*/  IMAD.MOV.U32 R80, RZ, RZ, R178 ;  /* 0x000000ffff507224 */ /* 0x000fe200078e00b2 */
[----:B------:R-:W-:Y:S01]  /*3ac60*/  MOV R82, R172 ;  /* 0x000000ac00527202 */ /* 0x000fe20000000f00 */
[----:B------:R-:W-:-:S02]  /*3ac70*/  IMAD.MOV.U32 R81, RZ, RZ, R179 ;  /* 0x000000ffff517224 */ /* 0x000fc400078e00b3 */
[----:B------:R-:W-:Y:S01]  /*3ac80*/  IMAD.MOV.U32 R83, RZ, RZ, R173 ;  /* 0x000000ffff537224 */ /* 0x000fe200078e00ad */
[C---:B---3--:R-:W-:Y:S06]  /*3ac90*/  HMMA.1688.F32.TF32 R116, R168.reuse, R36, R132 ;  /* 0x00000024a874723c */ /* 0x048fec0000081084 */
[C---:B----4-:R-:W-:Y:S06]  /*3aca0*/  HMMA.1688.F32.TF32 R104, R168.reuse, R52, R144 ;  /* 0x00000034a868723c */ /* 0x050fec0000081090 */
[C---:B--2---:R-:W-:Y:S06]  /*3acb0*/  HMMA.1688.F32.TF32 R120, R168.reuse, R56, R120 ;  /* 0x00000038a878723c */ /* 0x044fec0000081078 */
[C---:B------:R-:W-:Y:S06]  /*3acc0*/  HMMA.1688.F32.TF32 R108, R168.reuse, R48, R108 ;  /* 0x00000030a86c723c */ /* 0x040fec000008106c */
[C---:B------:R-:W-:Y:S11]  /*3acd0*/  HMMA.1688.F32.TF32 R136, R168.reuse, R44, R136 ;  /* 0x0000002ca888723c */ /* 0x040ff60000081088 */
[----:B------:R-:W-:Y:S01]  /*3ace0*/  STL.64 [R1+0x2a50], R122 ;  /* 0x002a507a01007387 */ /* 0x000fe20000100a00 */
[C---:B------:R-:W-:Y:S03]  /*3acf0*/  HMMA.1688.F32.TF32 R112, R168.reuse, R40, R112 ;  /* 0x00000028a870723c */ /* 0x040fe60000081070 */
        /* <DEDUP_REMOVED lines=19> */
[----:B-1----:R-:W2:Y:S04]  /*3ae30*/  LDL.LU R248, [R1+0x230] ;  /* 0x0002300001f87983 */ /* 0x002ea80000300800 */
[----:B------:R-:W2:Y:S04]  /*3ae40*/  LDL.LU R249, [R1+0x234] ;  /* 0x0002340001f97983 */ /* 0x000ea80000300800 */
[----:B------:R-:W2:Y:S04]  /*3ae50*/  LDL.LU R250, [R1+0x238] ;  /* 0x0002380001fa7983 */ /* 0x000ea80000300800 */
[----:B------:R-:W2:Y:S01]  /*3ae60*/  LDL.LU R251, [R1+0x23c] ;  /* 0x00023c0001fb7983 */ /* 0x000ea20000300800 */
[C---:B------:R-:W-:Y:S01]  /*3ae70*/  HMMA.1688.F32.TF32 R152, R168.reuse, R16, R68 ;  /* 0x00000010a898723c */ /* 0x040fe20000081044 */
[----:B------:R-:W-:Y:S01]  /*3ae80*/  IMAD.MOV.U32 R236, RZ, RZ, R164 ;  /* 0x000000ffffec7224 */ /* 0x000fe200078e00a4 */
[----:B------:R-:W-:Y:S01]  /*3ae90*/  MOV R238, R166 ;  /* 0x000000a600ee7202 */ /* 0x000fe20000000f00 */
[----:B------:R-:W-:Y:S01]  /*3aea0*/  IMAD.MOV.U32 R237, RZ, RZ, R165 ;  /* 0x000000ffffed7224 */ /* 0x000fe200078e00a5 */
[----:B------:R-:W3:Y:S02]  /*3aeb0*/  LDL.LU R216, [R1+0x1c0] ;  /* 0x0001c00001d87983 */ /* 0x000ee40000300800 */
[C---:B------:R-:W-:Y:S01]  /*3aec0*/  HMMA.1688.F32.TF32 R184, R168.reuse, R32, R184 ;  /* 0x00000020a8b8723c */ /* 0x040fe200000810b8 */
[----:B------:R-:W-:Y:S01]  /*3aed0*/  IMAD.MOV.U32 R239, RZ, RZ, R167 ;  /* 0x000000ffffef7224 */ /* 0x000fe200078e00a7 */
[----:B------:R-:W3:Y:S04]  /*3aee0*/  LDL.LU R217, [R1+0x1c4] ;  /* 0x0001c40001d97983 */ /* 0x000ee80000300800 */
[C---:B------:R-:W-:Y:S01]  /*3aef0*/  HMMA.1688.F32.TF32 R124, R168.reuse, R28, R124 ;  /* 0x0000001ca87c723c */ /* 0x040fe2000008107c */
[----:B------:R-:W3:Y:S04]  /*3af00*/  LDL.LU R218, [R1+0x1c8] ;  /* 0x0001c80001da7983 */ /* 0x000ee80000300800 */
[----:B------:R-:W3:Y:S01]  /*3af10*/  LDL.LU R219, [R1+0x1cc] ;  /* 0x0001cc0001db7983 */ /* 0x000ee20000300800 */
[C---:B------:R-:W-:Y:S03]  /*3af20*/  HMMA.1688.F32.TF32 R132, R168.reuse, R24, R208 ;  /* 0x00000018a884723c */ /* 0x040fe600000810d0 */
[----:B------:R-:W-:Y:S03]  /*3af30*/  LDS R208, [R2+UR7+0x42080] ;  /* 0x0420800702d07984 */ /* 0x000fe60008000800 */
[C---:B------:R-:W-:Y:S01]  /*3af40*/  HMMA.1688.F32.TF32 R192, R168.reuse, R20, R192 ;  /* 0x00000014a8c0723c */ /* 0x040fe200000810c0 */
[----:B------:R-:W-:Y:S04]  /*3af50*/  LDS R210, [R2+UR7+0x42480] ;  /* 0x0424800702d27984 */ /* 0x000fe80008000800 */
[----:B------:R-:W-:Y:S01]  /*3af60*/  LDS R209, [R0+UR7+0x42080] ;  /* 0x0420800700d17984 */ /* 0x000fe20008000800 */
[C---:B------:R-:W-:Y:S03]  /*3af70*/  HMMA.1688.F32.TF32 R68, R168.reuse, R12, R156 ;  /* 0x0000000ca844723c */ /* 0x040fe6000008109c */
[----:B------:R-:W1:Y:S03]  /*3af80*/  LDS R211, [R0+UR7+0x42480] ;  /* 0x0424800700d37984 */ /* 0x000e660008000800 */
[----:B------:R-:W-:Y:S01]  /*3af90*/  HMMA.1688.F32.TF32 R160, R168, R8, R148 ;  /* 0x00000008a8a0723c */ /* 0x000fe20000081094 */
[----:B------:R-:W3:Y:S04]  /*3afa0*/  LDL.LU R156, [R1+0x210] ;  /* 0x00021000019c7983 */ /* 0x000ee80000300800 */
[----:B------:R-:W3:Y:S04]  /*3afb0*/  LDL.LU R157, [R1+0x214] ;  /* 0x00021400019d7983 */ /* 0x000ee80000300800 */
[----:B------:R-:W3:Y:S04]  /*3afc0*/  LDL.LU R158, [R1+0x218] ;  /* 0x00021800019e7983 */ /* 0x000ee80000300800 */
[----:B------:R-:W3:Y:S01]  /*3afd0*/  LDL.LU R159, [R1+0x21c] ;  /* 0x00021c00019f7983 */ /* 0x000ee20000300800 */
[----:B------:R-:W-:-:S03]  /*3afe0*/  IMAD.MOV.U32 R244, RZ, RZ, R140 ;  /* 0x000000fffff47224 */ /* 0x000fc600078e008c */
[----:B------:R-:W3:Y:S01]  /*3aff0*/  LDL.LU R148, [R1+0x220] ;  /* 0x0002200001947983 */ /* 0x000ee20000300800 */
[----:B------:R-:W-:Y:S01]  /*3b000*/  MOV R245, R141 ;  /* 0x0000008d00f57202 */ /* 0x000fe20000000f00 */
[----:B------:R-:W-:Y:S02]  /*3b010*/  IMAD.MOV.U32 R246, RZ, RZ, R142 ;  /* 0x000000fffff67224 */ /* 0x000fe400078e008e */
[----:B------:R-:W3:Y:S01]  /*3b020*/  LDL.LU R149, [R1+0x224] ;  /* 0x0002240001957983 */ /* 0x000ee20000300800 */
[----:B------:R-:W-:-:S03]  /*3b030*/  IMAD.MOV.U32 R247, RZ, RZ, R143 ;  /* 0x000000fffff77224 */ /* 0x000fc600078e008f */
[----:B------:R-:W3:Y:S04]  /*3b040*/  LDL.LU R150, [R1+0x228] ;  /* 0x0002280001967983 */ /* 0x000ee80000300800 */
[----:B------:R-:W3:Y:S04]  /*3b050*/  LDL.LU R151, [R1+0x22c] ;  /* 0x00022c0001977983 */ /* 0x000ee80000300800 */
[----:B------:R-:W3:Y:S04]  /*3b060*/  LDL.LU R76, [R1+0x180] ;  /* 0x00018000014c7983 */ /* 0x000ee80000300800 */
[----:B------:R-:W3:Y:S01]  /*3b070*/  LDL.LU R77, [R1+0x184] ;  /* 0x00018400014d7983 */ /* 0x000ee20000300800 */
[C---:B-1----:R-:W-:Y:S03]  /*3b080*/  HMMA.1688.F32.TF32 R200, R208.reuse, R8, R200 ;  /* 0x00000008d0c8723c */ /* 0x042fe600000810c8 */
[----:B------:R-:W3:Y:S03]  /*3b090*/  LDL.LU R78, [R1+0x188] ;  /* 0x00018800014e7983 */ /* 0x000ee60000300800 */
[----:B------:R-:W-:Y:S01]  /*3b0a0*/  HMMA.1688.F32.TF32 R204, R208, R4, R204 ;  /* 0x00000004d0cc723c */ /* 0x000fe200000810cc */
[----:B------:R-:W3:Y:S04]  /*3b0b0*/  LDL.LU R79, [R1+0x18c] ;  /* 0x00018c00014f7983 */ /* 0x000ee80000300800 */
[----:B------:R-:W3:Y:S04]  /*3b0c0*/  LDL.LU R190, [R1+0x178] ;  /* 0x0001780001be7983 */ /* 0x000ee80000300800 */
[----:B------:R-:W3:Y:S01]  /*3b0d0*/  LDL.LU R191, [R1+0x17c] ;  /* 0x00017c0001bf7983 */ /* 0x000ee20000300800 */
[----:B------:R-:W-:Y:S01]  /*3b0e0*/  IMAD.MOV.U32 R198, RZ, RZ, R174 ;  /* 0x000000ffffc67224 */ /* 0x000fe200078e00ae */
[----:B------:R-:W-:-:S02]  /*3b0f0*/  MOV R199, R175 ;  /* 0x000000af00c77202 */ /* 0x000fc40000000f00 */
[----:B------:R-:W3:Y:S04]  /*3b100*/  LDL.LU R174, [R1+0x2bcc] ;  /* 0x002bcc0001ae7983 */ /* 0x000ee80000300800 */
[----:B------:R-:W3:Y:S04]  /*3b110*/  LDL.LU R175, [R1+0x2bc8] ;  /* 0x002bc80001af7983 */ /* 0x000ee80000300800 */
[----:B------:R-:W3:Y:S01]  /*3b120*/  LDL.LU R164, [R1+0x2bc4] ;  /* 0x002bc40001a47983 */ /* 0x000ee20000300800 */
[C---:B------:R-:W-:Y:S03]  /*3b130*/  HMMA.1688.F32.TF32 R128, R208.reuse, R16, R128 ;  /* 0x00000010d080723c */ /* 0x040fe60000081080 */
[----:B------:R-:W3:Y:S04]  /*3b140*/  LDL.LU R165, [R1+0x2bc0] ;  /* 0x002bc00001a57983 */ /* 0x000ee80000300800 */
[----:B------:R-:W3:Y:S01]  /*3b150*/  LDL.LU R166, [R1+0x2bbc] ;  /* 0x002bbc0001a67983 */ /* 0x000ee20000300800 */
[----:B------:R-:W-:Y:S03]  /*3b160*/  HMMA.1688.F32.TF32 R196, R208, R12, R196 ;  /* 0x0000000cd0c4723c */ /* 0x000fe600000810c4 */
[----:B------:R-:W3:Y:S04]  /*3b170*/  LDL.LU R167, [R1+0x2bb8] ;  /* 0x002bb80001a77983 */ /* 0x000ee80000300800 */
[----:B------:R-:W3:Y:S04]  /*3b180*/  LDL.LU R140, [R1+0x2bb4] ;  /* 0x002bb400018c7983 */ /* 0x000ee80000300800 */
[----:B------:R-:W3:Y:S04]  /*3b190*/  LDL.LU R141, [R1+0x2bb0] ;  /* 0x002bb000018d7983 */ /* 0x000ee80000300800 */
[----:B------:R-:W3:Y:S04]  /*3b1a0*/  LDL.LU R142, [R1+0x2bac] ;  /* 0x002bac00018e7983 */ /* 0x000ee80000300800 */
[----:B------:R-:W3:Y:S01]  /*3b1b0*/  LDL.LU R143, [R1+0x2ba8] ;  /* 0x002ba800018f7983 */ /* 0x000ee20000300800 */
[C---:B----4-:R-:W-:Y:S06]  /*3b1c0*/  HMMA.1688.F32.TF32 R144, R168.reuse, R4, R144 ;  /* 0x00000004a890723c */ /* 0x050fec0000081090 */
[----:B--2---:R-:W-:Y:S07]  /*3b1d0*/  HMMA.1688.F32.TF32 R168, R168, R232, R248 ;  /* 0x000000e8a8a8723c */ /* 0x004fee00000810f8 */
[----:B------:R-:W-:Y:S01]  /*3b1e0*/  MOV R248, R231 ;  /* 0x000000e700f87202 */ /* 0x000fe20000000f00 */
[----:B------:R-:W-:Y:S01]  /*3b1f0*/  IMAD.MOV.U32 R249, RZ, RZ, R230 ;  /* 0x000000fffff97224 */ /* 0x000fe200078e00e6 */
[----:B------:R-:W-:Y:S01]  /*3b200*/  MOV R251, R228 ;  /* 0x000000e400fb7202 */ /* 0x000fe20000000f00 */
[----:B------:R-:W-:Y:S01]  /*3b210*/  IMAD.MOV.U32 R250, RZ, RZ, R229 ;  /* 0x000000fffffa7224 */ /* 0x000fe200078e00e5 */
[----:B------:R-:W-:Y:S04]  /*3b220*/  LDS R228, [R241+UR7+0x42800] ;  /* 0x04280007f1e47984 */ /* 0x000fe80008000800 */
[----:B------:R-:W-:Y:S04]  /*3b230*/  LDS R230, [R241+UR7+0x42c00] ;  /* 0x042c0007f1e67984 */ /* 0x000fe80008000800 */
[----:B------:R-:W-:Y:S04]  /*3b240*/  LDS R229, [R3+UR7+0x42800] ;  /* 0x0428000703e57984 */ /* 0x000fe80008000800 */
[----:B------:R-:W1:Y:S02]  /*3b250*/  LDS R231, [R3+UR7+0x42c00] ;  /* 0x042c000703e77984 */ /* 0x000e640008000800 */
[----:B-1----:R-:W-:-:S15]  /*3b260*/  HMMA.1688.F32.TF32 R64, R228, R62, R236 ;  /* 0x0000003ee440723c */ /* 0x002fde00000810ec */
[----:B------:R-:W-:-:S09]  /*3b270*/  NOP ;  /* 0x0000000000007918 */ /* 0x000fd20000000000 */
[----:B------:R-:W-:Y:S01]  /*3b280*/  IMAD.MOV.U32 R9, RZ, RZ, R64 ;  /* 0x000000ffff097224 */ /* 0x000fe200078e0040 */
[----:B------:R-:W-:Y:S01]  /*3b290*/  MOV R5, R66 ;  /* 0x0000004200057202 */ /* 0x000fe20000000f00 */
[----:B------:R-:W-:Y:S02]  /*3b2a0*/  IMAD.MOV.U32 R8, RZ, RZ, R65 ;  /* 0x000000ffff087224 */ /* 0x000fe400078e0041 */
[----:B------:R-:W-:Y:S02]  /*3b2b0*/  IMAD.MOV.U32 R4, RZ, RZ, R67 ;  /* 0x000000ffff047224 */ /* 0x000fe400078e0043 */
[----:B------:R-:W-:Y:S07]  /*3b2c0*/  HMMA.1688.F32.TF32 R64, R228, R58, R244 ;  /* 0x0000003ae440723c */ /* 0x000fee00000810f4 */
[----:B------:R-:W-:Y:S01]  /*3b2d0*/  MOV R244, R234 ;  /* 0x000000ea00f47202 */ /* 0x000fe20000000f00 */
[----:B------:R-:W-:Y:S01]  /*3b2e0*/  IMAD.MOV.U32 R245, RZ, RZ, R235 ;  /* 0x000000fffff57224 */ /* 0x000fe200078e00eb */
[----:B------:R-:W-:Y:S01]  /*3b2f0*/  MOV R247, R6 ;  /* 0x0000000600f77202 */ /* 0x000fe20000000f00 */
[----:B------:R-:W-:-:S14]  /*3b300*/  IMAD.MOV.U32 R246, RZ, RZ, R7 ;  /* 0x000000fffff67224 */ /* 0x000fdc00078e0007 */
[----:B------:R-:W-:Y:S01]  /*3b310*/  IMAD.MOV.U32 R17, RZ, RZ, R64 ;  /* 0x000000ffff117224 */ /* 0x000fe200078e0040 */
[----:B------:R-:W-:Y:S01]  /*3b320*/  MOV R16, R65 ;  /* 0x0000004100107202 */ /* 0x000fe20000000f00 */
[----:B------:R-:W-:Y:S02]  /*3b330*/  IMAD.MOV.U32 R13, RZ, RZ, R66 ;  /* 0x000000ffff0d7224 */ /* 0x000fe400078e0042 */
[----:B------:R-:W-:Y:S02]  /*3b340*/  IMAD.MOV.U32 R12, RZ, RZ, R67 ;  /* 0x000000ffff0c7224 */ /* 0x000fe400078e0043 */
[----:B------:R-:W-:Y:S07]  /*3b350*/  HMMA.1688.F32.TF32 R64, R228, R54, R248 ;  /* 0x00000036e440723c */ /* 0x000fee00000810f8 */
[----:B------:R-:W-:Y:S01]  /*3b360*/  IMAD.MOV.U32 R248, RZ, RZ, R39 ;  /* 0x000000fffff87224 */ /* 0x000fe200078e0027 */
[----:B------:R-:W-:Y:S01]  /*3b370*/  MOV R249, R38 ;  /* 0x0000002600f97202 */ /* 0x000fe20000000f00 */
[----:B------:R-:W2:Y:S01]  /*3b380*/  LDL.LU R39, [R1+0x2ba4] ;  /* 0x002ba40001277983 */ /* 0x000ea20000300800 */
[----:B------:R-:W-:-:S02]  /*3b390*/  IMAD.MOV.U32 R250, RZ, RZ, R35 ;  /* 0x000000fffffa7224 */ /* 0x000fc400078e0023 */
[----:B------:R-:W-:Y:S01]  /*3b3a0*/  IMAD.MOV.U32 R251, RZ, RZ, R34 ;  /* 0x000000fffffb7224 */ /* 0x000fe200078e0022 */
[----:B------:R-:W4:Y:S04]  /*3b3b0*/  LDL.LU R38, [R1+0x2ba0] ;  /* 0x002ba00001267983 */ /* 0x000f280000300800 */
[----:B------:R-:W2:Y:S04]  /*3b3c0*/  LDL.LU R35, [R1+0x2b9c] ;  /* 0x002b9c0001237983 */ /* 0x000ea80000300800 */
[----:B------:R-:W4:Y:S04]  /*3b3d0*/  LDL.LU R34, [R1+0x2b98] ;  /* 0x002b980001227983 */ /* 0x000f280000300800 */
[----:B------:R-:W2:Y:S04]  /*3b3e0*/  LDL.LU R234, [R1+0x2b94] ;  /* 0x002b940001ea7983 */ /* 0x000ea80000300800 */
[----:B------:R-:W4:Y:S04]  /*3b3f0*/  LDL.LU R235, [R1+0x2b90] ;  /* 0x002b900001eb7983 */ /* 0x000f280000300800 */
[----:B------:R-:W4:Y:S04]  /*3b400*/  LDL.LU R7, [R1+0x2b8c] ;  /* 0x002b8c0001077983 */ /* 0x000f280000300800 */
[----:B------:R-:W4:Y:S01]  /*3b410*/  LDL.LU R6, [R1+0x2b88] ;  /* 0x002b880001067983 */ /* 0x000f220000300800 */
[C---:B---3--:R-:W-:Y:S06]  /*3b420*/  HMMA.1688.F32.TF32 R188, R208.reuse, R24, R188 ;  /* 0x00000018d0bc723c */ /* 0x048fec00000810bc */
[----:B------:R-:W-:Y:S01]  /*3b430*/  HMMA.1688.F32.TF32 R80, R208, R20, R80 ;  /* 0x00000014d050723c */ /* 0x000fe20000081050 */
[----:B------:R-:W-:Y:S01]  /*3b440*/  MOV R25, R64 ;  /* 0x0000004000197202 */ /* 0x000fe20000000f00 */
[----:B------:R-:W-:-:S05]  /*3b450*/  IMAD.MOV.U32 R24, RZ, RZ, R65 ;  /* 0x000000ffff187224 */ /* 0x000fca00078e0041 */
[----:B------:R-:W-:Y:S01]  /*3b460*/  IMAD.MOV.U32 R21, RZ, RZ, R66 ;  /* 0x000000ffff157224 */ /* 0x000fe200078e0042 */
[----:B------:R-:W-:Y:S02]  /*3b470*/  MOV R20, R67 ;  /* 0x0000004300147202 */ /* 0x000fe40000000f00 */
[----:B------:R-:W-:Y:S01]  /*3b480*/  HMMA.1688.F32.TF32 R64, R228, R50, R224 ;  /* 0x00000032e440723c */ /* 0x000fe200000810e0 */
[----:B------:R-:W-:Y:S01]  /*3b490*/  IMAD.MOV.U32 R236, RZ, RZ, R14 ;  /* 0x000000ffffec7224 */ /* 0x000fe200078e000e */
[----:B------:R-:W-:Y:S01]  /*3b4a0*/  MOV R238, R11 ;  /* 0x0000000b00ee7202 */ /* 0x000fe20000000f00 */
[----:B------:R-:W3:Y:S01]  /*3b4b0*/  LDL.LU R14, [R1+0x2b84] ;  /* 0x002b8400010e7983 */ /* 0x000ee20000300800 */
[----:B------:R-:W-:Y:S02]  /*3b4c0*/  IMAD.MOV.U32 R237, RZ, RZ, R15 ;  /* 0x000000ffffed7224 */ /* 0x000fe400078e000f */
[----:B------:R-:W-:Y:S01]  /*3b4d0*/  HMMA.1688.F32.TF32 R176, R208, R32, R176 ;  /* 0x00000020d0b0723c */ /* 0x000fe200000810b0 */
[----:B------:R-:W3:Y:S01]  /*3b4e0*/  LDL.LU R15, [R1+0x2b80] ;  /* 0x002b8000010f7983 */ /* 0x000ee20000300800 */
[----:B------:R-:W-:-:S03]  /*3b4f0*/  IMAD.MOV.U32 R239, RZ, RZ, R10 ;  /* 0x000000ffffef7224 */ /* 0x000fc600078e000a */
[----:B------:R-:W3:Y:S01]  /*3b500*/  LDL.LU R11, [R1+0x2b7c] ;  /* 0x002b7c00010b7983 */ /* 0x000ee20000300800 */
[C---:B------:R-:W-:Y:S03]  /*3b510*/  HMMA.1688.F32.TF32 R180, R208.reuse, R28, R180 ;  /* 0x0000001cd0b4723c */ /* 0x040fe600000810b4 */
[----:B------:R-:W3:Y:S01]  /*3b520*/  LDL.LU R10, [R1+0x2b78] ;  /* 0x002b7800010a7983 */ /* 0x000ee20000300800 */
        /* <DEDUP_REMOVED lines=8> */
[----:B------:R-:W-:Y:S01]  /*3b5b0*/  LDS R224, [R2+UR7+0x42800] ;  /* 0x0428000702e07984 */ /* 0x000fe20008000800 */
[----:B------:R-:W-:Y:S01]  /*3b5c0*/  IMAD.MOV.U32 R33, RZ, RZ, R64 ;  /* 0x000000ffff217224 */ /* 0x000fe200078e0040 */
[----:B------:R-:W-:Y:S01]  /*3b5d0*/  MOV R29, R66 ;  /* 0x00000042001d7202 */ /* 0x000fe20000000f00 */
[----:B------:R-:W-:Y:S01]  /*3b5e0*/  IMAD.MOV.U32 R32, RZ, RZ, R65 ;  /* 0x000000ffff207224 */ /* 0x000fe200078e0041 */
[----:B------:R-:W-:Y:S01]  /*3b5f0*/  MOV R65, R22 ;  /* 0x0000001600417202 */ /* 0x000fe20000000f00 */
[----:B------:R-:W-:Y:S01]  /*3b600*/  IMAD.MOV.U32 R64, RZ, RZ, R23 ;  /* 0x000000ffff407224 */ /* 0x000fe200078e0017 */
[----:B------:R-:W-:Y:S01]  /*3b610*/  HMMA.1688.F32.TF32 R140, R208, R56, R140 ;  /* 0x00000038d08c723c */ /* 0x000fe2000008108c */
[----:B------:R-:W3:Y:S01]  /*3b620*/  LDL.LU R23, [R1+0x2b74] ;  /* 0x002b740001177983 */ /* 0x000ee20000300800 */
[----:B------:R-:W-:-:S02]  /*3b630*/  IMAD.MOV.U32 R28, RZ, RZ, R67 ;  /* 0x000000ffff1c7224 */ /* 0x000fc400078e0043 */
[----:B------:R-:W-:Y:S01]  /*3b640*/  IMAD.MOV.U32 R66, RZ, RZ, R19 ;  /* 0x000000ffff427224 */ /* 0x000fe200078e0013 */
[----:B------:R-:W3:Y:S01]  /*3b650*/  LDL.LU R22, [R1+0x2b70] ;  /* 0x002b700001167983 */ /* 0x000ee20000300800 */
[----:B------:R-:W-:-:S03]  /*3b660*/  IMAD.MOV.U32 R67, RZ, RZ, R18 ;  /* 0x000000ffff437224 */ /* 0x000fc600078e0012 */
[----:B------:R-:W3:Y:S04]  /*3b670*/  LDL.LU R19, [R1+0x2b6c] ;  /* 0x002b6c0001137983 */ /* 0x000ee80000300800 */
[----:B------:R-:W3:Y:S04]  /*3b680*/  LDL.LU R18, [R1+0x2b68] ;  /* 0x002b680001127983 */ /* 0x000ee80000300800 */
[----:B------:R-:W3:Y:S04]  /*3b690*/  LDL.LU R31, [R1+0x2b64] ;  /* 0x002b6400011f7983 */ /* 0x000ee80000300800 */
[----:B------:R-:W3:Y:S04]  /*3b6a0*/  LDL.LU R30, [R1+0x2b60] ;  /* 0x002b6000011e7983 */ /* 0x000ee80000300800 */
[----:B------:R-:W3:Y:S04]  /*3b6b0*/  LDL.LU R27, [R1+0x2b5c] ;  /* 0x002b5c00011b7983 */ /* 0x000ee80000300800 */
[----:B------:R-:W3:Y:S01]  /*3b6c0*/  LDL.LU R26, [R1+0x2b58] ;  /* 0x002b5800011a7983 */ /* 0x000ee20000300800 */
[----:B------:R-:W-:Y:S01]  /*3b6d0*/  HMMA.1688.F32.TF32 R156, R208, R52, R156 ;  /* 0x00000034d09c723c */ /* 0x000fe2000008109c */
[----:B------:R-:W-:-:S02]  /*3b6e0*/  IMAD.MOV.U32 R215, RZ, RZ, R43 ;  /* 0x000000ffffd77224 */ /* 0x000fc400078e002b */
[----:B------:R-:W-:Y:S03]  /*3b6f0*/  LDS R226, [R2+UR7+0x42c00] ;  /* 0x042c000702e27984 */ /* 0x000fe60008000800 */
[----:B------:R-:W-:Y:S01]  /*3b700*/  HMMA.1688.F32.TF32 R72, R208, R48, R216 ;  /* 0x00000030d048723c */ /* 0x000fe200000810d8 */
[----:B------:R-:W-:Y:S04]  /*3b710*/  LDS R225, [R0+UR7+0x42800] ;  /* 0x0428000700e17984 */ /* 0x000fe80008000800 */
[----:B------:R-:W1:Y:S01]  /*3b720*/  LDS R227, [R0+UR7+0x42c00] ;  /* 0x042c000700e37984 */ /* 0x000e620008000800 */
[----:B--2---:R-:W-:Y:S01]  /*3b730*/  IMAD.MOV.U32 R95, RZ, RZ, R234 ;  /* 0x000000ffff5f7224 */ /* 0x004fe200078e00ea */
[----:B----4-:R-:W-:Y:S01]  /*3b740*/  MOV R94, R235 ;  /* 0x000000eb005e7202 */ /* 0x010fe20000000f00 */
[----:B------:R-:W-:-:S02]  /*3b750*/  IMAD.MOV.U32 R93, RZ, RZ, R7 ;  /* 0x000000ffff5d7224 */ /* 0x000fc400078e0007 */
[----:B------:R-:W-:Y:S02]  /*3b760*/  IMAD.MOV.U32 R92, RZ, RZ, R6 ;  /* 0x000000ffff5c7224 */ /* 0x000fe400078e0006 */
[----:B------:R-:W2:Y:S04]  /*3b770*/  LDL.LU R6, [R1+0x2b54] ;  /* 0x002b540001067983 */ /* 0x000ea80000300800 */
[----:B------:R-:W4:Y:S04]  /*3b780*/  LDL.LU R7, [R1+0x2b50] ;  /* 0x002b500001077983 */ /* 0x000f280000300800 */
[----:B------:R-:W4:Y:S04]  /*3b790*/  LDL.LU R235, [R1+0x2b4c] ;  /* 0x002b4c0001eb7983 */ /* 0x000f280000300800 */
[----:B------:R-:W4:Y:S01]  /*3b7a0*/  LDL.LU R234, [R1+0x2b48] ;  /* 0x002b480001ea7983 */ /* 0x000f220000300800 */
[----:B------:R-:W-:Y:S01]  /*3b7b0*/  HMMA.1688.F32.TF32 R164, R208, R44, R164 ;  /* 0x0000002cd0a4723c */ /* 0x000fe200000810a4 */
[----:B---3--:R-:W-:-:S05]  /*3b7c0*/  IMAD.MOV.U32 R99, RZ, RZ, R14 ;  /* 0x000000ffff637224 */ /* 0x008fca00078e000e */
[----:B------:R-:W-:Y:S01]  /*3b7d0*/  HMMA.1688.F32.TF32 R76, R208, R40, R76 ;  /* 0x00000028d04c723c */ /* 0x000fe2000008104c */
[----:B------:R-:W-:-:S05]  /*3b7e0*/  IMAD.MOV.U32 R98, RZ, RZ, R15 ;  /* 0x000000ffff627224 */ /* 0x000fca00078e000f */
[C---:B------:R-:W-:Y:S01]  /*3b7f0*/  HMMA.1688.F32.TF32 R172, R208.reuse, R36, R172 ;  /* 0x00000024d0ac723c */ /* 0x040fe200000810ac */
[----:B------:R-:W-:Y:S01]  /*3b800*/  MOV R97, R11 ;  /* 0x0000000b00617202 */ /* 0x000fe20000000f00 */
[----:B------:R-:W-:Y:S02]  /*3b810*/  IMAD.MOV.U32 R96, RZ, RZ, R10 ;  /* 0x000000ffff607224 */ /* 0x000fe400078e000a */
[----:B------:R-:W3:Y:S02]  /*3b820*/  LDL.LU R10, [R1+0x2b44] ;  /* 0x002b4400010a7983 */ /* 0x000ee40000300800 */
[----:B------:R-:W-:Y:S02]  /*3b830*/  HMMA.1688.F32.TF32 R208, R208, R232, R220 ;  /* 0x000000e8d0d0723c */ /* 0x000fe400000810dc */
[----:B------:R-:W3:Y:S04]  /*3b840*/  LDL.LU R11, [R1+0x2b40] ;  /* 0x002b4000010b7983 */ /* 0x000ee80000300800 */
[----:B------:R-:W3:Y:S04]  /*3b850*/  LDL.LU R15, [R1+0x2b3c] ;  /* 0x002b3c00010f7983 */ /* 0x000ee80000300800 */
[----:B------:R-:W3:Y:S01]  /*3b860*/  LDL.LU R14, [R1+0x2b38] ;  /* 0x002b3800010e7983 */ /* 0x000ee20000300800 */
[----:B--2---:R-:W-:Y:S01]  /*3b870*/  MOV R223, R6 ;  /* 0x0000000600df7202 */ /* 0x004fe20000000f00 */
[----:B----4-:R-:W-:Y:S01]  /*3b880*/  IMAD.MOV.U32 R222, RZ, RZ, R7 ;  /* 0x000000ffffde7224 */ /* 0x010fe200078e0007 */
[----:B------:R-:W-:-:S02]  /*3b890*/  MOV R220, R235 ;  /* 0x000000eb00dc7202 */ /* 0x000fc40000000f00 */
[----:B------:R-:W2:Y:S01]  /*3b8a0*/  LDL.LU R235, [R1+0x2b34] ;  /* 0x002b340001eb7983 */ /* 0x000ea20000300800 */
[----:B------:R-:W-:-:S03]  /*3b8b0*/  IMAD.MOV.U32 R221, RZ, RZ, R234 ;  /* 0x000000ffffdd7224 */ /* 0x000fc600078e00ea */
[----:B------:R-:W4:Y:S04]  /*3b8c0*/  LDL.LU R234, [R1+0x2b30] ;  /* 0x002b300001ea7983 */ /* 0x000f280000300800 */
[----:B------:R-:W4:Y:S04]  /*3b8d0*/  LDL.LU R7, [R1+0x2b2c] ;  /* 0x002b2c0001077983 */ /* 0x000f280000300800 */
[----:B------:R-:W4:Y:S01]  /*3b8e0*/  LDL.LU R6, [R1+0x2b28] ;  /* 0x002b280001067983 */ /* 0x000f220000300800 */
[----:B---3--:R-:W-:Y:S01]  /*3b8f0*/  IMAD.MOV.U32 R107, RZ, RZ, R10 ;  /* 0x000000ffff6b7224 */ /* 0x008fe200078e000a */
[----:B------:R-:W-:Y:S01]  /*3b900*/  MOV R106, R11 ;  /* 0x0000000b006a7202 */ /* 0x000fe20000000f00 */
[----:B------:R-:W-:-:S02]  /*3b910*/  IMAD.MOV.U32 R104, RZ, RZ, R15 ;  /* 0x000000ffff687224 */ /* 0x000fc400078e000f */
[----:B------:R-:W3:Y:S01]  /*3b920*/  LDL.LU R15, [R1+0x2b24] ;  /* 0x002b2400010f7983 */ /* 0x000ee20000300800 */
[----:B------:R-:W-:-:S03]  /*3b930*/  IMAD.MOV.U32 R105, RZ, RZ, R14 ;  /* 0x000000ffff697224 */ /* 0x000fc600078e000e */
[----:B------:R-:W3:Y:S04]  /*3b940*/  LDL.LU R14, [R1+0x2b20] ;  /* 0x002b2000010e7983 */ /* 0x000ee80000300800 */
[----:B------:R-:W3:Y:S04]  /*3b950*/  LDL.LU R11, [R1+0x2b1c] ;  /* 0x002b1c00010b7983 */ /* 0x000ee80000300800 */
[----:B------:R-:W3:Y:S01]  /*3b960*/  LDL.LU R10, [R1+0x2b18] ;  /* 0x002b1800010a7983 */ /* 0x000ee20000300800 */
[----:B--2---:R-:W-:Y:S02]  /*3b970*/  IMAD.MOV.U32 R111, RZ, RZ, R235 ;  /* 0x000000ffff6f7224 */ /* 0x004fe400078e00eb */
[----:B----4-:R-:W-:-:S02]  /*3b980*/  IMAD.MOV.U32 R110, RZ, RZ, R234 ;  /* 0x000000ffff6e7224 */ /* 0x010fc400078e00ea */
[----:B------:R-:W-:Y:S02]  /*3b990*/  IMAD.MOV.U32 R108, RZ, RZ, R7 ;  /* 0x000000ffff6c7224 */ /* 0x000fe400078e0007 */
[----:B------:R-:W2:Y:S01]  /*3b9a0*/  LDL.LU R7, [R1+0x2b14] ;  /* 0x002b140001077983 */ /* 0x000ea20000300800 */
[----:B------:R-:W-:-:S03]  /*3b9b0*/  MOV R109, R6 ;  /* 0x00000006006d7202 */ /* 0x000fc60000000f00 */
[----:B------:R-:W4:Y:S04]  /*3b9c0*/  LDL.LU R6, [R1+0x2b10] ;  /* 0x002b100001067983 */ /* 0x000f280000300800 */
[----:B------:R-:W4:Y:S04]  /*3b9d0*/  LDL.LU R234, [R1+0x2b0c] ;  /* 0x002b0c0001ea7983 */ /* 0x000f280000300800 */
[----:B------:R-:W4:Y:S04]  /*3b9e0*/  LDL.LU R235, [R1+0x2b08] ;  /* 0x002b080001eb7983 */ /* 0x000f280000300800 */
[----:B------:R-:W4:Y:S04]  /*3b9f0*/  LDL.LU R116, [R1+0xd0] ;  /* 0x0000d00001747983 */ /* 0x000f280000300800 */
[----:B------:R-:W4:Y:S04]  /*3ba00*/  LDL.LU R117, [R1+0xd4] ;  /* 0x0000d40001757983 */ /* 0x000f280000300800 */
[----:B------:R-:W4:Y:S04]  /*3ba10*/  LDL.LU R118, [R1+0xd8] ;  /* 0x0000d80001767983 */ /* 0x000f280000300800 */
[----:B------:R-:W4:Y:S01]  /*3ba20*/  LDL.LU R119, [R1+0xdc] ;  /* 0x0000dc0001777983 */ /* 0x000f220000300800 */
[----:B---3--:R-:W-:Y:S01]  /*3ba30*/  MOV R138, R14 ;  /* 0x0000000e008a7202 */ /* 0x008fe20000000f00 */
[----:B------:R-:W-:-:S02]  /*3ba40*/  IMAD.MOV.U32 R137, RZ, RZ, R11 ;  /* 0x000000ffff897224 */ /* 0x000fc400078e000b */
[----:B------:R-:W-:Y:S02]  /*3ba50*/  IMAD.MOV.U32 R136, RZ, RZ, R10 ;  /* 0x000000ffff887224 */ /* 0x000fe400078e000a */
[----:B------:R-:W-:Y:S01]  /*3ba60*/  IMAD.MOV.U32 R139, RZ, RZ, R15 ;  /* 0x000000ffff8b7224 */ /* 0x000fe200078e000f */
[----:B------:R-:W-:Y:S01]  /*3ba70*/  MOV R101, R19 ;  /* 0x0000001300657202 */ /* 0x000fe20000000f00 */
[----:B------:R-:W-:Y:S02]  /*3ba80*/  IMAD.MOV.U32 R100, RZ, RZ, R18 ;  /* 0x000000ffff647224 */ /* 0x000fe400078e0012 */
[----:B------:R-:W-:Y:S01]  /*3ba90*/  IMAD.MOV.U32 R102, RZ, RZ, R22 ;  /* 0x000000ffff667224 */ /* 0x000fe200078e0016 */
[----:B------:R-:W-:Y:S01]  /*3baa0*/  MOV R120, R26 ;  /* 0x0000001a00787202 */ /* 0x000fe20000000f00 */
[----:B------:R-:W-:Y:S02]  /*3bab0*/  IMAD.MOV.U32 R103, RZ, RZ, R23 ;  /* 0x000000ffff677224 */ /* 0x000fe400078e0017 */
[----:B------:R-:W-:Y:S01]  /*3bac0*/  IMAD.MOV.U32 R121, RZ, RZ, R27 ;  /* 0x000000ffff797224 */ /* 0x000fe200078e001b */
[----:B------:R-:W-:Y:S01]  /*3bad0*/  MOV R123, R31 ;  /* 0x0000001f007b7202 */ /* 0x000fe20000000f00 */
[----:B------:R-:W-:-:S02]  /*3bae0*/  IMAD.MOV.U32 R122, RZ, RZ, R30 ;  /* 0x000000ffff7a7224 */ /* 0x000fc400078e001e */
[----:B------:R-:W-:Y:S01]  /*3baf0*/  IMAD.MOV.U32 R88, RZ, RZ, R34 ;  /* 0x000000ffff587224 */ /* 0x000fe200078e0022 */
[----:B------:R-:W-:Y:S01]  /*3bb00*/  MOV R90, R38 ;  /* 0x00000026005a7202 */ /* 0x000fe20000000f00 */
[----:B------:R-:W-:Y:S02]  /*3bb10*/  IMAD.MOV.U32 R89, RZ, RZ, R35 ;  /* 0x000000ffff597224 */ /* 0x000fe400078e0023 */
[----:B------:R-:W-:Y:S01]  /*3bb20*/  IMAD.MOV.U32 R91, RZ, RZ, R39 ;  /* 0x000000ffff5b7224 */ /* 0x000fe200078e0027 */
[----:B--2---:R-:W-:Y:S01]  /*3bb30*/  MOV R115, R7 ;  /* 0x0000000700737202 */ /* 0x004fe20000000f00 */
[----:B----4-:R-:W-:Y:S01]  /*3bb40*/  IMAD.MOV.U32 R114, RZ, RZ, R6 ;  /* 0x000000ffff727224 */ /* 0x010fe200078e0006 */
[----:B------:R-:W-:Y:S02]  /*3bb50*/  MOV R112, R234 ;  /* 0x000000ea00707202 */ /* 0x000fe40000000f00 */
        /* <DEDUP_REMOVED lines=25> */
[----:B-1----:R-:W-:Y:S01]  /*3bcf0*/  HMMA.1688.F32.TF32 R212, R224, R62, R212 ;  /* 0x0000003ee0d4723c */ /* 0x002fe200000810d4 */
[----:B------:R-:W-:Y:S01]  /*3bd00*/  MOV R216, R252 ;  /* 0x000000fc00d87202 */ /* 0x000fe20000000f00 */
[----:B------:R-:W-:Y:S01]  /*3bd10*/  IMAD.MOV.U32 R217, RZ, RZ, R243 ;  /* 0x000000ffffd97224 */ /* 0x000fe200078e00f3 */
[----:B------:R-:W-:Y:S01]  /*3bd20*/  MOV R219, R240 ;  /* 0x000000f000db7202 */ /* 0x000fe20000000f00 */
[----:B------:R-:W-:-:S02]  /*3bd30*/  IMAD.MOV.U32 R218, RZ, RZ, R242 ;  /* 0x000000ffffda7224 */ /* 0x000fc400078e00f2 */
[C---:B------:R-:W-:Y:S06]  /*3bd40*/  HMMA.1688.F32.TF32 R64, R224.reuse, R58, R64 ;  /* 0x0000003ae040723c */ /* 0x040fec0000081040 */
[C---:B------:R-:W-:Y:S06]  /*3bd50*/  HMMA.1688.F32.TF32 R216, R224.reuse, R54, R216 ;  /* 0x00000036e0d8723c */ /* 0x040fec00000810d8 */
[----:B------:R-:W-:Y:S06]  /*3bd60*/  HMMA.1688.F32.TF32 R236, R224, R50, R236 ;  /* 0x00000032e0ec723c */ /* 0x000fec00000810ec */
[C---:B---3--:R-:W-:Y:S06]  /*3bd70*/  HMMA.1688.F32.TF32 R88, R228.reuse, R6, R88 ;  /* 0x00000006e458723c */ /* 0x048fec0000081058 */
[C---:B----4-:R-:W-:Y:S06]  /*3bd80*/  HMMA.1688.F32.TF32 R92, R228.reuse, R10, R92 ;  /* 0x0000000ae45c723c */ /* 0x050fec000008105c */
[C---:B--2---:R-:W-:Y:S06]  /*3bd90*/  HMMA.1688.F32.TF32 R96, R228.reuse, R14, R96 ;  /* 0x0000000ee460723c */ /* 0x044fec0000081060 */
[C---:B------:R-:W-:Y:S06]  /*3bda0*/  HMMA.1688.F32.TF32 R100, R228.reuse, R18, R100 ;  /* 0x00000012e464723c */ /* 0x040fec0000081064 */
[C---:B------:R-:W-:Y:S06]  /*3bdb0*/  HMMA.1688.F32.TF32 R120, R228.reuse, R22, R120 ;  /* 0x00000016e478723c */ /* 0x040fec0000081078 */
[C---:B------:R-:W-:Y:S06]  /*3bdc0*/  HMMA.1688.F32.TF32 R220, R228.reuse, R26, R220 ;  /* 0x0000001ae4dc723c */ /* 0x040fec00000810dc */
[C---:B------:R-:W-:Y:S06]  /*3bdd0*/  HMMA.1688.F32.TF32 R104, R228.reuse, R30, R104 ;  /* 0x0000001ee468723c */ /* 0x040fec0000081068 */
[C---:B------:R-:W-:Y:S06]  /*3bde0*/  HMMA.1688.F32.TF32 R108, R228.reuse, R34, R108 ;  /* 0x00000022e46c723c */ /* 0x040fec000008106c */
[C---:B------:R-:W-:Y:S06]  /*3bdf0*/  HMMA.1688.F32.TF32 R136, R228.reuse, R38, R136 ;  /* 0x00000026e488723c */ /* 0x040fec0000081088 */
[C---:B------:R-:W-:Y:S06]  /*3be00*/  HMMA.1688.F32.TF32 R116, R228.reuse, R46, R116 ;  /* 0x0000002ee474723c */ /* 0x040fec0000081074 */
[----:B------:R-:W-:-:S15]  /*3be10*/  HMMA.1688.F32.TF32 R112, R228, R42, R112 ;  /* 0x0000002ae470723c */ /* 0x000fde0000081070 */
[----:B------:R-:W-:-:S03]  /*3be20*/  NOP ;  /* 0x0000000000007918 */ /* 0x000fc60000000000 */
[----:B------:R-:W-:Y:S01]  /*3be30*/  MOV R37, R118 ;  /* 0x0000007600257202 */ /* 0x000fe20000000f00 */
[----:B------:R-:W-:Y:S02]  /*3be40*/  IMAD.MOV.U32 R36, RZ, RZ, R119 ;  /* 0x000000ffff247224 */ /* 0x000fe400078e0077 */
[----:B------:R-:W-:Y:S01]  /*3be50*/  IMAD.MOV.U32 R41, RZ, RZ, R116 ;  /* 0x000000ffff297224 */ /* 0x000fe200078e0074 */
[----:B------:R-:W2:Y:S01]  /*3be60*/  LDL.LU.64 R118, [R1+0x2aa0] ;  /* 0x002aa00001767983 */ /* 0x000ea20000300a00 */
[----:B------:R-:W-:-:S03]  /*3be70*/  IMAD.MOV.U32 R40, RZ, RZ, R117 ;  /* 0x000000ffff287224 */ /* 0x000fc600078e0075 */
[----:B------:R-:W2:Y:S04]  /*3be80*/  LDL.LU.64 R116, [R1+0x2a98] ;  /* 0x002a980001747983 */ /* 0x000ea80000300a00 */
[----:B------:R-:W-:Y:S04]  /*3be90*/  STL.64 [R1+0x40], R112 ;  /* 0x0000407001007387 */ /* 0x000fe80000100a00 */
[----:B------:R1:W-:Y:S04]  /*3bea0*/  STL.64 [R1+0x48], R114 ;  /* 0x0000487201007387 */ /* 0x0003e80000100a00 */
[----:B-1----:R-:W3:Y:S04]  /*3beb0*/  LDL.LU.64 R114, [R1+0x2a90] ;  /* 0x002a900001727983 */ /* 0x002ee80000300a00 */
[----:B------:R-:W3:Y:S04]  /*3bec0*/  LDL.LU.64 R112, [R1+0x2a88] ;  /* 0x002a880001707983 */ /* 0x000ee80000300a00 */
[----:B------:R-:W-:Y:S04]  /*3bed0*/  STL.64 [R1+0xb0], R136 ;  /* 0x0000b08801007387 */ /* 0x000fe80000100a00 */
[----:B------:R1:W-:Y:S01]  /*3bee0*/  STL.64 [R1+0xb8], R138 ;  /* 0x0000b88a01007387 */ /* 0x0003e20000100a00 */
[----:B------:R-:W-:Y:S03]  /*3bef0*/  HMMA.1688.F32.TF32 R228, R228, R234, R84 ;  /* 0x000000eae4e4723c */ /* 0x000fe60000081054 */
[----:B-1----:R-:W4:Y:S04]  /*3bf00*/  LDL.LU.64 R138, [R1+0x2a80] ;  /* 0x002a8000018a7983 */ /* 0x002f280000300a00 */
[----:B------:R-:W4:Y:S04]  /*3bf10*/  LDL.LU.64 R136, [R1+0x2a78] ;  /* 0x002a780001887983 */ /* 0x000f280000300a00 */
[----:B------:R-:W-:Y:S04]  /*3bf20*/  STL.64 [R1+0xa0], R108 ;  /* 0x0000a06c01007387 */ /* 0x000fe80000100a00 */
[----:B------:R1:W-:Y:S04]  /*3bf30*/  STL.64 [R1+0xa8], R110 ;  /* 0x0000a86e01007387 */ /* 0x0003e80000100a00 */
[----:B-1----:R-:W2:Y:S04]  /*3bf40*/  LDL.LU.64 R110, [R1+0x2a70] ;  /* 0x002a7000016e7983 */ /* 0x002ea80000300a00 */
[----:B------:R-:W2:Y:S04]  /*3bf50*/  LDL.LU.64 R108, [R1+0x2a68] ;  /* 0x002a6800016c7983 */ /* 0x000ea80000300a00 */
[----:B------:R-:W-:Y:S04]  /*3bf60*/  STL.64 [R1+0x90], R104 ;  /* 0x0000906801007387 */ /* 0x000fe80000100a00 */
[----:B------:R1:W-:Y:S04]  /*3bf70*/  STL.64 [R1+0x98], R106 ;  /* 0x0000986a01007387 */ /* 0x0003e80000100a00 */
[----:B-1----:R-:W3:Y:S04]  /*3bf80*/  LDL.LU.64 R106, [R1+0x2a60] ;  /* 0x002a6000016a7983 */ /* 0x002ee80000300a00 */
[----:B------:R-:W3:Y:S04]  /*3bf90*/  LDL.LU.64 R104, [R1+0x2a58] ;  /* 0x002a580001687983 */ /* 0x000ee80000300a00 */
[----:B------:R-:W-:Y:S04]  /*3bfa0*/  STL.64 [R1+0x80], R220 ;  /* 0x000080dc01007387 */ /* 0x000fe80000100a00 */
[----:B------:R-:W-:Y:S04]  /*3bfb0*/  STL.64 [R1+0x88], R222 ;  /* 0x000088de01007387 */ /* 0x000fe80000100a00 */
[----:B------:R-:W-:Y:S04]  /*3bfc0*/  STL.64 [R1+0x340], R120 ;  /* 0x0003407801007387 */ /* 0x000fe80000100a00 */
[----:B------:R1:W-:Y:S01]  /*3bfd0*/  STL.64 [R1+0x348], R122 ;  /* 0x0003487a01007387 */ /* 0x0003e20000100a00 */
[C---:B------:R-:W-:Y:S03]  /*3bfe0*/  HMMA.1688.F32.TF32 R244, R224.reuse, R46, R244 ;  /* 0x0000002ee0f4723c */ /* 0x040fe600000810f4 */
[----:B------:R-:W-:Y:S03]  /*3bff0*/  LDS R220, [R241+UR7+0x42880] ;  /* 0x04288007f1dc7984 */ /* 0x000fe60008000800 */
[----:B------:R-:W-:Y:S01]  /*3c000*/  HMMA.1688.F32.TF32 R248, R224, R42, R248 ;  /* 0x0000002ae0f8723c */ /* 0x000fe200000810f8 */
[----:B------:R-:W-:Y:S04]  /*3c010*/  LDS R222, [R241+UR7+0x42c80] ;  /* 0x042c8007f1de7984 */ /* 0x000fe80008000800 */
[----:B-1----:R-:W4:Y:S04]  /*3c020*/  LDL.LU.64 R122, [R1+0x2a50] ;  /* 0x002a5000017a7983 */ /* 0x002f280000300a00 */
[----:B------:R-:W4:Y:S04]  /*3c030*/  LDL.LU.64 R120, [R1+0x2a48] ;  /* 0x002a480001787983 */ /* 0x000f280000300a00 */
[----:B------:R-:W-:Y:S04]  /*3c040*/  STL.64 [R1+0x330], R100 ;  /* 0x0003306401007387 */ /* 0x000fe80000100a00 */
[----:B------:R1:W-:Y:S04]  /*3c050*/  STL.64 [R1+0x338], R102 ;  /* 0x0003386601007387 */ /* 0x0003e80000100a00 */
[----:B------:R-:W-:Y:S04]  /*3c060*/  LDS R221, [R3+UR7+0x42880] ;  /* 0x0428800703dd7984 */ /* 0x000fe80008000800 */
[----:B------:R-:W2:Y:S04]  /*3c070*/  LDS R223, [R3+UR7+0x42c80] ;  /* 0x042c800703df7984 */ /* 0x000ea80008000800 */
[----:B-1----:R-:W2:Y:S04]  /*3c080*/  LDL.LU.64 R102, [R1+0x2a40] ;  /* 0x002a400001667983 */ /* 0x002ea80000300a00 */
[----:B------:R-:W2:Y:S04]  /*3c090*/  LDL.LU.64 R100, [R1+0x2a38] ;  /* 0x002a380001647983 */ /* 0x000ea80000300a00 */
[----:B------:R-:W-:Y:S04]  /*3c0a0*/  STL.64 [R1+0x320], R96 ;  /* 0x0003206001007387 */ /* 0x000fe80000100a00 */
[----:B------:R1:W-:Y:S04]  /*3c0b0*/  STL.64 [R1+0x328], R98 ;  /* 0x0003286201007387 */ /* 0x0003e80000100a00 */
[----:B-1----:R-:W3:Y:S04]  /*3c0c0*/  LDL.LU.64 R98, [R1+0x2a30] ;  /* 0x002a300001627983 */ /* 0x002ee80000300a00 */
[----:B------:R-:W3:Y:S04]  /*3c0d0*/  LDL.LU.64 R96, [R1+0x2a28] ;  /* 0x002a280001607983 */ /* 0x000ee80000300a00 */
[----:B------:R-:W-:Y:S04]  /*3c0e0*/  STL.64 [R1+0x310], R92 ;  /* 0x0003105c01007387 */ /* 0x000fe80000100a00 */
[----:B------:R1:W-:Y:S04]  /*3c0f0*/  STL.64 [R1+0x318], R94 ;  /* 0x0003185e01007387 */ /* 0x0003e80000100a00 */
[----:B-1----:R-:W4:Y:S04]  /*3c100*/  LDL.LU.64 R94, [R1+0x2a20] ;  /* 0x002a2000015e7983 */ /* 0x002f280000300a00 */
[----:B------:R-:W4:Y:S04]  /*3c110*/  LDL.LU.64 R92, [R1+0x2a18] ;  /* 0x002a1800015c7983 */ /* 0x000f280000300a00 */
[----:B------:R-:W-:Y:S04]  /*3c120*/  STL.64 [R1+0x300], R88 ;  /* 0x0003005801007387 */ /* 0x000fe80000100a00 */
[----:B------:R1:W-:Y:S04]  /*3c130*/  STL.64 [R1+0x308], R90 ;  /* 0x0003085a01007387 */ /* 0x0003e80000100a00 */
[----:B-1----:R-:W3:Y:S04]  /*3c140*/  LDL.LU.64 R90, [R1+0x2a10] ;  /* 0x002a1000015a7983 */ /* 0x002ee80000300a00 */
[----:B------:R-:W3:Y:S04]  /*3c150*/  LDL.LU.64 R88, [R1+0x2a08] ;  /* 0x002a080001587983 */ /* 0x000ee80000300a00 */
[----:B------:R-:W3:Y:S04]  /*3c160*/  LDL.LU.64 R86, [R1+0x2a00] ;  /* 0x002a000001567983 */ /* 0x000ee80000300a00 */
[----:B------:R-:W3:Y:S04]  /*3c170*/  LDL.LU.64 R84, [R1+0x29f8] ;  /* 0x0029f80001547983 */ /* 0x000ee80000300a00 */
[----:B------:R-:W-:Y:S04]  /*3c180*/  STL.64 [R1+0xc0], R228 ;  /* 0x0000c0e401007387 */ /* 0x000fe80000100a00 */
[----:B------:R-:W-:Y:S04]  /*3c190*/  STL.64 [R1+0xc8], R230 ;  /* 0x0000c8e601007387 */ /* 0x000fe80000100a00 */
[----:B------:R-:W-:Y:S04]  /*3c1a0*/  STL.64 [R1+0x2f0], R212 ;  /* 0x0002f0d401007387 */ /* 0x000fe80000100a00 */
[----:B------:R1:W-:Y:S04]  /*3c1b0*/  STL.64 [R1+0x2f8], R214 ;  /* 0x0002f8d601007387 */ /* 0x0003e80000100a00 */
[----:B------:R-:W-:Y:S04]  /*3c1c0*/  LDS R228, [R2+UR7+0x42880] ;  /* 0x0428800702e47984 */ /* 0x000fe80008000800 */
[----:B------:R-:W-:Y:S04]  /*3c1d0*/  LDS R230, [R2+UR7+0x42c80] ;  /* 0x042c800702e67984 */ /* 0x000fe80008000800 */
[----:B-1----:R-:W3:Y:S04]  /*3c1e0*/  LDL.LU.64 R214, [R1+0x29f0] ;  /* 0x0029f00001d67983 */ /* 0x002ee80000300a00 */
[----:B------:R-:W3:Y:S04]  /*3c1f0*/  LDL.LU.64 R212, [R1+0x29e8] ;  /* 0x0029e80001d47983 */ /* 0x000ee80000300a00 */
[----:B------:R-:W-:Y:S04]  /*3c200*/  STL.64 [R1+0x140], R64 ;  /* 0x0001404001007387 */ /* 0x000fe80000100a00 */
[----:B------:R1:W-:Y:S04]  /*3c210*/  STL.64 [R1+0x148], R66 ;  /* 0x0001484201007387 */ /* 0x0003e80000100a00 */
[----:B------:R-:W-:Y:S04]  /*3c220*/  LDS R229, [R0+UR7+0x42880] ;  /* 0x0428800700e57984 */ /* 0x000fe80008000800 */
[----:B------:R-:W3:Y:S04]  /*3c230*/  LDS R231, [R0+UR7+0x42c80] ;  /* 0x042c800700e77984 */ /* 0x000ee80008000800 */
[----:B-1----:R-:W3:Y:S04]  /*3c240*/  LDL.LU.64 R66, [R1+0x29e0] ;  /* 0x0029e00001427983 */ /* 0x002ee80000300a00 */
[----:B------:R-:W3:Y:S04]  /*3c250*/  LDL.LU.64 R64, [R1+0x29d8] ;  /* 0x0029d80001407983 */ /* 0x000ee80000300a00 */
[----:B------:R-:W-:Y:S04]  /*3c260*/  STL.64 [R1+0x130], R216 ;  /* 0x000130d801007387 */ /* 0x000fe80000100a00 */
[----:B------:R1:W-:Y:S04]  /*3c270*/  STL.64 [R1+0x138], R218 ;  /* 0x000138da01007387 */ /* 0x0003e80000100a00 */
        /* <DEDUP_REMOVED lines=13> */
[----:B------:R-:W3:Y:S01]  /*3c350*/  LDL.LU.64 R248, [R1+0x2998] ;  /* 0x0029980001f87983 */ /* 0x000ee20000300a00 */
[----:B--2---:R-:W-:Y:S06]  /*3c360*/  HMMA.1688.F32.TF32 R100, R220, R62, R100 ;  /* 0x0000003edc64723c */ /* 0x004fec0000081064 */
[C---:B----4-:R-:W-:Y:S06]  /*3c370*/  HMMA.1688.F32.TF32 R92, R224.reuse, R6, R92 ;  /* 0x00000006e05c723c */ /* 0x050fec000008105c */
[C---:B---3--:R-:W-:Y:S06]  /*3c380*/  HMMA.1688.F32.TF32 R84, R224.reuse, R14, R84 ;  /* 0x0000000ee054723c */ /* 0x048fec0000081054 */
[C---:B------:R-:W-:Y:S06]  /*3c390*/  HMMA.1688.F32.TF32 R88, R224.reuse, R10, R88 ;  /* 0x0000000ae058723c */ /* 0x040fec0000081058 */
[C---:B------:R-:W-:Y:S06]  /*3c3a0*/  HMMA.1688.F32.TF32 R64, R224.reuse, R22, R64 ;  /* 0x00000016e040723c */ /* 0x040fec0000081040 */
[----:B------:R-:W-:-:S15]  /*3c3b0*/  HMMA.1688.F32.TF32 R216, R224, R26, R216 ;  /* 0x0000001ae0d8723c */ /* 0x000fde00000810d8 */
[----:B------:R-:W-:-:S03]  /*3c3c0*/  NOP ;  /* 0x0000000000007918 */ /* 0x000fc60000000000 */
[----:B------:R-:W-:Y:S01]  /*3c3d0*/  IMAD.MOV.U32 R252, RZ, RZ, R64 ;  /* 0x000000fffffc7224 */ /* 0x000fe200078e0040 */
[----:B------:R-:W-:Y:S01]  /*3c3e0*/  MOV R243, R65 ;  /* 0x0000004100f37202 */ /* 0x000fe20000000f00 */
[----:B------:R-:W-:Y:S02]  /*3c3f0*/  IMAD.MOV.U32 R242, RZ, RZ, R66 ;  /* 0x000000fffff27224 */ /* 0x000fe400078e0042 */
[----:B------:R-:W-:Y:S02]  /*3c400*/  IMAD.MOV.U32 R240, RZ, RZ, R67 ;  /* 0x000000fffff07224 */ /* 0x000fe400078e0043 */
[C---:B------:R-:W-:Y:S06]  /*3c410*/  HMMA.1688.F32.TF32 R64, R224.reuse, R18, R212 ;  /* 0x00000012e040723c */ /* 0x040fec00000810d4 */
[C---:B------:R-:W-:Y:S06]  /*3c420*/  HMMA.1688.F32.TF32 R236, R224.reuse, R30, R236 ;  /* 0x0000001ee0ec723c */ /* 0x040fec00000810ec */
[C---:B------:R-:W-:Y:S06]  /*3c430*/  HMMA.1688.F32.TF32 R244, R224.reuse, R34, R244 ;  /* 0x00000022e0f4723c */ /* 0x040fec00000810f4 */
[----:B------:R-:W-:-:S15]  /*3c440*/  HMMA.1688.F32.TF32 R248, R224, R38, R248 ;  /* 0x00000026e0f8723c */ /* 0x000fde00000810f8 */
[----:B------:R-:W-:-:S08]  /*3c450*/  NOP ;  /* 0x0000000000007918 */ /* 0x000fd00000000000 */
        /* <DEDUP_REMOVED lines=8> */
[----:B------:R-:W-:Y:S04]  /*3c4e0*/  STL [R1+0x2974], R84 ;  /* 0x0029745401007387 */ /* 0x000fe80000100800 */
[----:B------:R-:W-:Y:S04]  /*3c4f0*/  STL.64 [R1+0x2c0], R64 ;  /* 0x0002c04001007387 */ /* 0x000fe80000100a00 */
[----:B------:R1:W-:Y:S02]  /*3c500*/  STL.64 [R1+0x2c8], R66 ;  /* 0x0002c84201007387 */ /* 0x0003e40000100a00 */
[----:B-1----:R-:W-:Y:S02]  /*3c510*/  HMMA.1688.F32.TF32 R64, R224, R234, R96 ;  /* 0x000000eae040723c */ /* 0x002fe40000081060 */
        /* <DEDUP_REMOVED lines=12> */
[----:B------:R-:W-:Y:S04]  /*3c5e0*/  STL.64 [R1+0x250], R64 ;  /* 0x0002504001007387 */ /* 0x000fe80000100a00 */
[----:B------:R1:W-:Y:S02]  /*3c5f0*/  STL.64 [R1+0x258], R66 ;  /* 0x0002584201007387 */ /* 0x0003e40000100a00 */
[----:B-1----:R-:W-:Y:S02]  /*3c600*/  HMMA.1688.F32.TF32 R64, R220, R54, R104 ;  /* 0x00000036dc40723c */ /* 0x002fe40000081068 */
[----:B------:R1:W-:Y:S04]  /*3c610*/  STL [R1+0x2990], R101 ;  /* 0x0029906501007387 */ /* 0x0003e80000100800 */
[----:B------:R2:W-:-:S15]  /*3c620*/  STL [R1+0x298c], R102 ;  /* 0x00298c6601007387 */ /* 0x0005de0000100800 */
[----:B------:R-:W-:-:S03]  /*3c630*/  NOP ;  /* 0x0000000000007918 */ /* 0x000fc60000000000 */
[----:B------:R-:W-:Y:S01]  /*3c640*/  MOV R100, R64 ;  /* 0x0000004000647202 */ /* 0x000fe20000000f00 */
[----:B-1----:R-:W-:Y:S01]  /*3c650*/  IMAD.MOV.U32 R101, RZ, RZ, R65 ;  /* 0x000000ffff657224 */ /* 0x002fe200078e0041 */
[----:B------:R-:W-:Y:S01]  /*3c660*/  MOV R92, R67 ;  /* 0x00000043005c7202 */ /* 0x000fe20000000f00 */
[----:B--2---:R-:W-:Y:S02]  /*3c670*/  IMAD.MOV.U32 R102, RZ, RZ, R66 ;  /* 0x000000ffff667224 */ /* 0x004fe400078e0042 */
[C---:B------:R-:W-:Y:S06]  /*3c680*/  HMMA.1688.F32.TF32 R64, R220.reuse, R50, R108 ;  /* 0x00000032dc40723c */ /* 0x040fec000008106c */
[----:B------:R-:W-:-:S15]  /*3c690*/  HMMA.1688.F32.TF32 R84, R220, R58, R120 ;  /* 0x0000003adc54723c */ /* 0x000fde0000081078 */
[----:B------:R-:W-:-:S03]  /*3c6a0*/  NOP ;  /* 0x0000000000007918 */ /* 0x000fc60000000000 */
[----:B------:R-:W-:Y:S01]  /*3c6b0*/  IMAD.MOV.U32 R93, RZ, RZ, R64 ;  /* 0x000000ffff5d7224 */ /* 0x000fe200078e0040 */
[----:B------:R-:W-:Y:S01]  /*3c6c0*/  MOV R89, R66 ;  /* 0x0000004200597202 */ /* 0x000fe20000000f00 */
[----:B------:R-:W-:Y:S02]  /*3c6d0*/  IMAD.MOV.U32 R88, RZ, RZ, R65 ;  /* 0x000000ffff587224 */ /* 0x000fe400078e0041 */
[----:B------:R-:W-:Y:S02]  /*3c6e0*/  IMAD.MOV.U32 R90, RZ, RZ, R67 ;  /* 0x000000ffff5a7224 */ /* 0x000fe400078e0043 */
[----:B------:R-:W-:Y:S01]  /*3c6f0*/  HMMA.1688.F32.TF32 R64, R220, R46, R136 ;  /* 0x0000002edc40723c */ /* 0x000fe20000081088 */
[----:B------:R-:W-:Y:S04]  /*3c700*/  STL [R1+0x2958], R103 ;  /* 0x0029586701007387 */ /* 0x000fe80000100800 */
[----:B------:R1:W-:Y:S04]  /*3c710*/  STL.64 [R1+0x240], R84 ;  /* 0x0002405401007387 */ /* 0x0003e80000100a00 */
[----:B------:R2:W-:-:S15]  /*3c720*/  STL.64 [R1+0x248], R86 ;  /* 0x0002485601007387 */ /* 0x0005de0000100a00 */
[----:B-1----:R-:W-:Y:S01]  /*3c730*/  IMAD.MOV.U32 R84, RZ, RZ, R64 ;  /* 0x000000ffff547224 */ /* 0x002fe200078e0040 */
[----:B------:R-:W-:Y:S01]  /*3c740*/  MOV R85, R65 ;  /* 0x0000004100557202 */ /* 0x000fe20000000f00 */
[----:B--2---:R-:W-:Y:S02]  /*3c750*/  IMAD.MOV.U32 R86, RZ, RZ, R66 ;  /* 0x000000ffff567224 */ /* 0x004fe400078e0042 */
[----:B------:R-:W-:Y:S02]  /*3c760*/  IMAD.MOV.U32 R87, RZ, RZ, R67 ;  /* 0x000000ffff577224 */ /* 0x000fe400078e0043 */
[----:B------:R-:W-:-:S15]  /*3c770*/  HMMA.1688.F32.TF32 R64, R220, R38, R116 ;  /* 0x00000026dc40723c */ /* 0x000fde0000081074 */
[----:B------:R-:W-:-:S09]  /*3c780*/  NOP ;  /* 0x0000000000007918 */ /* 0x000fd20000000000 */
[----:B------:R-:W-:Y:S01]  /*3c790*/  MOV R91, R64 ;  /* 0x00000040005b7202 */ /* 0x000fe20000000f00 */
[----:B------:R-:W-:Y:S01]  /*3c7a0*/  IMAD.MOV.U32 R94, RZ, RZ, R65 ;  /* 0x000000ffff5e7224 */ /* 0x000fe200078e0041 */
[----:B------:R-:W-:Y:S01]  /*3c7b0*/  MOV R103, R67 ;  /* 0x0000004300677202 */ /* 0x000fe20000000f00 */
[----:B------:R-:W-:Y:S02]  /*3c7c0*/  IMAD.MOV.U32 R95, RZ, RZ, R66 ;  /* 0x000000ffff5f7224 */ /* 0x000fe400078e0042 */
[----:B------:R-:W-:-:S15]  /*3c7d0*/  HMMA.1688.F32.TF32 R64, R220, R34, R184 ;  /* 0x00000022dc40723c */ /* 0x000fde00000810b8 */
[----:B------:R-:W-:-:S09]  /*3c7e0*/  NOP ;  /* 0x0000000000007918 */ /* 0x000fd20000000000 */
[----:B------:R-:W-:Y:S01]  /*3c7f0*/  IMAD.MOV.U32 R107, RZ, RZ, R64 ;  /* 0x000000ffff6b7224 */ /* 0x000fe200078e0040 */
[----:B------:R-:W-:Y:S01]  /*3c800*/  MOV R105, R66 ;  /* 0x0000004200697202 */ /* 0x000fe20000000f00 */
[----:B------:R-:W-:Y:S02]  /*3c810*/  IMAD.MOV.U32 R106, RZ, RZ, R65 ;  /* 0x000000ffff6a7224 */ /* 0x000fe400078e0041 */
[----:B------:R-:W-:Y:S02]  /*3c820*/  IMAD.MOV.U32 R104, RZ, RZ, R67 ;  /* 0x000000ffff687224 */ /* 0x000fe400078e0043 */
[C---:B------:R-:W-:Y:S06]  /*3c830*/  HMMA.1688.F32.TF32 R64, R220.reuse, R30, R124 ;  /* 0x0000001edc40723c */ /* 0x040fec000008107c */
[C---:B------:R-:W-:Y:S06]  /*3c840*/  HMMA.1688.F32.TF32 R136, R220.reuse, R26, R132 ;  /* 0x0000001adc88723c */ /* 0x040fec0000081084 */
[----:B------:R-:W-:-:S12]  /*3c850*/  HMMA.1688.F32.TF32 R96, R220, R22, R192 ;  /* 0x00000016dc60723c */ /* 0x000fd800000810c0 */
[----:B------:R-:W-:Y:S01]  /*3c860*/  IMAD.MOV.U32 R111, RZ, RZ, R64 ;  /* 0x000000ffff6f7224 */ /* 0x000fe200078e0040 */
[----:B------:R-:W-:Y:S01]  /*3c870*/  MOV R110, R65 ;  /* 0x00000041006e7202 */ /* 0x000fe20000000f00 */
[----:B------:R-:W-:Y:S02]  /*3c880*/  IMAD.MOV.U32 R109, RZ, RZ, R66 ;  /* 0x000000ffff6d7224 */ /* 0x000fe400078e0042 */
[----:B------:R-:W-:Y:S02]  /*3c890*/  IMAD.MOV.U32 R108, RZ, RZ, R67 ;  /* 0x000000ffff6c7224 */ /* 0x000fe400078e0043 */
[C---:B------:R-:W-:Y:S06]  /*3c8a0*/  HMMA.1688.F32.TF32 R64, R220.reuse, R18, R152 ;  /* 0x00000012dc40723c */ /* 0x040fec0000081098 */
[C---:B------:R-:W-:Y:S01]  /*3c8b0*/  HMMA.1688.F32.TF32 R152, R220.reuse, R14, R68 ;  /* 0x0000000edc98723c */ /* 0x040fe20000081044 */
[----:B------:R-:W-:Y:S04]  /*3c8c0*/  STL [R1+0x2930], R136 ;  /* 0x0029308801007387 */ /* 0x000fe80000100800 */
[----:B------:R-:W-:Y:S04]  /*3c8d0*/  STL [R1+0x292c], R137 ;  /* 0x00292c8901007387 */ /* 0x000fe80000100800 */
[----:B------:R-:W-:Y:S04]  /*3c8e0*/  STL [R1+0x2928], R138 ;  /* 0x0029288a01007387 */ /* 0x000fe80000100800 */
[----:B------:R-:W-:Y:S04]  /*3c8f0*/  STL [R1+0x2924], R139 ;  /* 0x0029248b01007387 */ /* 0x000fe80000100800 */
[----:B------:R-:W-:Y:S04]  /*3c900*/  STL.64 [R1+0x2b0], R96 ;  /* 0x0002b06001007387 */ /* 0x000fe80000100a00 */
[----:B------:R-:W-:Y:S04]  /*3c910*/  STL.64 [R1+0x2b8], R98 ;  /* 0x0002b86201007387 */ /* 0x000fe80000100a00 */
[----:B------:R-:W-:Y:S04]  /*3c920*/  STL [R1+0x2934], R152 ;  /* 0x0029349801007387 */ /* 0x000fe80000100800 */
[----:B------:R-:W-:Y:S04]  /*3c930*/  STL.64 [R1+0x2a0], R64 ;  /* 0x0002a04001007387 */ /* 0x000fe80000100a00 */
[----:B------:R1:W-:Y:S01]  /*3c940*/  STL.64 [R1+0x2a8], R66 ;  /* 0x0002a84201007387 */ /* 0x0003e20000100a00 */
[C---:B------:R-:W-:Y:S06]  /*3c950*/  HMMA.1688.F32.TF32 R168, R220.reuse, R234, R168 ;  /* 0x000000eadca8723c */ /* 0x040fec00000810a8 */
[C---:B-1----:R-:W-:Y:S06]  /*3c960*/  HMMA.1688.F32.TF32 R64, R220.reuse, R10, R160 ;  /* 0x0000000adc40723c */ /* 0x042fec00000810a0 */
[----:B------:R-:W-:Y:S06]  /*3c970*/  HMMA.1688.F32.TF32 R160, R220, R6, R144 ;  /* 0x00000006dca0723c */ /* 0x000fec0000081090 */
[C---:B------:R-:W-:Y:S06]  /*3c980*/  HMMA.1688.F32.TF32 R60, R228.reuse, R62, R148 ;  /* 0x0000003ee43c723c */ /* 0x040fec0000081094 */
[C---:B------:R-:W-:Y:S01]  /*3c990*/  HMMA.1688.F32.TF32 R184, R228.reuse, R50, R72 ;  /* 0x00000032e4b8723c */ /* 0x040fe20000081048 */
[----:B------:R-:W-:Y:S05]  /*3c9a0*/  STL [R1+0x2920], R153 ;  /* 0x0029209901007387 */ /* 0x000fea0000100800 */
[C---:B------:R-:W-:Y:S01]  /*3c9b0*/  HMMA.1688.F32.TF32 R192, R228.reuse, R42, R76 ;  /* 0x0000002ae4c0723c */ /* 0x040fe2000008104c */
[----:B------:R-:W-:Y:S04]  /*3c9c0*/  STL [R1+0x291c], R154 ;  /* 0x00291c9a01007387 */ /* 0x000fe80000100800 */
[----:B------:R-:W-:Y:S04]  /*3c9d0*/  STL [R1+0x2918], R155 ;  /* 0x0029189b01007387 */ /* 0x000fe80000100800 */
[----:B------:R1:W-:Y:S04]  /*3c9e0*/  STL [R1+0x2944], R160 ;  /* 0x002944a001007387 */ /* 0x0003e80000100800 */
[----:B------:R-:W-:Y:S04]  /*3c9f0*/  STL.64 [R1+0x290], R64 ;  /* 0x0002904001007387 */ /* 0x000fe80000100a00 */
[----:B------:R-:W-:Y:S04]  /*3ca00*/  STL.64 [R1+0x298], R66 ;  /* 0x0002984201007387 */ /* 0x000fe80000100a00 */
[----:B------:R-:W-:Y:S04]  /*3ca10*/  STL [R1+0x2940], R161 ;  /* 0x002940a101007387 */ /* 0x000fe80000100800 */
[----:B------:R2:W-:Y:S04]  /*3ca20*/  STL [R1+0x293c], R162 ;  /* 0x00293ca201007387 */ /* 0x0005e80000100800 */
[----:B------:R3:W-:Y:S04]  /*3ca30*/  STL [R1+0x2938], R163 ;  /* 0x002938a301007387 */ /* 0x0007e80000100800 */
[----:B------:R-:W-:Y:S04]  /*3ca40*/  STL [R1+0x2954], R168 ;  /* 0x002954a801007387 */ /* 0x000fe80000100800 */
[----:B------:R-:W-:Y:S04]  /*3ca50*/  STL [R1+0x2950], R169 ;  /* 0x002950a901007387 */ /* 0x000fe80000100800 */
[----:B------:R-:W-:Y:S04]  /*3ca60*/  STL [R1+0x294c], R170 ;  /* 0x00294caa01007387 */ /* 0x000fe80000100800 */
[----:B------:R-:W-:Y:S04]  /*3ca70*/  STL [R1+0x2948], R171 ;  /* 0x002948ab01007387 */ /* 0x000fe80000100800 */
[----:B------:R-:W-:Y:S04]  /*3ca80*/  STL.64 [R1+0x1d0], R60 ;  /* 0x0001d03c01007387 */ /* 0x000fe80000100a00 */
[----:B------:R-:W-:Y:S04]  /*3ca90*/  STL.64 [R1+0x1d8], R62 ;  /* 0x0001d83e01007387 */ /* 0x000fe80000100a00 */
[----:B------:R-:W-:Y:S04]  /*3caa0*/  STL [R1+0x2908], R184 ;  /* 0x002908b801007387 */ /* 0x000fe80000100800 */
[----:B------:R-:W-:Y:S04]  /*3cab0*/  STL [R1+0x2904], R185 ;  /* 0x002904b901007387 */ /* 0x000fe80000100800 */
[----:B------:R-:W-:Y:S04]  /*3cac0*/  STL [R1+0x2900], R186 ;  /* 0x002900ba01007387 */ /* 0x000fe80000100800 */
[----:B------:R-:W-:Y:S04]  /*3cad0*/  STL [R1+0x28fc], R187 ;  /* 0x0028fcbb01007387 */ /* 0x000fe80000100800 */
[----:B------:R4:W-:Y:S04]  /*3cae0*/  STL [R1+0x2914], R192 ;  /* 0x002914c001007387 */ /* 0x0009e80000100800 */
[----:B------:R4:W-:Y:S04]  /*3caf0*/  STL [R1+0x2910], R193 ;  /* 0x002910c101007387 */ /* 0x0009e80000100800 */
[----:B------:R4:W-:Y:S04]  /*3cb00*/  STL [R1+0x290c], R194 ;  /* 0x00290cc201007387 */ /* 0x0009e80000100800 */
[----:B------:R4:W-:Y:S04]  /*3cb10*/  STL [R1+0x28f8], R195 ;  /* 0x0028f8c301007387 */ /* 0x0009e80000100800 */
[----:B------:R-:W4:Y:S01]  /*3cb20*/  LDL R239, [R1+0x420] ;  /* 0x0004200001ef7983 */ /* 0x000f220000100800 */
[C---:B------:R-:W-:Y:S06]  /*3cb30*/  HMMA.1688.F32.TF32 R44, R228.reuse, R46, R164 ;  /* 0x0000002ee42c723c */ /* 0x040fec00000810a4 */
[C---:B------:R-:W-:Y:S06]  /*3cb40*/  HMMA.1688.F32.TF32 R56, R228.reuse, R58, R140 ;  /* 0x0000003ae438723c */ /* 0x040fec000008108c */
[----:B------:R-:W-:Y:S01]  /*3cb50*/  HMMA.1688.F32.TF32 R52, R228, R54, R156 ;  /* 0x00000036e434723c */ /* 0x000fe2000008109c */
[----:B------:R-:W-:Y:S01]  /*3cb60*/  MOV R96, R9 ;  /* 0x0000000900607202 */ /* 0x000fe20000000f00 */
[----:B------:R-:W-:-:S02]  /*3cb70*/  IMAD.MOV.U32 R97, RZ, RZ, R8 ;  /* 0x000000ffff617224 */ /* 0x000fc400078e0008 */
[----:B------:R-:W-:Y:S02]  /*3cb80*/  IMAD.MOV.U32 R70, RZ, RZ, R37 ;  /* 0x000000ffff467224 */ /* 0x000fe400078e0025 */
[----:B------:R-:W-:Y:S01]  /*3cb90*/  HMMA.1688.F32.TF32 R224, R228, R10, R200 ;  /* 0x0000000ae4e0723c */ /* 0x000fe200000810c8 */
[----:B------:R-:W-:Y:S01]  /*3cba0*/  IMAD.MOV.U32 R71, RZ, RZ, R36 ;  /* 0x000000ffff477224 */ /* 0x000fe200078e0024 */
[----:B------:R-:W-:Y:S01]  /*3cbb0*/  MOV R69, R40 ;  /* 0x0000002800457202 */ /* 0x000fe20000000f00 */
[----:B------:R-:W-:-:S03]  /*3cbc0*/  IMAD.MOV.U32 R68, RZ, RZ, R41 ;  /* 0x000000ffff447224 */ /* 0x000fc600078e0029 */
[----:B------:R-:W-:Y:S01]  /*3cbd0*/  HMMA.1688.F32.TF32 R212, R228, R22, R80 ;  /* 0x00000016e4d4723c */ /* 0x000fe20000081050 */
[----:B------:R-:W-:Y:S01]  /*3cbe0*/  IMAD.MOV.U32 R143, RZ, RZ, R44 ;  /* 0x000000ffff8f7224 */ /* 0x000fe200078e002c */
[----:B------:R-:W-:Y:S01]  /*3cbf0*/  MOV R142, R45 ;  /* 0x0000002d008e7202 */ /* 0x000fe20000000f00 */
[----:B------:R-:W-:-:S03]  /*3cc00*/  IMAD.MOV.U32 R141, RZ, RZ, R46 ;  /* 0x000000ffff8d7224 */ /* 0x000fc600078e002e */
[----:B------:R-:W-:Y:S01]  /*3cc10*/  HMMA.1688.F32.TF32 R120, R220, R42, R112 ;  /* 0x0000002adc78723c */ /* 0x000fe20000081070 */
[----:B------:R-:W-:-:S05]  /*3cc20*/  IMAD.MOV.U32 R140, RZ, RZ, R47 ;  /* 0x000000ffff8c7224 */ /* 0x000fca00078e002f */
[C---:B------:R-:W-:Y:S01]  /*3cc30*/  HMMA.1688.F32.TF32 R216, R228.reuse, R18, R128 ;  /* 0x00000012e4d8723c */ /* 0x040fe20000081080 */
[----:B------:R-:W-:Y:S01]  /*3cc40*/  IMAD.MOV.U32 R98, RZ, RZ, R5 ;  /* 0x000000ffff627224 */ /* 0x000fe200078e0005 */
[----:B------:R-:W-:Y:S01]  /*3cc50*/  MOV R99, R4 ;  /* 0x0000000400637202 */ /* 0x000fe20000000f00 */
[----:B------:R-:W-:Y:S03]  /*3cc60*/  LDS R72, [R241+UR7+0x43000] ;  /* 0x04300007f1487984 */ /* 0x000fe60008000800 */
[C---:B------:R-:W-:Y:S01]  /*3cc70*/  HMMA.1688.F32.TF32 R44, R228.reuse, R38, R172 ;  /* 0x00000026e42c723c */ /* 0x040fe200000810ac */
[----:B------:R-:W-:Y:S04]  /*3cc80*/  LDS R74, [R241+UR7+0x43400] ;  /* 0x04340007f14a7984 */ /* 0x000fe80008000800 */
[----:B------:R-:W-:Y:S01]  /*3cc90*/  LDS R73, [R3+UR7+0x43000] ;  /* 0x0430000703497984 */ /* 0x000fe20008000800 */
[----:B------:R-:W-:Y:S03]  /*3cca0*/  HMMA.1688.F32.TF32 R232, R228, R234, R208 ;  /* 0x000000eae4e8723c */ /* 0x000fe600000810d0 */
[----:B------:R-:W-:-:S15]  /*3ccb0*/  LDS R75, [R3+UR7+0x43400] ;  /* 0x04340007034b7984 */ /* 0x000fde0008000800 */
[----:B------:R-:W-:Y:S01]  /*3ccc0*/  MOV R152, R44 ;  /* 0x0000002c00987202 */ /* 0x000fe20000000f00 */
[----:B------:R-:W-:Y:S01]  /*3ccd0*/  IMAD.MOV.U32 R136, RZ, RZ, R45 ;  /* 0x000000ffff887224 */ /* 0x000fe200078e002d */
[----:B------:R-:W-:Y:S01]  /*3cce0*/  MOV R138, R47 ;  /* 0x0000002f008a7202 */ /* 0x000fe20000000f00 */
[----:B------:R-:W-:Y:S02]  /*3ccf0*/  IMAD.MOV.U32 R137, RZ, RZ, R46 ;  /* 0x000000ffff897224 */ /* 0x000fe400078e002e */
[----:B------:R-:W-:-:S15]  /*3cd00*/  HMMA.1688.F32.TF32 R44, R228, R34, R176 ;  /* 0x00000022e42c723c */ /* 0x000fde00000810b0 */
[----:B------:R-:W-:-:S09]  /*3cd10*/  NOP ;  /* 0x0000000000007918 */ /* 0x000fd20000000000 */
[----:B-1----:R-:W-:Y:S01]  /*3cd20*/  IMAD.MOV.U32 R160, RZ, RZ, R44 ;  /* 0x000000ffffa07224 */ /* 0x002fe200078e002c */
[----:B--2---:R-:W-:Y:S01]  /*3cd30*/  MOV R162, R46 ;  /* 0x0000002e00a27202 */ /* 0x004fe20000000f00 */
[----:B------:R-:W-:Y:S02]  /*3cd40*/  IMAD.MOV.U32 R161, RZ, RZ, R45 ;  /* 0x000000ffffa17224 */ /* 0x000fe400078e002d */
[----:B---3--:R-:W-:Y:S02]  /*3cd50*/  IMAD.MOV.U32 R163, RZ, RZ, R47 ;  /* 0x000000ffffa37224 */ /* 0x008fe400078e002f */
[----:B------:R-:W-:-:S15]  /*3cd60*/  HMMA.1688.F32.TF32 R44, R228, R30, R180 ;  /* 0x0000001ee42c723c */ /* 0x000fde00000810b4 */
[----:B------:R-:W-:-:S09]  /*3cd70*/  NOP ;  /* 0x0000000000007918 */ /* 0x000fd20000000000 */
[----:B------:R-:W-:Y:S01]  /*3cd80*/  IMAD.MOV.U32 R147, RZ, RZ, R44 ;  /* 0x000000ffff937224 */ /* 0x000fe200078e002c */
[----:B------:R-:W-:Y:S01]  /*3cd90*/  MOV R146, R45 ;  /* 0x0000002d00927202 */ /* 0x000fe20000000f00 */
[----:B------:R-:W-:Y:S02]  /*3cda0*/  IMAD.MOV.U32 R145, RZ, RZ, R46 ;  /* 0x000000ffff917224 */ /* 0x000fe400078e002e */
[----:B------:R-:W-:Y:S02]  /*3cdb0*/  IMAD.MOV.U32 R144, RZ, RZ, R47 ;  /* 0x000000ffff907224 */ /* 0x000fe400078e002f */
[----:B------:R-:W-:-:S15]  /*3cdc0*/  HMMA.1688.F32.TF32 R44, R228, R26, R188 ;  /* 0x0000001ae42c723c */ /* 0x000fde00000810bc */
[----:B------:R-:W-:-:S09]  /*3cdd0*/  NOP ;  /* 0x0000000000007918 */ /* 0x000fd20000000000 */
[----:B----4-:R-:W-:Y:S01]  /*3cde0*/  MOV R192, R44 ;  /* 0x0000002c00c07202 */ /* 0x010fe20000000f00 */
[----:B------:R-:W-:Y:S01]  /*3cdf0*/  IMAD.MOV.U32 R193, RZ, RZ, R45 ;  /* 0x000000ffffc17224 */ /* 0x000fe200078e002d */
[----:B------:R-:W-:Y:S01]  /*3ce00*/  MOV R184, R47 ;  /* 0x0000002f00b87202 */ /* 0x000fe20000000f00 */
[----:B------:R-:W-:Y:S02]  /*3ce10*/  IMAD.MOV.U32 R194, RZ, RZ, R46 ;  /* 0x000000ffffc27224 */ /* 0x000fe400078e002e */
[C---:B------:R-:W-:Y:S01]  /*3ce20*/  HMMA.1688.F32.TF32 R44, R228.reuse, R6, R204 ;  /* 0x00000006e42c723c */ /* 0x040fe200000810cc */
[----:B------:R-:W-:Y:S01]  /*3ce30*/  IMAD.MOV.U32 R139, RZ, RZ, R52 ;  /* 0x000000ffff8b7224 */ /* 0x000fe200078e0034 */
[----:B------:R-:W-:Y:S01]  /*3ce40*/  MOV R154, R54 ;  /* 0x00000036009a7202 */ /* 0x000fe20000000f00 */
[----:B------:R-:W-:Y:S02]  /*3ce50*/  IMAD.MOV.U32 R153, RZ, RZ, R53 ;  /* 0x000000ffff997224 */ /* 0x000fe400078e0035 */
[----:B------:R-:W-:Y:S01]  /*3ce60*/  IMAD.MOV.U32 R155, RZ, RZ, R55 ;  /* 0x000000ffff9b7224 */ /* 0x000fe200078e0037 */
[----:B------:R-:W-:Y:S01]  /*3ce70*/  HMMA.1688.F32.TF32 R220, R228, R14, R196 ;  /* 0x0000000ee4dc723c */ /* 0x000fe200000810c4 */
[----:B------:R-:W-:Y:S01]  /*3ce80*/  MOV R168, R56 ;  /* 0x0000003800a87202 */ /* 0x000fe20000000f00 */
[----:B------:R-:W-:Y:S01]  /*3ce90*/  IMAD.MOV.U32 R169, RZ, RZ, R57 ;  /* 0x000000ffffa97224 */ /* 0x000fe200078e0039 */
[----:B------:R-:W-:Y:S01]  /*3cea0*/  MOV R171, R59 ;  /* 0x0000003b00ab7202 */ /* 0x000fe20000000f00 */
[----:B------:R-:W-:-:S14]  /*3ceb0*/  IMAD.MOV.U32 R170, RZ, RZ, R58 ;  /* 0x000000ffffaa7224 */ /* 0x000fdc00078e003a */
[----:B------:R-:W-:Y:S01]  /*3cec0*/  IMAD.MOV.U32 R185, RZ, RZ, R44 ;  /* 0x000000ffffb97224 */ /* 0x000fe200078e002c */
[----:B------:R-:W-:Y:S01]  /*3ced0*/  MOV R187, R46 ;  /* 0x0000002e00bb7202 */ /* 0x000fe20000000f00 */
[----:B------:R-:W-:Y:S02]  /*3cee0*/  IMAD.MOV.U32 R186, RZ, RZ, R45 ;  /* 0x000000ffffba7224 */ /* 0x000fe400078e002d */
[----:B------:R-:W-:Y:S01]  /*3cef0*/  IMAD.MOV.U32 R195, RZ, RZ, R47 ;  /* 0x000000ffffc37224 */ /* 0x000fe200078e002f */
        /* <DEDUP_REMOVED lines=17> */
[----:B------:R-:W1:Y:S04]  /*3d010*/  LDSM.16.M88.4 R8, [R239+UR10+0x2080] ;  /* 0x0020800aef08783b */ /* 0x000e680008000200 */
[----:B------:R-:W2:Y:S04]  /*3d020*/  LDSM.16.M88.4 R36, [R239+UR10+0x10080] ;  /* 0x0100800aef24783b */ /* 0x000ea80008000200 */
[----:B------:R-:W3:Y:S04]  /*3d030*/  LDSM.16.M88.4 R40, [R239+UR10+0x12080] ;  /* 0x0120800aef28783b */ /* 0x000ee80008000200 */
[----:B------:R-:W4:Y:S04]  /*3d040*/  LDSM.16.M88.4 R44, [R239+UR10+0x14080] ;  /* 0x0140800aef2c783b */ /* 0x000f280008000200 */
[----:B------:R-:W4:Y:S04]  /*3d050*/  LDSM.16.M88.4 R48, [R239+UR10+0x16080] ;  /* 0x0160800aef30783b */ /* 0x000f280008000200 */
[----:B------:R-:W4:Y:S04]  /*3d060*/  LDSM.16.M88.4 R52, [R239+UR10+0x18080] ;  /* 0x0180800aef34783b */ /* 0x000f280008000200 */
[----:B------:R-:W4:Y:S04]  /*3d070*/  LDSM.16.M88.4 R56, [R239+UR10+0x1a080] ;  /* 0x01a0800aef38783b */ /* 0x000f280008000200 */
[----:B------:R-:W4:Y:S04]  /*3d080*/  LDSM.16.M88.4 R60, [R239+UR10+0x1c080] ;  /* 0x01c0800aef3c783b */ /* 0x000f280008000200 */
[----:B------:R-:W4:Y:S01]  /*3d090*/  LDSM.16.M88.4 R4, [R239+UR10+0x80] ;  /* 0x0000800aef04783b */ /* 0x000f220008000200 */
[----:B------:R-:W-:Y:S01]  /*3d0a0*/  MOV R64, R33 ;  /* 0x0000002100407202 */ /* 0x000fe20000000f00 */
[----:B------:R-:W-:Y:S01]  /*3d0b0*/  IMAD.MOV.U32 R65, RZ, RZ, R32 ;  /* 0x000000ffff417224 */ /* 0x000fe200078e0020 */
[----:B------:R-:W-:Y:S01]  /*3d0c0*/  MOV R67, R28 ;  /* 0x0000001c00437202 */ /* 0x000fe20000000f00 */
[----:B------:R-:W-:Y:S01]  /*3d0d0*/  IMAD.MOV.U32 R66, RZ, RZ, R29 ;  /* 0x000000ffff427224 */ /* 0x000fe200078e001d */
[----:B------:R-:W-:Y:S01]  /*3d0e0*/  MOV R246, R21 ;  /* 0x0000001500f67202 */ /* 0x000fe20000000f00 */
[----:B------:R-:W-:Y:S01]  /*3d0f0*/  IMAD.MOV.U32 R244, RZ, RZ, R25 ;  /* 0x000000fffff47224 */ /* 0x000fe200078e0019 */
[----:B------:R-:W-:Y:S01]  /*3d100*/  MOV R249, R16 ;  /* 0x0000001000f97202 */ /* 0x000fe20000000f00 */
[----:B-1----:R-:W-:Y:S04]  /*3d110*/  STL [R1+0x28b0], R10 ;  /* 0x0028b00a01007387 */ /* 0x002fe80000100800 */
[----:B------:R-:W-:Y:S04]  /*3d120*/  STL [R1+0x28ac], R11 ;  /* 0x0028ac0b01007387 */ /* 0x000fe80000100800 */
[----:B--2---:R-:W-:Y:S01]  /*3d130*/  STL [R1+0x283c], R38 ;  /* 0x00283c2601007387 */ /* 0x004fe20000100800 */
[----:B------:R-:W-:-:S03]  /*3d140*/  IMAD.MOV.U32 R245, RZ, RZ, R24 ;  /* 0x000000fffff57224 */ /* 0x000fc600078e0018 */
[----:B------:R-:W-:Y:S01]  /*3d150*/  STL [R1+0x2838], R39 ;  /* 0x0028382701007387 */ /* 0x000fe20000100800 */
[----:B------:R-:W-:-:S03]  /*3d160*/  IMAD.MOV.U32 R247, RZ, RZ, R20 ;  /* 0x000000fffff77224 */ /* 0x000fc600078e0014 */
[----:B---3--:R-:W-:Y:S01]  /*3d170*/  STL [R1+0x2830], R42 ;  /* 0x0028302a01007387 */ /* 0x008fe20000100800 */
[----:B------:R-:W-:Y:S02]  /*3d180*/  IMAD.MOV.U32 R248, RZ, RZ, R17 ;  /* 0x000000fffff87224 */ /* 0x000fe400078e0011 */
[----:B------:R-:W-:Y:S01]  /*3d190*/  IMAD.MOV.U32 R250, RZ, RZ, R13 ;  /* 0x000000fffffa7224 */ /* 0x000fe200078e000d */
[----:B------:R-:W-:Y:S01]  /*3d1a0*/  STL [R1+0x282c], R43 ;  /* 0x00282c2b01007387 */ /* 0x000fe20000100800 */
[----:B------:R-:W-:-:S03]  /*3d1b0*/  IMAD.MOV.U32 R251, RZ, RZ, R12 ;  /* 0x000000fffffb7224 */ /* 0x000fc600078e000c */
[----:B----4-:R-:W-:Y:S04]  /*3d1c0*/  STL [R1+0x2840], R46 ;  /* 0x0028402e01007387 */ /* 0x010fe80000100800 */
[----:B------:R-:W-:Y:S04]  /*3d1d0*/  LDSM.16.M88.4 R12, [R239+UR10+0x4080] ;  /* 0x0040800aef0c783b */ /* 0x000fe80008000200 */
[----:B------:R-:W-:Y:S04]  /*3d1e0*/  LDSM.16.M88.4 R16, [R239+UR10+0x6080] ;  /* 0x0060800aef10783b */ /* 0x000fe80008000200 */
[----:B------:R-:W-:Y:S04]  /*3d1f0*/  LDSM.16.M88.4 R20, [R239+UR10+0x8080] ;  /* 0x0080800aef14783b */ /* 0x000fe80008000200 */
[----:B------:R-:W-:Y:S04]  /*3d200*/  LDSM.16.M88.4 R24, [R239+UR10+0xa080] ;  /* 0x00a0800aef18783b */ /* 0x000fe80008000200 */
[----:B------:R-:W-:Y:S04]  /*3d210*/  LDSM.16.M88.4 R28, [R239+UR10+0xc080] ;  /* 0x00c0800aef1c783b */ /* 0x000fe80008000200 */
[----:B------:R-:W-:Y:S04]  /*3d220*/  LDSM.16.M88.4 R32, [R239+UR10+0xe080] ;  /* 0x00e0800aef20783b */ /* 0x000fe80008000200 */
[----:B------:R-:W-:Y:S04]  /*3d230*/  STL [R1+0x2834], R47 ;  /* 0x0028342f01007387 */ /* 0x000fe80000100800 */
[----:B------:R-:W-:Y:S04]  /*3d240*/  STL [R1+0x2848], R50 ;  /* 0x0028483201007387 */ /* 0x000fe80000100800 */
[----:B------:R-:W1:Y:S04]  /*3d250*/  LDSM.16.M88.4 R236, [R239+UR10+0x1e080] ;  /* 0x01e0800aefec783b */ /* 0x000e680008000200 */
[----:B------:R-:W-:Y:S04]  /*3d260*/  STL [R1+0x2844], R51 ;  /* 0x0028443301007387 */ /* 0x000fe80000100800 */
[----:B------:R-:W-:Y:S04]  /*3d270*/  STL [R1+0x2850], R54 ;  /* 0x0028503601007387 */ /* 0x000fe80000100800 */
[----:B------:R-:W-:Y:S04]  /*3d280*/  STL [R1+0x284c], R55 ;  /* 0x00284c3701007387 */ /* 0x000fe80000100800 */
[----:B------:R-:W-:Y:S04]  /*3d290*/  STL [R1+0x2858], R58 ;  /* 0x0028583a01007387 */ /* 0x000fe80000100800 */
[----:B------:R-:W-:Y:S04]  /*3d2a0*/  STL [R1+0x2854], R59 ;  /* 0x0028543b01007387 */ /* 0x000fe80000100800 */
[----:B------:R-:W-:Y:S04]  /*3d2b0*/  STL [R1+0x2860], R62 ;  /* 0x0028603e01007387 */ /* 0x000fe80000100800 */
[----:B------:R-:W-:Y:S04]  /*3d2c0*/  STL [R1+0x285c], R63 ;  /* 0x00285c3f01007387 */ /* 0x000fe80000100800 */
[----:B------:R-:W2:Y:S04]  /*3d2d0*/  LDL.LU R132, [R1+0x40] ;  /* 0x0000400001847983 */ /* 0x000ea80000300800 */
[----:B------:R-:W2:Y:S04]  /*3d2e0*/  LDL.LU R133, [R1+0x44] ;  /* 0x0000440001857983 */ /* 0x000ea80000300800 */
[----:B------:R-:W2:Y:S04]  /*3d2f0*/  LDL.LU R134, [R1+0x48] ;  /* 0x0000480001867983 */ /* 0x000ea80000300800 */
[----:B------:R-:W2:Y:S01]  /*3d300*/  LDL.LU R135, [R1+0x4c] ;  /* 0x00004c0001877983 */ /* 0x000ea20000300800 */
[C---:B------:R-:W-:Y:S03]  /*3d310*/  HMMA.1688.F32.TF32 R76, R72.reuse, R4, R96 ;  /* 0x00000004484c723c */ /* 0x040fe60000081060 */
[----:B------:R-:W3:Y:S04]  /*3d320*/  LDL.LU R124, [R1+0xb0] ;  /* 0x0000b000017c7983 */ /* 0x000ee80000300800 */
[----:B------:R-:W3:Y:S04]  /*3d330*/  LDL.LU R125, [R1+0xb4] ;  /* 0x0000b400017d7983 */ /* 0x000ee80000300800 */
[----:B------:R-:W3:Y:S04]  /*3d340*/  LDL.LU R126, [R1+0xb8] ;  /* 0x0000b800017e7983 */ /* 0x000ee80000300800 */
[----:B------:R-:W3:Y:S04]  /*3d350*/  LDL.LU R127, [R1+0xbc] ;  /* 0x0000bc00017f7983 */ /* 0x000ee80000300800 */
[----:B-1----:R-:W-:Y:S04]  /*3d360*/  STL [R1+0x2868], R238 ;  /* 0x002868ee01007387 */ /* 0x002fe80000100800 */
[----:B------:R-:W-:Y:S04]  /*3d370*/  STL [R1+0x2864], R239 ;  /* 0x002864ef01007387 */ /* 0x000fe80000100800 */
[----:B------:R1:W-:Y:S04]  /*3d380*/  STL [R1], R76 ;  /* 0x0000004c01007387 */ /* 0x0003e80000100800 */
        /* <DEDUP_REMOVED lines=8> */
[----:B------:R-:W1:Y:S04]  /*3d410*/  LDL.LU R112, [R1+0x90] ;  /* 0x0000900001707983 */ /* 0x000e680000300800 */
[----:B------:R-:W1:Y:S04]  /*3d420*/  LDL.LU R113, [R1+0x94] ;  /* 0x0000940001717983 */ /* 0x000e680000300800 */
[----:B------:R-:W1:Y:S04]  /*3d430*/  LDL.LU R114, [R1+0x98] ;  /* 0x0000980001727983 */ /* 0x000e680000300800 */
[----:B------:R-:W1:Y:S01]  /*3d440*/  LDL.LU R115, [R1+0x9c] ;  /* 0x00009c0001737983 */ /* 0x000e620000300800 */
[----:B------:R-:W-:-:S15]  /*3d450*/  HMMA.1688.F32.TF32 R68, R72, R20, R68 ;  /* 0x000000144844723c */ /* 0x000fde0000081044 */
[----:B------:R-:W-:-:S09]  /*3d460*/  NOP ;  /* 0x0000000000007918 */ /* 0x000fd20000000000 */
[----:B------:R-:W-:Y:S01]  /*3d470*/  IMAD.MOV.U32 R216, RZ, RZ, R68 ;  /* 0x000000ffffd87224 */ /* 0x000fe200078e0044 */
[----:B------:R-:W-:Y:S01]  /*3d480*/  MOV R218, R70 ;  /* 0x0000004600da7202 */ /* 0x000fe20000000f00 */
[----:B------:R-:W-:Y:S02]  /*3d490*/  IMAD.MOV.U32 R217, RZ, RZ, R69 ;  /* 0x000000ffffd97224 */ /* 0x000fe400078e0045 */
[----:B------:R-:W-:Y:S01]  /*3d4a0*/  IMAD.MOV.U32 R212, RZ, RZ, R71 ;  /* 0x000000ffffd47224 */ /* 0x000fe200078e0047 */
[----:B------:R-:W-:Y:S01]  /*3d4b0*/  MOV R226, R79 ;  /* 0x0000004f00e27202 */ /* 0x000fe20000000f00 */
[----:B------:R-:W-:Y:S02]  /*3d4c0*/  IMAD.MOV.U32 R224, RZ, RZ, R77 ;  /* 0x000000ffffe07224 */ /* 0x000fe400078e004d */
[----:B------:R-:W-:Y:S01]  /*3d4d0*/  IMAD.MOV.U32 R225, RZ, RZ, R78 ;  /* 0x000000ffffe17224 */ /* 0x000fe200078e004e */
[----:B--2---:R-:W-:-:S15]  /*3d4e0*/  HMMA.1688.F32.TF32 R68, R72, R24, R132 ;  /* 0x000000184844723c */ /* 0x004fde0000081084 */
[----:B------:R-:W-:-:S09]  /*3d4f0*/  NOP ;  /* 0x0000000000007918 */ /* 0x000fd20000000000 */
[----:B------:R-:W-:Y:S01]  /*3d500*/  IMAD.MOV.U32 R213, RZ, RZ, R68 ;  /* 0x000000ffffd57224 */ /* 0x000fe200078e0044 */
[----:B------:R-:W-:Y:S01]  /*3d510*/  MOV R214, R69 ;  /* 0x0000004500d67202 */ /* 0x000fe20000000f00 */
[----:B------:R-:W-:Y:S02]  /*3d520*/  IMAD.MOV.U32 R215, RZ, RZ, R70 ;  /* 0x000000ffffd77224 */ /* 0x000fe400078e0046 */
[----:B------:R-:W-:Y:S02]  /*3d530*/  IMAD.MOV.U32 R219, RZ, RZ, R71 ;  /* 0x000000ffffdb7224 */ /* 0x000fe400078e0047 */
[C---:B---3--:R-:W-:Y:S01]  /*3d540*/  HMMA.1688.F32.TF32 R68, R72.reuse, R28, R124 ;  /* 0x0000001c4844723c */ /* 0x048fe2000008107c */
        /* <DEDUP_REMOVED lines=8> */
[----:B------:R-:W3:Y:S04]  /*3d5d0*/  LDL.LU R156, [R1+0x330] ;  /* 0x00033000019c7983 */ /* 0x000ee80000300800 */
[----:B------:R-:W3:Y:S04]  /*3d5e0*/  LDL.LU R157, [R1+0x334] ;  /* 0x00033400019d7983 */ /* 0x000ee80000300800 */
[----:B------:R-:W3:Y:S04]  /*3d5f0*/  LDL.LU R158, [R1+0x338] ;  /* 0x00033800019e7983 */ /* 0x000ee80000300800 */
[----:B------:R-:W3:Y:S01]  /*3d600*/  LDL.LU R159, [R1+0x33c] ;  /* 0x00033c00019f7983 */ /* 0x000ee20000300800 */
[----:B-1----:R-:W-:Y:S01]  /*3d610*/  HMMA.1688.F32.TF32 R76, R72, R36, R112 ;  /* 0x00000024484c723c */ /* 0x002fe20000081070 */
[----:B------:R-:W-:Y:S01]  /*3d620*/  MOV R220, R68 ;  /* 0x0000004400dc7202 */ /* 0x000fe20000000f00 */
[----:B------:R-:W-:Y:S01]  /*3d630*/  IMAD.MOV.U32 R221, RZ, RZ, R69 ;  /* 0x000000ffffdd7224 */ /* 0x000fe200078e0045 */
[----:B------:R-:W-:Y:S01]  /*3d640*/  MOV R223, R71 ;  /* 0x0000004700df7202 */ /* 0x000fe20000000f00 */
[----:B------:R-:W-:-:S02]  /*3d650*/  IMAD.MOV.U32 R222, RZ, RZ, R70 ;  /* 0x000000ffffde7224 */ /* 0x000fc400078e0046 */
[----:B----4-:R-:W-:Y:S01]  /*3d660*/  HMMA.1688.F32.TF32 R68, R72, R32, R116 ;  /* 0x000000204844723c */ /* 0x010fe20000081074 */
[----:B------:R-:W4:-:S15]  /*3d670*/  LDL.LU R116, [R1+0x310] ;  /* 0x0003100001747983 */ /* 0x000f1e0000300800 */
[----:B------:R-:W-:-:S01]  /*3d680*/  NOP ;  /* 0x0000000000007918 */ /* 0x000fc20000000000 */
[----:B------:R-:W-:Y:S04]  /*3d690*/  STL.64 [R1+0x10], R76 ;  /* 0x0000104c01007387 */ /* 0x000fe80000100a00 */
[----:B------:R2:W-:Y:S04]  /*3d6a0*/  STL.64 [R1+0x18], R78 ;  /* 0x0000184e01007387 */ /* 0x0005e80000100a00 */
        /* <DEDUP_REMOVED lines=17> */
[----:B------:R-:W-:-:S02]  /*3d7c0*/  IMAD.MOV.U32 R235, RZ, RZ, R69 ;  /* 0x000000ffffeb7224 */ /* 0x000fc400078e0045 */
[----:B------:R-:W-:Y:S02]  /*3d7d0*/  IMAD.MOV.U32 R11, RZ, RZ, R71 ;  /* 0x000000ffff0b7224 */ /* 0x000fe400078e0047 */
[C---:B------:R-:W-:Y:S01]  /*3d7e0*/  HMMA.1688.F32.TF32 R68, R72.reuse, R40, R96 ;  /* 0x000000284844723c */ /* 0x040fe20000081060 */
[----:B------:R-:W-:Y:S04]  /*3d7f0*/  LDS R96, [R2+UR7+0x43000] ;  /* 0x0430000702607984 */ /* 0x000fe80008000800 */
[----:B------:R-:W-:Y:S04]  /*3d800*/  LDS R98, [R2+UR7+0x43400] ;  /* 0x0434000702627984 */ /* 0x000fe80008000800 */
[----:B------:R-:W-:Y:S04]  /*3d810*/  LDS R97, [R0+UR7+0x43000] ;  /* 0x0430000700617984 */ /* 0x000fe80008000800 */
[----:B------:R-:W1:Y:S10]  /*3d820*/  LDS R99, [R0+UR7+0x43400] ;  /* 0x0434000700637984 */ /* 0x000e740008000800 */
[----:B------:R-:W-:Y:S04]  /*3d830*/  STL.64 [R1+0x2820], R70 ;  /* 0x0028204601007387 */ /* 0x000fe80000100a00 */
[----:B------:R3:W-:Y:S01]  /*3d840*/  STL.64 [R1+0x2818], R68 ;  /* 0x0028184401007387 */ /* 0x0007e20000100a00 */
[C---:B--2---:R-:W-:Y:S06]  /*3d850*/  HMMA.1688.F32.TF32 R76, R72.reuse, R52, R124 ;  /* 0x00000034484c723c */ /* 0x044fec000008107c */
[C---:B---3--:R-:W-:Y:S01]  /*3d860*/  HMMA.1688.F32.TF32 R68, R72.reuse, R44, R164 ;  /* 0x0000002c4844723c */ /* 0x048fe200000810a4 */
[----:B------:R-:W-:Y:S04]  /*3d870*/  LDS R164, [R241+UR7+0x43080] ;  /* 0x04308007f1a47984 */ /* 0x000fe80008000800 */
[----:B------:R-:W-:Y:S01]  /*3d880*/  LDS R166, [R241+UR7+0x43480] ;  /* 0x04348007f1a67984 */ /* 0x000fe20008000800 */
[C---:B------:R-:W-:Y:S03]  /*3d890*/  HMMA.1688.F32.TF32 R248, R72.reuse, R8, R248 ;  /* 0x0000000848f8723c */ /* 0x040fe600000810f8 */
[----:B------:R-:W-:Y:S03]  /*3d8a0*/  LDS R165, [R3+UR7+0x43080] ;  /* 0x0430800703a57984 */ /* 0x000fe60008000800 */
[C---:B------:R-:W-:Y:S01]  /*3d8b0*/  HMMA.1688.F32.TF32 R244, R72.reuse, R12, R244 ;  /* 0x0000000c48f4723c */ /* 0x040fe200000810f4 */
[----:B------:R-:W2:Y:S05]  /*3d8c0*/  LDS R167, [R3+UR7+0x43480] ;  /* 0x0434800703a77984 */ /* 0x000eaa0008000800 */
[----:B------:R-:W-:Y:S05]  /*3d8d0*/  HMMA.1688.F32.TF32 R80, R72, R48, R156 ;  /* 0x000000304850723c */ /* 0x000fea000008109c */
[----:B------:R3:W-:Y:S04]  /*3d8e0*/  STL.64 [R1+0xb0], R68 ;  /* 0x0000b04401007387 */ /* 0x0007e80000100a00 */
[----:B------:R1:W-:Y:S01]  /*3d8f0*/  STL.64 [R1+0xb8], R70 ;  /* 0x0000b84601007387 */ /* 0x0003e20000100a00 */
[----:B---3--:R-:W-:-:S02]  /*3d900*/  IMAD.MOV.U32 R68, RZ, RZ, R79 ;  /* 0x000000ffff447224 */ /* 0x008fc400078e004f */
[----:B------:R-:W-:-:S11]  /*3d910*/  IMAD.MOV.U32 R69, RZ, RZ, R78 ;  /* 0x000000ffff457224 */ /* 0x000fd600078e004e */
[----:B------:R-:W-:Y:S01]  /*3d920*/  STL.64 [R1+0xa0], R80 ;  /* 0x0000a05001007387 */ /* 0x000fe20000100a00 */
[----:B-1----:R-:W-:-:S03]  /*3d930*/  MOV R70, R77 ;  /* 0x0000004d00467202 */ /* 0x002fc60000000f00 */
[----:B------:R-:W-:Y:S01]  /*3d940*/  STL.64 [R1+0xa8], R82 ;  /* 0x0000a85201007387 */ /* 0x000fe20000100a00 */
[----:B------:R-:W-:-:S03]  /*3d950*/  IMAD.MOV.U32 R71, RZ, RZ, R76 ;  /* 0x000000ffff477224 */ /* 0x000fc600078e004c */
[----:B------:R-:W3:Y:S04]  /*3d960*/  LDL.LU R124, [R1+0x140] ;  /* 0x00014000017c7983 */ /* 0x000ee80000300800 */
[----:B------:R-:W3:Y:S04]  /*3d970*/  LDL.LU R125, [R1+0x144] ;  /* 0x00014400017d7983 */ /* 0x000ee80000300800 */
[----:B------:R-:W3:Y:S04]  /*3d980*/  LDL.LU R126, [R1+0x148] ;  /* 0x00014800017e7983 */ /* 0x000ee80000300800 */
[----:B------:R-:W3:Y:S04]  /*3d990*/  LDL.LU R127, [R1+0x14c] ;  /* 0x00014c00017f7983 */ /* 0x000ee80000300800 */
[----:B------:R-:W-:Y:S04]  /*3d9a0*/  STL [R1+0x2878], R68 ;  /* 0x0028784401007387 */ /* 0x000fe80000100800 */
[----:B------:R-:W-:Y:S04]  /*3d9b0*/  STL [R1+0x2874], R69 ;  /* 0x0028744501007387 */ /* 0x000fe80000100800 */
[----:B------:R-:W-:Y:S04]  /*3d9c0*/  STL [R1+0x2870], R70 ;  /* 0x0028704601007387 */ /* 0x000fe80000100800 */
[----:B------:R4:W-:Y:S02]  /*3d9d0*/  STL [R1+0x286c], R71 ;  /* 0x00286c4701007387 */ /* 0x0009e40000100800 */
[----:B----4-:R-:W-:Y:S02]  /*3d9e0*/  HMMA.1688.F32.TF32 R68, R72, R56, R116 ;  /* 0x000000384844723c */ /* 0x010fe40000081074 */
[----:B------:R-:W4:-:S15]  /*3d9f0*/  LDL.LU R116, [R1+0x130] ;  /* 0x0001300001747983 */ /* 0x000f1e0000300800 */
[----:B------:R-:W-:-:S06]  /*3da00*/  NOP ;  /* 0x0000000000007918 */ /* 0x000fcc0000000000 */
[----:B------:R-:W-:Y:S04]  /*3da10*/  STL.64 [R1+0x80], R68 ;  /* 0x0000804401007387 */ /* 0x000fe80000100a00 */
[----:B------:R1:W-:Y:S04]  /*3da20*/  STL.64 [R1+0x88], R70 ;  /* 0x0000884601007387 */ /* 0x0003e80000100a00 */
[----:B------:R-:W4:Y:S04]  /*3da30*/  LDL.LU R117, [R1+0x134] ;  /* 0x0001340001757983 */ /* 0x000f280000300800 */
[----:B------:R-:W4:Y:S04]  /*3da40*/  LDL.LU R118, [R1+0x138] ;  /* 0x0001380001767983 */ /* 0x000f280000300800 */
[----:B------:R-:W4:Y:S01]  /*3da50*/  LDL.LU R119, [R1+0x13c] ;  /* 0x00013c0001777983 */ /* 0x000f220000300800 */
[C---:B------:R-:W-:Y:S06]  /*3da60*/  HMMA.1688.F32.TF32 R64, R72.reuse, R16, R64 ;  /* 0x000000104840723c */ /* 0x040fec0000081040 */
[C---:B-1----:R-:W-:Y:S06]  /*3da70*/  HMMA.1688.F32.TF32 R68, R72.reuse, R60, R148 ;  /* 0x0000003c4844723c */ /* 0x042fec0000081094 */
[----:B------:R-:W-:-:S15]  /*3da80*/  HMMA.1688.F32.TF32 R72, R72, R236, R132 ;  /* 0x000000ec4848723c */ /* 0x000fde0000081084 */
[----:B------:R-:W-:-:S08]  /*3da90*/  NOP ;  /* 0x0000000000007918 */ /* 0x000fd00000000000 */
[----:B------:R-:W-:Y:S04]  /*3daa0*/  STL.64 [R1+0x27d0], R74 ;  /* 0x0027d04a01007387 */ /* 0x000fe80000100a00 */
[----:B------:R-:W-:Y:S04]  /*3dab0*/  STL.64 [R1+0x70], R68 ;  /* 0x0000704401007387 */ /* 0x000fe80000100a00 */
[----:B------:R1:W-:Y:S04]  /*3dac0*/  STL.64 [R1+0x78], R70 ;  /* 0x0000784601007387 */ /* 0x0003e80000100a00 */
[----:B------:R2:W-:Y:S01]  /*3dad0*/  STL.64 [R1+0x27c8], R72 ;  /* 0x0027c84801007387 */ /* 0x0005e20000100a00 */
[----:B-1----:R-:W-:Y:S03]  /*3dae0*/  HMMA.1688.F32.TF32 R68, R96, R4, R112 ;  /* 0x000000046044723c */ /* 0x002fe60000081070 */
[----:B------:R-:W2:Y:S04]  /*3daf0*/  LDL.LU R112, [R1+0x120] ;  /* 0x0001200001707983 */ /* 0x000ea80000300800 */
[----:B------:R-:W2:Y:S04]  /*3db00*/  LDL.LU R113, [R1+0x124] ;  /* 0x0001240001717983 */ /* 0x000ea80000300800 */
[----:B------:R-:W2:Y:S04]  /*3db10*/  LDL.LU R114, [R1+0x128] ;  /* 0x0001280001727983 */ /* 0x000ea80000300800 */
[----:B------:R-:W2:Y:S09]  /*3db20*/  LDL.LU R115, [R1+0x12c] ;  /* 0x00012c0001737983 */ /* 0x000eb20000300800 */
[----:B------:R-:W-:Y:S01]  /*3db30*/  MOV R58, R68 ;  /* 0x00000044003a7202 */ /* 0x000fe20000000f00 */
[----:B------:R-:W-:Y:S01]  /*3db40*/  IMAD.MOV.U32 R59, RZ, RZ, R69 ;  /* 0x000000ffff3b7224 */ /* 0x000fe200078e0045 */
[----:B------:R-:W-:Y:S01]  /*3db50*/  MOV R55, R71 ;  /* 0x0000004700377202 */ /* 0x000fe20000000f00 */
[----:B------:R-:W-:-:S04]  /*3db60*/  IMAD.MOV.U32 R54, RZ, RZ, R70 ;  /* 0x000000ffff367224 */ /* 0x000fc800078e0046 */
[----:B------:R1:W-:Y:S04]  /*3db70*/  STL [R1+0x2888], R55 ;  /* 0x0028883701007387 */ /* 0x0003e80000100800 */
[----:B------:R-:W-:Y:S04]  /*3db80*/  STL [R1+0x2884], R54 ;  /* 0x0028843601007387 */ /* 0x000fe80000100800 */
[----:B------:R1:W-:Y:S04]  /*3db90*/  STL [R1+0x2880], R59 ;  /* 0x0028803b01007387 */ /* 0x0003e80000100800 */
[----:B------:R1:W-:Y:S01]  /*3dba0*/  STL [R1+0x287c], R58 ;  /* 0x00287c3a01007387 */ /* 0x0003e20000100800 */
[----:B---3--:R-:W-:-:S15]  /*3dbb0*/  HMMA.1688.F32.TF32 R68, R96, R8, R124 ;  /* 0x000000086044723c */ /* 0x008fde000008107c */
[----:B------:R-:W-:-:S09]  /*3dbc0*/  NOP ;  /* 0x0000000000007918 */ /* 0x000fd20000000000 */
[----:B------:R-:W-:Y:S01]  /*3dbd0*/  IMAD.MOV.U32 R238, RZ, RZ, R68 ;  /* 0x000000ffffee7224 */ /* 0x000fe200078e0044 */
[----:B------:R-:W-:Y:S01]  /*3dbe0*/  MOV R62, R70 ;  /* 0x00000046003e7202 */ /* 0x000fe20000000f00 */
[----:B------:R-:W-:Y:S02]  /*3dbf0*/  IMAD.MOV.U32 R239, RZ, RZ, R69 ;  /* 0x000000ffffef7224 */ /* 0x000fe400078e0045 */
[----:B------:R-:W-:-:S05]  /*3dc00*/  IMAD.MOV.U32 R63, RZ, RZ, R71 ;  /* 0x000000ffff3f7224 */ /* 0x000fca00078e0047 */
[----:B------:R3:W-:Y:S04]  /*3dc10*/  STL [R1+0x2898], R63 ;  /* 0x0028983f01007387 */ /* 0x0007e80000100800 */
[----:B------:R3:W-:Y:S04]  /*3dc20*/  STL [R1+0x2894], R62 ;  /* 0x0028943e01007387 */ /* 0x0007e80000100800 */
[----:B------:R3:W-:Y:S04]  /*3dc30*/  STL [R1+0x2890], R239 ;  /* 0x002890ef01007387 */ /* 0x0007e80000100800 */
[----:B------:R3:W-:Y:S04]  /*3dc40*/  STL [R1+0x288c], R238 ;  /* 0x00288cee01007387 */ /* 0x0007e80000100800 */
[----:B------:R-:W3:Y:S04]  /*3dc50*/  LDL.LU R76, [R1+0x100] ;  /* 0x00010000014c7983 */ /* 0x000ee80000300800 */
[----:B------:R-:W3:Y:S04]  /*3dc60*/  LDL.LU R77, [R1+0x104] ;  /* 0x00010400014d7983 */ /* 0x000ee80000300800 */
[----:B------:R-:W3:Y:S04]  /*3dc70*/  LDL.LU R78, [R1+0x108] ;  /* 0x00010800014e7983 */ /* 0x000ee80000300800 */
[----:B------:R-:W3:Y:S01]  /*3dc80*/  LDL.LU R79, [R1+0x10c] ;  /* 0x00010c00014f7983 */ /* 0x000ee20000300800 */
[----:B----4-:R-:W-:Y:S03]  /*3dc90*/  HMMA.1688.F32.TF32 R68, R96, R12, R116 ;  /* 0x0000000c6044723c */ /* 0x010fe60000081074 */
[----:B------:R-:W4:Y:S04]  /*3dca0*/  LDL.LU R172, [R1+0x110] ;  /* 0x0001100001ac7983 */ /* 0x000f280000300800 */
[----:B------:R-:W4:Y:S04]  /*3dcb0*/  LDL.LU R173, [R1+0x114] ;  /* 0x0001140001ad7983 */ /* 0x000f280000300800 */
[----:B------:R-:W4:Y:S04]  /*3dcc0*/  LDL.LU R174, [R1+0x118] ;  /* 0x0001180001ae7983 */ /* 0x000f280000300800 */
[----:B------:R-:W4:Y:S09]  /*3dcd0*/  LDL.LU R175, [R1+0x11c] ;  /* 0x00011c0001af7983 */ /* 0x000f320000300800 */
[----:B------:R-:W-:Y:S01]  /*3dce0*/  IMAD.MOV.U32 R38, RZ, RZ, R71 ;  /* 0x000000ffff267224 */ /* 0x000fe200078e0047 */
[----:B------:R-:W-:Y:S01]  /*3dcf0*/  MOV R51, R69 ;  /* 0x0000004500337202 */ /* 0x000fe20000000f00 */
[----:B------:R-:W-:-:S02]  /*3dd00*/  IMAD.MOV.U32 R46, RZ, RZ, R70 ;  /* 0x000000ffff2e7224 */ /* 0x000fc400078e0046 */
[----:B------:R-:W-:Y:S01]  /*3dd10*/  IMAD.MOV.U32 R50, RZ, RZ, R68 ;  /* 0x000000ffff327224 */ /* 0x000fe200078e0044 */
[----:B------:R1:W-:Y:S04]  /*3dd20*/  STL [R1+0x28a8], R38 ;  /* 0x0028a82601007387 */ /* 0x0003e80000100800 */
[----:B------:R1:W-:Y:S04]  /*3dd30*/  STL [R1+0x28a4], R46 ;  /* 0x0028a42e01007387 */ /* 0x0003e80000100800 */
[----:B------:R-:W-:Y:S04]  /*3dd40*/  STL [R1+0x28a0], R51 ;  /* 0x0028a03301007387 */ /* 0x000fe80000100800 */
[----:B------:R1:W-:Y:S04]  /*3dd50*/  STL [R1+0x289c], R50 ;  /* 0x00289c3201007387 */ /* 0x0003e80000100800 */
        /* <DEDUP_REMOVED lines=16> */
[----:B--2---:R-:W-:Y:S03]  /*3de60*/  HMMA.1688.F32.TF32 R68, R96, R16, R112 ;  /* 0x000000106044723c */ /* 0x004fe60000081070 */
[----:B------:R-:W2:Y:S04]  /*3de70*/  LDL.LU R112, [R1+0x2c0] ;  /* 0x0002c00001707983 */ /* 0x000ea80000300800 */
[----:B------:R-:W2:Y:S04]  /*3de80*/  LDL.LU R113, [R1+0x2c4] ;  /* 0x0002c40001717983 */ /* 0x000ea80000300800 */
[----:B------:R-:W2:Y:S04]  /*3de90*/  LDL.LU R114, [R1+0x2c8] ;  /* 0x0002c80001727983 */ /* 0x000ea80000300800 */
[----:B------:R-:W2:Y:S01]  /*3dea0*/  LDL.LU R115, [R1+0x2cc] ;  /* 0x0002cc0001737983 */ /* 0x000ea20000300800 */
[----:B------:R-:W-:Y:S01]  /*3deb0*/  IMAD.MOV.U32 R116, RZ, RZ, R252 ;  /* 0x000000ffff747224 */ /* 0x000fe200078e00fc */
[----:B------:R-:W-:Y:S01]  /*3dec0*/  MOV R118, R242 ;  /* 0x000000f200767202 */ /* 0x000fe20000000f00 */
[----:B------:R-:W-:-:S02]  /*3ded0*/  IMAD.MOV.U32 R117, RZ, RZ, R243 ;  /* 0x000000ffff757224 */ /* 0x000fc400078e00f3 */
[----:B------:R-:W-:-:S04]  /*3dee0*/  IMAD.MOV.U32 R119, RZ, RZ, R240 ;  /* 0x000000ffff777224 */ /* 0x000fc800078e00f0 */
[----:B------:R-:W-:Y:S01]  /*3def0*/  MOV R75, R68 ;  /* 0x00000044004b7202 */ /* 0x000fe20000000f00 */
[----:B------:R-:W-:Y:S01]  /*3df00*/  IMAD.MOV.U32 R74, RZ, RZ, R69 ;  /* 0x000000ffff4a7224 */ /* 0x000fe200078e0045 */
[----:B------:R-:W-:Y:S01]  /*3df10*/  MOV R72, R71 ;  /* 0x0000004700487202 */ /* 0x000fe20000000f00 */
[----:B------:R-:W-:Y:S01]  /*3df20*/  IMAD.MOV.U32 R73, RZ, RZ, R70 ;  /* 0x000000ffff497224 */ /* 0x000fe200078e0046 */
[----:B---3--:R-:W-:-:S15]  /*3df30*/  HMMA.1688.F32.TF32 R76, R96, R24, R76 ;  /* 0x00000018604c723c */ /* 0x008fde000008104c */
[----:B------:R-:W-:-:S09]  /*3df40*/  NOP ;  /* 0x0000000000007918 */ /* 0x000fd20000000000 */
[----:B------:R-:W-:Y:S01]  /*3df50*/  MOV R39, R76 ;  /* 0x0000004c00277202 */ /* 0x000fe20000000f00 */
[----:B------:R-:W-:Y:S01]  /*3df60*/  IMAD.MOV.U32 R47, RZ, RZ, R77 ;  /* 0x000000ffff2f7224 */ /* 0x000fe200078e004d */
[----:B------:R-:W-:Y:S01]  /*3df70*/  MOV R43, R79 ;  /* 0x0000004f002b7202 */ /* 0x000fe20000000f00 */
[----:B------:R-:W-:Y:S02]  /*3df80*/  IMAD.MOV.U32 R42, RZ, RZ, R78 ;  /* 0x000000ffff2a7224 */ /* 0x000fe400078e004e */
[----:B----4-:R-:W-:-:S15]  /*3df90*/  HMMA.1688.F32.TF32 R76, R96, R28, R156 ;  /* 0x0000001c604c723c */ /* 0x010fde000008109c */
[----:B------:R-:W-:-:S09]  /*3dfa0*/  NOP ;  /* 0x0000000000007918 */ /* 0x000fd20000000000 */
[----:B-1----:R-:W-:Y:S01]  /*3dfb0*/  IMAD.MOV.U32 R55, RZ, RZ, R76 ;  /* 0x000000ffff377224 */ /* 0x002fe200078e004c */
[----:B------:R-:W-:Y:S01]  /*3dfc0*/  MOV R59, R78 ;  /* 0x0000004e003b7202 */ /* 0x000fe20000000f00 */
[----:B------:R-:W-:Y:S02]  /*3dfd0*/  IMAD.MOV.U32 R54, RZ, RZ, R77 ;  /* 0x000000ffff367224 */ /* 0x000fe400078e004d */
[----:B------:R-:W-:Y:S02]  /*3dfe0*/  IMAD.MOV.U32 R58, RZ, RZ, R79 ;  /* 0x000000ffff3a7224 */ /* 0x000fe400078e004f */
        /* <DEDUP_REMOVED lines=8> */
[----:B------:R-:W-:Y:S01]  /*3e070*/  MOV R38, R76 ;  /* 0x0000004c00267202 */ /* 0x000fe20000000f00 */
[----:B------:R-:W-:Y:S01]  /*3e080*/  IMAD.MOV.U32 R46, RZ, RZ, R77 ;  /* 0x000000ffff2e7224 */ /* 0x000fe200078e004d */
[----:B------:R-:W-:Y:S01]  /*3e090*/  MOV R50, R79 ;  /* 0x0000004f00327202 */ /* 0x000fe20000000f00 */
[----:B------:R-:W-:Y:S02]  /*3e0a0*/  IMAD.MOV.U32 R51, RZ, RZ, R78 ;  /* 0x000000ffff337224 */ /* 0x000fe400078e004e */
        /* <DEDUP_REMOVED lines=8> */
[----:B------:R-:W-:Y:S01]  /*3e130*/  MOV R151, R104 ;  /* 0x0000006800977202 */ /* 0x000fe20000000f00 */
[----:B------:R-:W-:Y:S01]  /*3e140*/  IMAD.MOV.U32 R150, RZ, RZ, R105 ;  /* 0x000000ffff967224 */ /* 0x000fe200078e0069 */
[----:B------:R-:W-:Y:S01]  /*3e150*/  MOV R148, R107 ;  /* 0x0000006b00947202 */ /* 0x000fe20000000f00 */
[----:B------:R-:W-:-:S02]  /*3e160*/  IMAD.MOV.U32 R149, RZ, RZ, R106 ;  /* 0x000000ffff957224 */ /* 0x000fc400078e006a */
[----:B------:R-:W-:Y:S01]  /*3e170*/  IMAD.MOV.U32 R135, RZ, RZ, R108 ;  /* 0x000000ffff877224 */ /* 0x000fe200078e006c */
[----:B------:R-:W-:Y:S01]  /*3e180*/  MOV R133, R110 ;  /* 0x0000006e00857202 */ /* 0x000fe20000000f00 */
[----:B------:R-:W-:Y:S02]  /*3e190*/  IMAD.MOV.U32 R134, RZ, RZ, R109 ;  /* 0x000000ffff867224 */ /* 0x000fe400078e006d */
[----:B------:R-:W-:Y:S01]  /*3e1a0*/  IMAD.MOV.U32 R108, RZ, RZ, R100 ;  /* 0x000000ffff6c7224 */ /* 0x000fe200078e0064 */
[----:B------:R-:W-:Y:S01]  /*3e1b0*/  MOV R69, R81 ;  /* 0x0000005100457202 */ /* 0x000fe20000000f00 */
[----:B------:R-:W-:-:S11]  /*3e1c0*/  IMAD.MOV.U32 R109, RZ, RZ, R101 ;  /* 0x000000ffff6d7224 */ /* 0x000fd600078e0065 */
[----:B------:R-:W-:Y:S04]  /*3e1d0*/  STL.64 [R1+0x2740], R78 ;  /* 0x0027404e01007387 */ /* 0x000fe80000100a00 */
[----:B------:R-:W-:Y:S04]  /*3e1e0*/  STL.64 [R1+0x2738], R76 ;  /* 0x0027384c01007387 */ /* 0x000fe80000100a00 */
[----:B------:R-:W3:Y:S04]  /*3e1f0*/  LDL.LU R156, [R1+0x250] ;  /* 0x00025000019c7983 */ /* 0x000ee80000300800 */
[----:B------:R-:W3:Y:S04]  /*3e200*/  LDL.LU R157, [R1+0x254] ;  /* 0x00025400019d7983 */ /* 0x000ee80000300800 */
[----:B------:R-:W3:Y:S04]  /*3e210*/  LDL.LU R158, [R1+0x258] ;  /* 0x00025800019e7983 */ /* 0x000ee80000300800 */
[----:B------:R-:W3:Y:S04]  /*3e220*/  LDL.LU R159, [R1+0x25c] ;  /* 0x00025c00019f7983 */ /* 0x000ee80000300800 */
[----:B------:R-:W4:Y:S04]  /*3e230*/  LDL.LU R104, [R1+0x240] ;  /* 0x0002400001687983 */ /* 0x000f280000300800 */
[----:B------:R-:W4:Y:S01]  /*3e240*/  LDL.LU R105, [R1+0x244] ;  /* 0x0002440001697983 */ /* 0x000f220000300800 */
[----:B------:R-:W-:-:S03]  /*3e250*/  IMAD.MOV.U32 R68, RZ, RZ, R80 ;  /* 0x000000ffff447224 */ /* 0x000fc600078e0050 */
[----:B------:R-:W4:Y:S01]  /*3e260*/  LDL.LU R106, [R1+0x248] ;  /* 0x00024800016a7983 */ /* 0x000f220000300800 */
[----:B------:R-:W-:Y:S01]  /*3e270*/  IMAD.MOV.U32 R70, RZ, RZ, R82 ;  /* 0x000000ffff467224 */ /* 0x000fe200078e0052 */
[----:B------:R-:W-:Y:S02]  /*3e280*/  MOV R110, R102 ;  /* 0x00000066006e7202 */ /* 0x000fe40000000f00 */
[----:B------:R-:W4:Y:S01]  /*3e290*/  LDL.LU R107, [R1+0x24c] ;  /* 0x00024c00016b7983 */ /* 0x000f220000300800 */
[----:B------:R-:W-:Y:S02]  /*3e2a0*/  IMAD.MOV.U32 R71, RZ, RZ, R83 ;  /* 0x000000ffff477224 */ /* 0x000fe400078e0053 */
[----:B------:R-:W-:Y:S01]  /*3e2b0*/  IMAD.MOV.U32 R132, RZ, RZ, R111 ;  /* 0x000000ffff847224 */ /* 0x000fe200078e006f */
[----:B------:R-:W3:Y:S01]  /*3e2c0*/  LDL.LU R100, [R1+0x2994] ;  /* 0x0029940001647983 */ /* 0x000ee20000300800 */
[----:B--2---:R-:W-:Y:S01]  /*3e2d0*/  HMMA.1688.F32.TF32 R80, R96, R48, R112 ;  /* 0x000000306050723c */ /* 0x004fe20000081070 */
[----:B------:R-:W-:-:S02]  /*3e2e0*/  IMAD.MOV.U32 R111, RZ, RZ, R92 ;  /* 0x000000ffff6f7224 */ /* 0x000fc400078e005c */
[----:B------:R-:W2:Y:S04]  /*3e2f0*/  LDL.LU R101, [R1+0x2990] ;  /* 0x0029900001657983 */ /* 0x000ea80000300800 */
[----:B------:R-:W2:Y:S01]  /*3e300*/  LDL.LU R102, [R1+0x298c] ;  /* 0x00298c0001667983 */ /* 0x000ea20000300800 */
[----:B------:R-:W-:Y:S01]  /*3e310*/  IMAD.MOV.U32 R112, RZ, RZ, R93 ;  /* 0x000000ffff707224 */ /* 0x000fe200078e005d */
[----:B------:R-:W-:Y:S02]  /*3e320*/  MOV R113, R88 ;  /* 0x0000005800717202 */ /* 0x000fe40000000f00 */
[----:B------:R-:W3:Y:S01]  /*3e330*/  LDL.LU R92, [R1+0x2988] ;  /* 0x00298800015c7983 */ /* 0x000ee20000300800 */
[----:B------:R-:W-:-:S03]  /*3e340*/  IMAD.MOV.U32 R114, RZ, RZ, R89 ;  /* 0x000000ffff727224 */ /* 0x000fc600078e0059 */
[----:B------:R-:W3:Y:S01]  /*3e350*/  LDL.LU R93, [R1+0x2984] ;  /* 0x00298400015d7983 */ /* 0x000ee20000300800 */
        /* <DEDUP_REMOVED lines=8> */
[----:B------:R-:W3:Y:S01]  /*3e3e0*/  LDL.LU R84, [R1+0x2974] ;  /* 0x0029740001547983 */ /* 0x000ee20000300800 */
[----:B------:R-:W-:-:S03]  /*3e3f0*/  IMAD.MOV.U32 R124, RZ, RZ, R91 ;  /* 0x000000ffff7c7224 */ /* 0x000fc600078e005b */
[----:B------:R-:W3:Y:S01]  /*3e400*/  LDL.LU R85, [R1+0x2970] ;  /* 0x0029700001557983 */ /* 0x000ee20000300800 */
[----:B------:R-:W-:-:S03]  /*3e410*/  IMAD.MOV.U32 R125, RZ, RZ, R94 ;  /* 0x000000ffff7d7224 */ /* 0x000fc600078e005e */
[----:B------:R-:W3:Y:S01]  /*3e420*/  LDL.LU R86, [R1+0x296c] ;  /* 0x00296c0001567983 */ /* 0x000ee20000300800 */
[----:B------:R-:W-:-:S03]  /*3e430*/  MOV R126, R95 ;  /* 0x0000005f007e7202 */ /* 0x000fc60000000f00 */
[----:B------:R-:W3:Y:S04]  /*3e440*/  LDL.LU R87, [R1+0x2968] ;  /* 0x0029680001577983 */ /* 0x000ee80000300800 */
[----:B------:R-:W2:Y:S04]  /*3e450*/  LDL.LU R91, [R1+0x2964] ;  /* 0x00296400015b7983 */ /* 0x000ea80000300800 */
[----:B------:R-:W2:Y:S01]  /*3e460*/  LDL.LU R94, [R1+0x2960] ;  /* 0x00296000015e7983 */ /* 0x000ea20000300800 */
[----:B------:R-:W-:-:S03]  /*3e470*/  IMAD.MOV.U32 R127, RZ, RZ, R103 ;  /* 0x000000ffff7f7224 */ /* 0x000fc600078e0067 */
[----:B------:R-:W2:Y:S04]  /*3e480*/  LDL.LU R95, [R1+0x295c] ;  /* 0x00295c00015f7983 */ /* 0x000ea80000300800 */
[----:B------:R-:W2:Y:S01]  /*3e490*/  LDL.LU R103, [R1+0x2958] ;  /* 0x0029580001677983 */ /* 0x000ea20000300800 */
[C---:B------:R-:W-:Y:S06]  /*3e4a0*/  HMMA.1688.F32.TF32 R108, R164.reuse, R12, R108 ;  /* 0x0000000ca46c723c */ /* 0x040fec000008106c */
[C---:B------:R-:W-:Y:S01]  /*3e4b0*/  HMMA.1688.F32.TF32 R112, R164.reuse, R16, R112 ;  /* 0x00000010a470723c */ /* 0x040fe20000081070 */
[----:B------:R-:W-:Y:S05]  /*3e4c0*/  STL.64 [R1+0x2750], R82 ;  /* 0x0027505201007387 */ /* 0x000fea0000100a00 */
[C---:B------:R-:W-:Y:S01]  /*3e4d0*/  HMMA.1688.F32.TF32 R116, R164.reuse, R20, R116 ;  /* 0x00000014a474723c */ /* 0x040fe20000081074 */
[----:B------:R-:W-:Y:S05]  /*3e4e0*/  STL.64 [R1+0x2748], R80 ;  /* 0x0027485001007387 */ /* 0x000fea0000100a00 */
[C---:B------:R-:W-:Y:S06]  /*3e4f0*/  HMMA.1688.F32.TF32 R120, R164.reuse, R24, R120 ;  /* 0x00000018a478723c */ /* 0x040fec0000081078 */
[----:B------:R-:W-:Y:S01]  /*3e500*/  HMMA.1688.F32.TF32 R124, R164, R28, R124 ;  /* 0x0000001ca47c723c */ /* 0x000fe2000008107c */
[----:B------:R-:W-:Y:S01]  /*3e510*/  IMAD.MOV.U32 R207, RZ, RZ, R144 ;  /* 0x000000ffffcf7224 */ /* 0x000fe200078e0090 */
[----:B------:R-:W-:Y:S01]  /*3e520*/  MOV R205, R146 ;  /* 0x0000009200cd7202 */ /* 0x000fe20000000f00 */
[----:B------:R-:W-:-:S02]  /*3e530*/  IMAD.MOV.U32 R206, RZ, RZ, R145 ;  /* 0x000000ffffce7224 */ /* 0x000fc400078e0091 */
[----:B------:R-:W-:Y:S01]  /*3e540*/  IMAD.MOV.U32 R204, RZ, RZ, R147 ;  /* 0x000000ffffcc7224 */ /* 0x000fe200078e0093 */
[----:B------:R-:W-:Y:S01]  /*3e550*/  HMMA.1688.F32.TF32 R128, R164, R32, R148 ;  /* 0x00000020a480723c */ /* 0x000fe20000081094 */
[----:B------:R-:W-:Y:S01]  /*3e560*/  MOV R176, R168 ;  /* 0x000000a800b07202 */ /* 0x000fe20000000f00 */
        /* <DEDUP_REMOVED lines=22> */
[----:B------:R-:W-:Y:S01]  /*3e6d0*/  IMAD.MOV.U32 R230, RZ, RZ, R187 ;  /* 0x000000ffffe67224 */ /* 0x000fe200078e00bb */
[----:B----4-:R-:W-:Y:S06]  /*3e6e0*/  HMMA.1688.F32.TF32 R104, R164, R8, R104 ;  /* 0x00000008a468723c */ /* 0x010fec0000081068 */
[C---:B---3--:R-:W-:Y:S06]  /*3e6f0*/  HMMA.1688.F32.TF32 R84, R96.reuse, R52, R84 ;  /* 0x000000346054723c */ /* 0x048fec0000081054 */
[C---:B--2---:R-:W-:Y:S06]  /*3e700*/  HMMA.1688.F32.TF32 R88, R96.reuse, R56, R88 ;  /* 0x000000386058723c */ /* 0x044fec0000081058 */
[C---:B------:R-:W-:Y:S06]  /*3e710*/  HMMA.1688.F32.TF32 R92, R96.reuse, R60, R92 ;  /* 0x0000003c605c723c */ /* 0x040fec000008105c */
[----:B------:R-:W-:Y:S06]  /*3e720*/  HMMA.1688.F32.TF32 R96, R96, R236, R156 ;  /* 0x000000ec6060723c */ /* 0x000fec000008109c */
[C---:B------:R-:W-:Y:S01]  /*3e730*/  HMMA.1688.F32.TF32 R100, R164.reuse, R4, R100 ;  /* 0x00000004a464723c */ /* 0x040fe20000081064 */
        /* <DEDUP_REMOVED lines=62> */
[----:B-1----:R-:W4:Y:S01]  /*3eb20*/  LDL.LU R92, [R1] ;  /* 0x00000000015c7983 */ /* 0x002f220000300800 */
[----:B------:R-:W-:Y:S01]  /*3eb30*/  HMMA.1688.F32.TF32 R132, R164, R36, R132 ;  /* 0x00000024a484723c */ /* 0x000fe20000081084 */
[----:B------:R-:W-:Y:S01]  /*3eb40*/  IMAD.MOV.U32 R188, RZ, RZ, R143 ;  /* 0x000000ffffbc7224 */ /* 0x000fe200078e008f */
[----:B------:R-:W-:Y:S01]  /*3eb50*/  MOV R190, R141 ;  /* 0x0000008d00be7202 */ /* 0x000fe20000000f00 */
[----:B------:R-:W-:Y:S01]  /*3eb60*/  IMAD.MOV.U32 R189, RZ, RZ, R142 ;  /* 0x000000ffffbd7224 */ /* 0x000fe200078e008e */
[----:B------:R-:W-:Y:S01]  /*3eb70*/  LDS R141, [R0+UR7+0x43080] ;  /* 0x04308007008d7984 */ /* 0x000fe20008000800 */
[----:B------:R-:W-:-:S03]  /*3eb80*/  IMAD.MOV.U32 R191, RZ, RZ, R140 ;  /* 0x000000ffffbf7224 */ /* 0x000fc600078e008c */
[----:B------:R-:W-:Y:S04]  /*3eb90*/  LDS R140, [R2+UR7+0x43080] ;  /* 0x04308007028c7984 */ /* 0x000fe80008000800 */
[----:B------:R-:W-:Y:S04]  /*3eba0*/  LDS R142, [R2+UR7+0x43480] ;  /* 0x04348007028e7984 */ /* 0x000fe80008000800 */
[----:B------:R-:W1:Y:S01]  /*3ebb0*/  LDS R143, [R0+UR7+0x43480] ;  /* 0x04348007008f7984 */ /* 0x000e620008000800 */
[----:B------:R-:W-:Y:S01]  /*3ebc0*/  IMAD.MOV.U32 R88, RZ, RZ, R216 ;  /* 0x000000ffff587224 */ /* 0x000fe200078e00d8 */
[----:B------:R-:W-:Y:S01]  /*3ebd0*/  MOV R89, R217 ;  /* 0x000000d900597202 */ /* 0x000fe20000000f00 */
[----:B------:R-:W-:-:S02]  /*3ebe0*/  IMAD.MOV.U32 R90, RZ, RZ, R218 ;  /* 0x000000ffff5a7224 */ /* 0x000fc400078e00da */
[----:B------:R-:W-:Y:S01]  /*3ebf0*/  IMAD.MOV.U32 R91, RZ, RZ, R212 ;  /* 0x000000ffff5b7224 */ /* 0x000fe200078e00d4 */
[----:B------:R-:W-:Y:S01]  /*3ec00*/  MOV R84, R213 ;  /* 0x000000d500547202 */ /* 0x000fe20000000f00 */
[----:B------:R-:W-:Y:S01]  /*3ec10*/  IMAD.MOV.U32 R85, RZ, RZ, R214 ;  /* 0x000000ffff557224 */ /* 0x000fe200078e00d6 */
[----:B------:R-:W-:Y:S01]  /*3ec20*/  MOV R87, R219 ;  /* 0x000000db00577202 */ /* 0x000fe20000000f00 */
[----:B------:R-:W-:Y:S01]  /*3ec30*/  IMAD.MOV.U32 R86, RZ, RZ, R215 ;  /* 0x000000ffff567224 */ /* 0x000fe200078e00d7 */
[----:B------:R-:W-:Y:S01]  /*3ec40*/  MOV R82, R222 ;  /* 0x000000de00527202 */ /* 0x000fe20000000f00 */
[----:B------:R-:W-:Y:S02]  /*3ec50*/  IMAD.MOV.U32 R80, RZ, RZ, R220 ;  /* 0x000000ffff507224 */ /* 0x000fe400078e00dc */
[----:B------:R-:W-:Y:S02]  /*3ec60*/  IMAD.MOV.U32 R81, RZ, RZ, R221 ;  /* 0x000000ffff517224 */ /* 0x000fe400078e00dd */
[----:B------:R-:W-:Y:S01]  /*3ec70*/  IMAD.MOV.U32 R83, RZ, RZ, R223 ;  /* 0x000000ffff537224 */ /* 0x000fe200078e00df */
[----:B------:R-:W-:Y:S01]  /*3ec80*/  MOV R78, R10 ;  /* 0x0000000a004e7202 */ /* 0x000fe20000000f00 */
[----:B------:R-:W-:-:S02]  /*3ec90*/  IMAD.MOV.U32 R76, RZ, RZ, R227 ;  /* 0x000000ffff4c7224 */ /* 0x000fc400078e00e3 */
[----:B------:R-:W-:Y:S02]  /*3eca0*/  IMAD.MOV.U32 R77, RZ, RZ, R235 ;  /* 0x000000ffff4d7224 */ /* 0x000fe400078e00eb */
[----:B------:R-:W-:Y:S02]  /*3ecb0*/  IMAD.MOV.U32 R79, RZ, RZ, R11 ;  /* 0x000000ffff4f7224 */ /* 0x000fe400078e000b */
[----:B------:R-:W-:Y:S01]  /*3ecc0*/  IMAD.MOV.U32 R93, RZ, RZ, R224 ;  /* 0x000000ffff5d7224 */ /* 0x000fe200078e00e0 */
[----:B------:R-:W-:Y:S01]  /*3ecd0*/  MOV R95, R226 ;  /* 0x000000e2005f7202 */ /* 0x000fe20000000f00 */
[----:B------:R-:W4:Y:S01]  /*3ece0*/  LDL.LU R224, [R1+0x28f4] ;  /* 0x0028f40001e07983 */ /* 0x000f220000300800 */
[----:B------:R-:W-:-:S03]  /*3ecf0*/  IMAD.MOV.U32 R94, RZ, RZ, R225 ;  /* 0x000000ffff5e7224 */ /* 0x000fc600078e00e1 */
[----:B------:R-:W4:Y:S04]  /*3ed00*/  LDL.LU R225, [R1+0x28f0] ;  /* 0x0028f00001e17983 */ /* 0x000f280000300800 */
[----:B------:R-:W4:Y:S04]  /*3ed10*/  LDL.LU R226, [R1+0x28ec] ;  /* 0x0028ec0001e27983 */ /* 0x000f280000300800 */
[----:B------:R-:W4:Y:S01]  /*3ed20*/  LDL.LU R220, [R1+0x28e8] ;  /* 0x0028e80001dc7983 */ /* 0x000f220000300800 */
[----:B-1----:R-:W-:Y:S03]  /*3ed30*/  HMMA.1688.F32.TF32 R188, R140, R20, R188 ;  /* 0x000000148cbc723c */ /* 0x002fe600000810bc */
        /* <DEDUP_REMOVED lines=15> */
[C---:B--2---:R-:W-:Y:S06]  /*3ee30*/  HMMA.1688.F32.TF32 R156, R164.reuse, R56, R156 ;  /* 0x00000038a49c723c */ /* 0x044fec000008109c */
[C---:B---3--:R-:W-:Y:S06]  /*3ee40*/  HMMA.1688.F32.TF32 R144, R164.reuse, R44, R144 ;  /* 0x0000002ca490723c */ /* 0x048fec0000081090 */
[C---:B----4-:R-:W-:Y:S06]  /*3ee50*/  HMMA.1688.F32.TF32 R148, R164.reuse, R48, R148 ;  /* 0x00000030a494723c */ /* 0x050fec0000081094 */
[C---:B------:R-:W-:Y:S06]  /*3ee60*/  HMMA.1688.F32.TF32 R160, R164.reuse, R60, R160 ;  /* 0x0000003ca4a0723c */ /* 0x040fec00000810a0 */
[C---:B------:R-:W-:Y:S06]  /*3ee70*/  HMMA.1688.F32.TF32 R136, R164.reuse, R40, R136 ;  /* 0x00000028a488723c */ /* 0x040fec0000081088 */
[C---:B------:R-:W-:Y:S06]  /*3ee80*/  HMMA.1688.F32.TF32 R152, R164.reuse, R52, R152 ;  /* 0x00000034a498723c */ /* 0x040fec0000081098 */
[----:B------:R-:W-:Y:S01]  /*3ee90*/  HMMA.1688.F32.TF32 R164, R164, R236, R168 ;  /* 0x000000eca4a4723c */ /* 0x000fe200000810a8 */
[----:B------:R-:W-:Y:S04]  /*3eea0*/  LDS R168, [R241+UR7+0x43800] ;  /* 0x04380007f1a87984 */ /* 0x000fe80008000800 */
[----:B------:R-:W-:Y:S04]  /*3eeb0*/  LDS R170, [R241+UR7+0x43c00] ;  /* 0x043c0007f1aa7984 */ /* 0x000fe80008000800 */
[----:B------:R-:W-:Y:S04]  /*3eec0*/  LDS R169, [R3+UR7+0x43800] ;  /* 0x0438000703a97984 */ /* 0x000fe80008000800 */
[----:B------:R-:W1:Y:S01]  /*3eed0*/  LDS R171, [R3+UR7+0x43c00] ;  /* 0x043c000703ab7984 */ /* 0x000e620008000800 */
[----:B------:R-:W-:Y:S06]  /*3eee0*/  HMMA.1688.F32.TF32 R192, R140, R24, R192 ;  /* 0x000000188cc0723c */ /* 0x000fec00000810c0 */
[C---:B-1----:R-:W-:Y:S06]  /*3eef0*/  HMMA.1688.F32.TF32 R88, R168.reuse, R22, R88 ;  /* 0x00000016a858723c */ /* 0x042fec0000081058 */
        /* <DEDUP_REMOVED lines=8> */
[----:B------:R-:W-:Y:S07]  /*3ef80*/  HMMA.1688.F32.TF32 R80, R168, R34, R76 ;  /* 0x00000022a850723c */ /* 0x000fee000008104c */
[----:B------:R-:W-:-:S04]  /*3ef90*/  IMAD.MOV.U32 R76, RZ, RZ, R38 ;  /* 0x000000ffff4c7224 */ /* 0x000fc800078e0026 */
[----:B------:R-:W-:Y:S04]  /*3efa0*/  STL.64 [R1+0x50], R88 ;  /* 0x0000505801007387 */ /* 0x000fe80000100a00 */
[----:B------:R-:W-:Y:S04]  /*3efb0*/  STL.64 [R1+0x58], R90 ;  /* 0x0000585a01007387 */ /* 0x000fe80000100a00 */
[----:B------:R-:W-:Y:S01]  /*3efc0*/  STL.64 [R1+0x40], R84 ;  /* 0x0000405401007387 */ /* 0x000fe20000100a00 */
[----:B------:R-:W-:-:S03]  /*3efd0*/  MOV R77, R46 ;  /* 0x0000002e004d7202 */ /* 0x000fc60000000f00 */
[----:B------:R-:W-:Y:S01]  /*3efe0*/  STL.64 [R1+0x48], R86 ;  /* 0x0000485601007387 */ /* 0x000fe20000100a00 */
[----:B------:R-:W-:-:S03]  /*3eff0*/  IMAD.MOV.U32 R78, RZ, RZ, R51 ;  /* 0x000000ffff4e7224 */ /* 0x000fc600078e0033 */
[----:B------:R-:W2:Y:S01]  /*3f000*/  LDL.LU R38, [R1+0x28a8] ;  /* 0x0028a80001267983 */ /* 0x000ea20000300800 */
[----:B------:R-:W-:-:S03]  /*3f010*/  IMAD.MOV.U32 R79, RZ, RZ, R50 ;  /* 0x000000ffff4f7224 */ /* 0x000fc600078e0032 */
[----:B------:R1:W-:Y:S04]  /*3f020*/  STL.64 [R1+0x30], R80 ;  /* 0x0000305001007387 */ /* 0x0003e80000100a00 */
[----:B------:R3:W-:Y:S04]  /*3f030*/  STL.64 [R1+0x38], R82 ;  /* 0x0000385201007387 */ /* 0x0007e80000100a00 */
[----:B------:R-:W4:Y:S04]  /*3f040*/  LDL.LU R46, [R1+0x28a4] ;  /* 0x0028a400012e7983 */ /* 0x000f280000300800 */
[----:B------:R-:W4:Y:S01]  /*3f050*/  LDL.LU R51, [R1+0x28a0] ;  /* 0x0028a00001337983 */ /* 0x000f220000300800 */
[----:B-1----:R-:W-:Y:S01]  /*3f060*/  MOV R80, R63 ;  /* 0x0000003f00507202 */ /* 0x002fe20000000f00 */
[----:B------:R-:W-:-:S02]  /*3f070*/  IMAD.MOV.U32 R81, RZ, RZ, R62 ;  /* 0x000000ffff517224 */ /* 0x000fc400078e003e */
[----:B------:R-:W4:Y:S01]  /*3f080*/  LDL.LU R50, [R1+0x289c] ;  /* 0x00289c0001327983 */ /* 0x000f220000300800 */
[----:B---3--:R-:W-:Y:S01]  /*3f090*/  IMAD.MOV.U32 R82, RZ, RZ, R239 ;  /* 0x000000ffff527224 */ /* 0x008fe200078e00ef */
[----:B------:R-:W-:Y:S02]  /*3f0a0*/  MOV R83, R238 ;  /* 0x000000ee00537202 */ /* 0x000fe40000000f00 */
[----:B------:R-:W3:Y:S01]  /*3f0b0*/  LDL.LU R63, [R1+0x2898] ;  /* 0x00289800013f7983 */ /* 0x000ee20000300800 */
[----:B------:R-:W-:-:S03]  /*3f0c0*/  IMAD.MOV.U32 R84, RZ, RZ, R55 ;  /* 0x000000ffff547224 */ /* 0x000fc600078e0037 */
[----:B------:R-:W3:Y:S01]  /*3f0d0*/  LDL.LU R62, [R1+0x2894] ;  /* 0x00289400013e7983 */ /* 0x000ee20000300800 */
[----:B------:R-:W-:-:S03]  /*3f0e0*/  IMAD.MOV.U32 R85, RZ, RZ, R54 ;  /* 0x000000ffff557224 */ /* 0x000fc600078e0036 */
[----:B------:R-:W3:Y:S01]  /*3f0f0*/  LDL.LU R239, [R1+0x2890] ;  /* 0x0028900001ef7983 */ /* 0x000ee20000300800 */
[----:B------:R-:W-:Y:S01]  /*3f100*/  HMMA.1688.F32.TF32 R176, R140, R8, R176 ;  /* 0x000000088cb0723c */ /* 0x000fe200000810b0 */
[----:B------:R-:W-:Y:S02]  /*3f110*/  MOV R86, R59 ;  /* 0x0000003b00567202 */ /* 0x000fe40000000f00 */
[----:B------:R-:W3:Y:S01]  /*3f120*/  LDL.LU R238, [R1+0x288c] ;  /* 0x00288c0001ee7983 */ /* 0x000ee20000300800 */
[----:B------:R-:W-:-:S03]  /*3f130*/  IMAD.MOV.U32 R87, RZ, RZ, R58 ;  /* 0x000000ffff577224 */ /* 0x000fc600078e003a */
[----:B------:R-:W3:Y:S01]  /*3f140*/  LDL.LU R55, [R1+0x2888] ;  /* 0x0028880001377983 */ /* 0x000ee20000300800 */
[----:B------:R-:W-:Y:S01]  /*3f150*/  IMAD.MOV.U32 R9, RZ, RZ, R92 ;  /* 0x000000ffff097224 */ /* 0x000fe200078e005c */
[----:B------:R-:W-:Y:S02]  /*3f160*/  HMMA.1688.F32.TF32 R172, R140, R4, R172 ;  /* 0x000000048cac723c */ /* 0x000fe400000810ac */
[----:B------:R-:W3:Y:S01]  /*3f170*/  LDL.LU R54, [R1+0x2884] ;  /* 0x0028840001367983 */ /* 0x000ee20000300800 */
[----:B------:R-:W-:Y:S01]  /*3f180*/  MOV R8, R93 ;  /* 0x0000005d00087202 */ /* 0x000fe20000000f00 */
[----:B------:R-:W-:Y:S02]  /*3f190*/  IMAD.MOV.U32 R92, RZ, RZ, R68 ;  /* 0x000000ffff5c7224 */ /* 0x000fe400078e0044 */
[----:B------:R-:W3:Y:S01]  /*3f1a0*/  LDL.LU R59, [R1+0x2880] ;  /* 0x00288000013b7983 */ /* 0x000ee20000300800 */
[----:B------:R-:W-:Y:S01]  /*3f1b0*/  IMAD.MOV.U32 R5, RZ, RZ, R94 ;  /* 0x000000ffff057224 */ /* 0x000fe200078e005e */
[----:B------:R-:W-:-:S02]  /*3f1c0*/  MOV R93, R69 ;  /* 0x00000045005d7202 */ /* 0x000fc40000000f00 */
[----:B------:R-:W3:Y:S01]  /*3f1d0*/  LDL.LU R58, [R1+0x287c] ;  /* 0x00287c00013a7983 */ /* 0x000ee20000300800 */
[----:B------:R-:W-:Y:S02]  /*3f1e0*/  IMAD.MOV.U32 R4, RZ, RZ, R95 ;  /* 0x000000ffff047224 */ /* 0x000fe400078e005f */
        /* <DEDUP_REMOVED lines=8> */
[----:B------:R-:W3:Y:S04]  /*3f270*/  LDL.LU R114, [R1+0x88] ;  /* 0x0000880001727983 */ /* 0x000ee80000300800 */
[----:B------:R-:W3:Y:S01]  /*3f280*/  LDL.LU R115, [R1+0x8c] ;  /* 0x00008c0001737983 */ /* 0x000ee20000300800 */
[----:B------:R-:W-:Y:S01]  /*3f290*/  MOV R99, R72 ;  /* 0x0000004800637202 */ /* 0x000fe20000000f00 */
[----:B------:R-:W-:Y:S01]  /*3f2a0*/  IMAD.MOV.U32 R98, RZ, RZ, R73 ;  /* 0x000000ffff627224 */ /* 0x000fe200078e0049 */
[----:B------:R-:W-:Y:S01]  /*3f2b0*/  MOV R96, R75 ;  /* 0x0000004b00607202 */ /* 0x000fe20000000f00 */
[----:B------:R-:W-:-:S02]  /*3f2c0*/  IMAD.MOV.U32 R97, RZ, RZ, R74 ;  /* 0x000000ffff617224 */ /* 0x000fc400078e004a */
[----:B------:R-:W-:Y:S02]  /*3f2d0*/  IMAD.MOV.U32 R88, RZ, RZ, R39 ;  /* 0x000000ffff587224 */ /* 0x000fe400078e0027 */
[----:B--2---:R-:W-:Y:S01]  /*3f2e0*/  IMAD.MOV.U32 R103, RZ, RZ, R38 ;  /* 0x000000ffff677224 */ /* 0x004fe200078e0026 */
[----:B----4-:R-:W-:Y:S01]  /*3f2f0*/  MOV R102, R46 ;  /* 0x0000002e00667202 */ /* 0x010fe20000000f00 */
[----:B------:R-:W-:Y:S02]  /*3f300*/  IMAD.MOV.U32 R101, RZ, RZ, R51 ;  /* 0x000000ffff657224 */ /* 0x000fe400078e0033 */
[----:B---3--:R-:W-:Y:S02]  /*3f310*/  IMAD.MOV.U32 R107, RZ, RZ, R63 ;  /* 0x000000ffff6b7224 */ /* 0x008fe400078e003f */
[----:B------:R-:W-:Y:S01]  /*3f320*/  IMAD.MOV.U32 R106, RZ, RZ, R62 ;  /* 0x000000ffff6a7224 */ /* 0x000fe200078e003e */
[----:B------:R-:W-:Y:S01]  /*3f330*/  MOV R105, R239 ;  /* 0x000000ef00697202 */ /* 0x000fe20000000f00 */
[----:B------:R-:W-:-:S02]  /*3f340*/  IMAD.MOV.U32 R104, RZ, RZ, R238 ;  /* 0x000000ffff687224 */ /* 0x000fc400078e00ee */
[----:B------:R-:W-:Y:S02]  /*3f350*/  IMAD.MOV.U32 R119, RZ, RZ, R68 ;  /* 0x000000ffff777224 */ /* 0x000fe400078e0044 */
[----:B------:R-:W2:Y:S01]  /*3f360*/  LDL.LU R68, [R1+0x10] ;  /* 0x0000100001447983 */ /* 0x000ea20000300800 */
[----:B------:R-:W-:-:S03]  /*3f370*/  MOV R118, R69 ;  /* 0x0000004500767202 */ /* 0x000fc60000000f00 */
[----:B------:R-:W2:Y:S01]  /*3f380*/  LDL.LU R69, [R1+0x14] ;  /* 0x0000140001457983 */ /* 0x000ea20000300800 */
[----:B------:R-:W-:-:S03]  /*3f390*/  IMAD.MOV.U32 R117, RZ, RZ, R70 ;  /* 0x000000ffff757224 */ /* 0x000fc600078e0046 */
[----:B------:R-:W2:Y:S01]  /*3f3a0*/  LDL.LU R70, [R1+0x18] ;  /* 0x0000180001467983 */ /* 0x000ea20000300800 */
[----:B------:R-:W-:-:S03]  /*3f3b0*/  IMAD.MOV.U32 R116, RZ, RZ, R71 ;  /* 0x000000ffff747224 */ /* 0x000fc600078e0047 */
        /* <DEDUP_REMOVED lines=9> */
[----:B------:R-:W3:Y:S04]  /*3f450*/  LDL.LU R72, [R1+0x70] ;  /* 0x0000700001487983 */ /* 0x000ee80000300800 */
[----:B------:R-:W3:Y:S04]  /*3f460*/  LDL.LU R73, [R1+0x74] ;  /* 0x0000740001497983 */ /* 0x000ee80000300800 */
[----:B------:R-:W3:Y:S04]  /*3f470*/  LDL.LU R74, [R1+0x78] ;  /* 0x00007800014a7983 */ /* 0x000ee80000300800 */
[----:B------:R-:W3:Y:S01]  /*3f480*/  LDL.LU R75, [R1+0x7c] ;  /* 0x00007c00014b7983 */ /* 0x000ee20000300800 */
[----:B------:R-:W-:-:S03]  /*3f490*/  MOV R108, R58 ;  /* 0x0000003a006c7202 */ /* 0x000fc60000000f00 */
[----:B------:R-:W3:Y:S01]  /*3f4a0*/  LDL.LU R238, [R1+0x2868] ;  /* 0x0028680001ee7983 */ /* 0x000ee20000300800 */
[----:B------:R-:W-:-:S03]  /*3f4b0*/  IMAD.MOV.U32 R109, RZ, RZ, R59 ;  /* 0x000000ffff6d7224 */ /* 0x000fc600078e003b */
[----:B------:R-:W3:Y:S01]  /*3f4c0*/  LDL.LU R239, [R1+0x2864] ;  /* 0x0028640001ef7983 */ /* 0x000ee20000300800 */
[----:B------:R-:W-:-:S03]  /*3f4d0*/  IMAD.MOV.U32 R110, RZ, RZ, R54 ;  /* 0x000000ffff6e7224 */ /* 0x000fc600078e0036 */
[----:B------:R-:W3:Y:S01]  /*3f4e0*/  LDL.LU R62, [R1+0x2860] ;  /* 0x00286000013e7983 */ /* 0x000ee20000300800 */
[----:B------:R-:W-:-:S03]  /*3f4f0*/  MOV R111, R55 ;  /* 0x00000037006f7202 */ /* 0x000fc60000000f00 */
        /* <DEDUP_REMOVED lines=8> */
[----:B------:R-:W4:Y:S04]  /*3f580*/  LDL.LU R46, [R1+0x2840] ;  /* 0x00284000012e7983 */ /* 0x000f280000300800 */
[----:B------:R-:W2:Y:S04]  /*3f590*/  LDL.LU R38, [R1+0x283c] ;  /* 0x00283c0001267983 */ /* 0x000ea80000300800 */
[----:B------:R-:W2:Y:S01]  /*3f5a0*/  LDL.LU R39, [R1+0x2838] ;  /* 0x0028380001277983 */ /* 0x000ea20000300800 */
[----:B------:R-:W-:Y:S01]  /*3f5b0*/  MOV R89, R47 ;  /* 0x0000002f00597202 */ /* 0x000fe20000000f00 */
[----:B------:R-:W-:Y:S01]  /*3f5c0*/  IMAD.MOV.U32 R90, RZ, RZ, R42 ;  /* 0x000000ffff5a7224 */ /* 0x000fe200078e002a */
[----:B------:R-:W-:Y:S01]  /*3f5d0*/  HMMA.1688.F32.TF32 R180, R140, R12, R180 ;  /* 0x0000000c8cb4723c */ /* 0x000fe200000810b4 */
[----:B------:R-:W4:Y:S01]  /*3f5e0*/  LDL.LU R47, [R1+0x2834] ;  /* 0x00283400012f7983 */ /* 0x000f220000300800 */
[----:B------:R-:W-:-:S03]  /*3f5f0*/  IMAD.MOV.U32 R91, RZ, RZ, R43 ;  /* 0x000000ffff5b7224 */ /* 0x000fc600078e002b */
[----:B------:R-:W3:Y:S01]  /*3f600*/  LDL.LU R42, [R1+0x2830] ;  /* 0x00283000012a7983 */ /* 0x000ee20000300800 */
[C---:B------:R-:W-:Y:S03]  /*3f610*/  HMMA.1688.F32.TF32 R184, R140.reuse, R16, R184 ;  /* 0x000000108cb8723c */ /* 0x040fe600000810b8 */
[----:B------:R-:W3:Y:S03]  /*3f620*/  LDL.LU R43, [R1+0x282c] ;  /* 0x00282c00012b7983 */ /* 0x000ee60000300800 */
[C---:B------:R-:W-:Y:S06]  /*3f630*/  HMMA.1688.F32.TF32 R196, R140.reuse, R28, R196 ;  /* 0x0000001c8cc4723c */ /* 0x040fec00000810c4 */
        /* <DEDUP_REMOVED lines=8> */
[----:B------:R-:W-:Y:S07]  /*3f6c0*/  HMMA.1688.F32.TF32 R232, R140, R236, R232 ;  /* 0x000000ec8ce8723c */ /* 0x000fee00000810e8 */
[----:B------:R-:W-:-:S02]  /*3f6d0*/  MOV R140, R242 ;  /* 0x000000f2008c7202 */ /* 0x000fc40000000f00 */
[----:B------:R-:W3:Y:S01]  /*3f6e0*/  LDL.LU R242, [R1+0x2828] ;  /* 0x0028280001f27983 */ /* 0x000ee20000300800 */
[----:B--2---:R-:W-:-:S15]  /*3f6f0*/  HMMA.1688.F32.TF32 R68, R168, R38, R68 ;  /* 0x00000026a844723c */ /* 0x004fde0000081044 */
[----:B------:R-:W-:-:S08]  /*3f700*/  NOP ;  /* 0x0000000000007918 */ /* 0x000fd00000000000 */
[----:B------:R-:W-:Y:S04]  /*3f710*/  STL.64 [R1+0x20], R68 ;  /* 0x0000204401007387 */ /* 0x000fe80000100a00 */
[----:B------:R1:W-:Y:S04]  /*3f720*/  STL.64 [R1+0x28], R70 ;  /* 0x0000284601007387 */ /* 0x0003e80000100a00 */
[----:B-1----:R-:W2:Y:S04]  /*3f730*/  LDL.LU.64 R70, [R1+0x2820] ;  /* 0x0028200001467983 */ /* 0x002ea80000300a00 */
[----:B------:R-:W2:Y:S01]  /*3f740*/  LDL.LU.64 R68, [R1+0x2818] ;  /* 0x0028180001447983 */ /* 0x000ea20000300a00 */
[C---:B----4-:R-:W-:Y:S06]  /*3f750*/  HMMA.1688.F32.TF32 R124, R168.reuse, R46, R124 ;  /* 0x0000002ea87c723c */ /* 0x050fec000008107c */
[C---:B---3--:R-:W-:Y:S06]  /*3f760*/  HMMA.1688.F32.TF32 R120, R168.reuse, R50, R120 ;  /* 0x00000032a878723c */ /* 0x048fec0000081078 */
[C---:B------:R-:W-:Y:S06]  /*3f770*/  HMMA.1688.F32.TF32 R116, R168.reuse, R54, R116 ;  /* 0x00000036a874723c */ /* 0x040fec0000081074 */
[C---:B------:R-:W-:Y:S06]  /*3f780*/  HMMA.1688.F32.TF32 R112, R168.reuse, R58, R112 ;  /* 0x0000003aa870723c */ /* 0x040fec0000081070 */
[----:B------:R-:W-:Y:S01]  /*3f790*/  HMMA.1688.F32.TF32 R72, R168, R62, R72 ;  /* 0x0000003ea848723c */ /* 0x000fe20000081048 */
[----:B------:R-:W-:Y:S01]  /*3f7a0*/  IMAD.MOV.U32 R142, RZ, RZ, R243 ;  /* 0x000000ffff8e7224 */ /* 0x000fe200078e00f3 */
[----:B------:R-:W-:Y:S01]  /*3f7b0*/  MOV R143, R240 ;  /* 0x000000f0008f7202 */ /* 0x000fe20000000f00 */
[----:B------:R-:W-:-:S15]  /*3f7c0*/  IMAD.MOV.U32 R141, RZ, RZ, R252 ;  /* 0x000000ffff8d7224 */ /* 0x000fde00078e00fc */
[----:B------:R-:W-:-:S06]  /*3f7d0*/  NOP ;  /* 0x0000000000007918 */ /* 0x000fcc0000000000 */
[----:B------:R-:W-:Y:S01]  /*3f7e0*/  IMAD.MOV.U32 R243, RZ, RZ, R74 ;  /* 0x000000fffff37224 */ /* 0x000fe200078e004a */
[----:B------:R-:W-:Y:S01]  /*3f7f0*/  MOV R240, R75 ;  /* 0x0000004b00f07202 */ /* 0x000fe20000000f00 */
[----:B------:R-:W-:Y:S01]  /*3f800*/  IMAD.MOV.U32 R252, RZ, RZ, R73 ;  /* 0x000000fffffc7224 */ /* 0x000fe200078e0049 */
[----:B--2---:R-:W-:-:S15]  /*3f810*/  HMMA.1688.F32.TF32 R68, R168, R42, R68 ;  /* 0x0000002aa844723c */ /* 0x004fde0000081044 */
[----:B------:R-:W-:-:S08]  /*3f820*/  NOP ;  /* 0x0000000000007918 */ /* 0x000fd00000000000 */
[----:B------:R-:W-:Y:S04]  /*3f830*/  STL.64 [R1+0x160], R68 ;  /* 0x0001604401007387 */ /* 0x000fe80000100a00 */
[----:B------:R-:W-:Y:S04]  /*3f840*/  STL.64 [R1+0x168], R70 ;  /* 0x0001684601007387 */ /* 0x000fe80000100a00 */
[----:B------:R-:W-:Y:S04]  /*3f850*/  STL.64 [R1+0xb0], R124 ;  /* 0x0000b07c01007387 */ /* 0x000fe80000100a00 */
[----:B------:R1:W-:Y:S01]  /*3f860*/  STL.64 [R1+0xb8], R126 ;  /* 0x0000b87e01007387 */ /* 0x0003e20000100a00 */
[C---:B------:R-:W-:Y:S03]  /*3f870*/  HMMA.1688.F32.TF32 R64, R168.reuse, R18, R64 ;  /* 0x00000012a840723c */ /* 0x040fe60000081040 */
[----:B------:R-:W-:Y:S03]  /*3f880*/  LDS R68, [R241+UR7+0x43880] ;  /* 0x04388007f1447984 */ /* 0x000fe60008000800 */
[C---:B------:R-:W-:Y:S01]  /*3f890*/  HMMA.1688.F32.TF32 R248, R168.reuse, R10, R248 ;  /* 0x0000000aa8f8723c */ /* 0x040fe200000810f8 */
[----:B------:R-:W-:Y:S04]  /*3f8a0*/  LDS R70, [R241+UR7+0x43c80] ;  /* 0x043c8007f1467984 */ /* 0x000fe80008000800 */
[----:B-1----:R-:W2:Y:S04]  /*3f8b0*/  LDL.LU.64 R126, [R1+0x2810] ;  /* 0x00281000017e7983 */ /* 0x002ea80000300a00 */
[----:B------:R-:W2:Y:S04]  /*3f8c0*/  LDL.LU.64 R124, [R1+0x2808] ;  /* 0x00280800017c7983 */ /* 0x000ea80000300a00 */
[----:B------:R-:W-:Y:S04]  /*3f8d0*/  STL.64 [R1+0xa0], R120 ;  /* 0x0000a07801007387 */ /* 0x000fe80000100a00 */
[----:B------:R1:W-:Y:S01]  /*3f8e0*/  STL.64 [R1+0xa8], R122 ;  /* 0x0000a87a01007387 */ /* 0x0003e20000100a00 */
[----:B------:R-:W-:Y:S03]  /*3f8f0*/  HMMA.1688.F32.TF32 R244, R168, R14, R244 ;  /* 0x0000000ea8f4723c */ /* 0x000fe600000810f4 */
[----:B------:R-:W-:Y:S04]  /*3f900*/  LDS R69, [R3+UR7+0x43880] ;  /* 0x0438800703457984 */ /* 0x000fe80008000800 */
[----:B------:R-:W-:Y:S04]  /*3f910*/  LDS R71, [R3+UR7+0x43c80] ;  /* 0x043c800703477984 */ /* 0x000fe80008000800 */
        /* <DEDUP_REMOVED lines=8> */
[----:B-1----:R-:W2:Y:S04]  /*3f9a0*/  LDL.LU.64 R114, [R1+0x27e0] ;  /* 0x0027e00001727983 */ /* 0x002ea80000300a00 */
[----:B------:R-:W2:Y:S04]  /*3f9b0*/  LDL.LU.64 R112, [R1+0x27d8] ;  /* 0x0027d80001707983 */ /* 0x000ea80000300a00 */
[----:B------:R1:W-:Y:S04]  /*3f9c0*/  STL [R1+0x70], R72 ;  /* 0x0000704801007387 */ /* 0x0003e80000100800 */
[----:B------:R-:W3:Y:S04]  /*3f9d0*/  LDL.LU.64 R74, [R1+0x27d0] ;  /* 0x0027d000014a7983 */ /* 0x000ee80000300a00 */
[----:B-1----:R-:W3:Y:S01]  /*3f9e0*/  LDL.LU.64 R72, [R1+0x27c8] ;  /* 0x0027c80001487983 */ /* 0x002ee20000300a00 */
        /* <DEDUP_REMOVED lines=8> */
[C---:B-1----:R-:W-:Y:S06]  /*3fa70*/  HMMA.1688.F32.TF32 R108, R64.reuse, R6, R108 ;  /* 0x00000006406c723c */ /* 0x042fec000008106c */
        /* <DEDUP_REMOVED lines=8> */
[----:B---3--:R-:W-:Y:S01]  /*3fb00*/  HMMA.1688.F32.TF32 R168, R168, R238, R72 ;  /* 0x000000eea8a8723c */ /* 0x008fe20000081048 */
[----:B------:R-:W-:Y:S04]  /*3fb10*/  LDS R72, [R2+UR7+0x43880] ;  /* 0x0438800702487984 */ /* 0x000fe80008000800 */
[----:B------:R-:W-:Y:S01]  /*3fb20*/  LDS R74, [R2+UR7+0x43c80] ;  /* 0x043c8007024a7984 */ /* 0x000fe20008000800 */
[----:B------:R-:W-:Y:S03]  /*3fb30*/  HMMA.1688.F32.TF32 R140, R64, R42, R140 ;  /* 0x0000002a408c723c */ /* 0x000fe6000008108c */
[----:B------:R-:W-:Y:S04]  /*3fb40*/  LDS R73, [R0+UR7+0x43880] ;  /* 0x0438800700497984 */ /* 0x000fe80008000800 */
[----:B------:R-:W1:Y:S10]  /*3fb50*/  LDS R75, [R0+UR7+0x43c80] ;  /* 0x043c8007004b7984 */ /* 0x000e740008000800 */
[----:B------:R3:W-:Y:S04]  /*3fb60*/  STL [R1+0x2730], R171 ;  /* 0x002730ab01007387 */ /* 0x0007e80000100800 */
[----:B------:R-:W-:Y:S04]  /*3fb70*/  STL.64 [R1+0x3b0], R108 ;  /* 0x0003b06c01007387 */ /* 0x000fe80000100a00 */
[----:B------:R4:W-:Y:S01]  /*3fb80*/  STL.64 [R1+0x3b8], R110 ;  /* 0x0003b86e01007387 */ /* 0x0009e20000100a00 */
[----:B---3--:R-:W-:-:S03]  /*3fb90*/  IMAD.MOV.U32 R171, RZ, RZ, R104 ;  /* 0x000000ffffab7224 */ /* 0x008fc600078e0068 */
[----:B----4-:R-:W3:Y:S04]  /*3fba0*/  LDL.LU.64 R110, [R1+0x27c0] ;  /* 0x0027c000016e7983 */ /* 0x010ee80000300a00 */
[----:B------:R-:W3:Y:S04]  /*3fbb0*/  LDL.LU.64 R108, [R1+0x27b8] ;  /* 0x0027b800016c7983 */ /* 0x000ee80000300a00 */
[----:B------:R-:W-:Y:S04]  /*3fbc0*/  STL [R1+0x154], R105 ;  /* 0x0001546901007387 */ /* 0x000fe80000100800 */
[----:B------:R4:W-:Y:S04]  /*3fbd0*/  STL.64 [R1+0x158], R106 ;  /* 0x0001586a01007387 */ /* 0x0009e80000100a00 */
[----:B----4-:R-:W4:Y:S04]  /*3fbe0*/  LDL.LU.64 R106, [R1+0x27b0] ;  /* 0x0027b000016a7983 */ /* 0x010f280000300a00 */
[----:B------:R-:W4:Y:S04]  /*3fbf0*/  LDL.LU.64 R104, [R1+0x27a8] ;  /* 0x0027a80001687983 */ /* 0x000f280000300a00 */
[----:B------:R-:W-:Y:S04]  /*3fc00*/  STL.64 [R1+0x140], R100 ;  /* 0x0001406401007387 */ /* 0x000fe80000100a00 */
[----:B------:R2:W-:Y:S04]  /*3fc10*/  STL.64 [R1+0x148], R102 ;  /* 0x0001486601007387 */ /* 0x0005e80000100a00 */
[----:B--2---:R-:W2:Y:S04]  /*3fc20*/  LDL.LU.64 R102, [R1+0x27a0] ;  /* 0x0027a00001667983 */ /* 0x004ea80000300a00 */
        /* <DEDUP_REMOVED lines=26> */
[----:B------:R-:W-:Y:S01]  /*3fdd0*/  STL.64 [R1+0x3a8], R142 ;  /* 0x0003a88e01007387 */ /* 0x000fe20000100a00 */
[----:B--2---:R-:W-:-:S15]  /*3fde0*/  HMMA.1688.F32.TF32 R76, R64, R46, R76 ;  /* 0x0000002e404c723c */ /* 0x004fde000008104c */
[----:B------:R-:W-:-:S08]  /*3fdf0*/  NOP ;  /* 0x0000000000007918 */ /* 0x000fd00000000000 */
[----:B------:R-:W-:Y:S04]  /*3fe00*/  STL.64 [R1+0x390], R76 ;  /* 0x0003904c01007387 */ /* 0x000fe80000100a00 */
[----:B------:R3:W-:Y:S02]  /*3fe10*/  STL.64 [R1+0x398], R78 ;  /* 0x0003984e01007387 */ /* 0x0007e40000100a00 */
[C---:B---3--:R-:W-:Y:S06]  /*3fe20*/  HMMA.1688.F32.TF32 R76, R64.reuse, R54, R84 ;  /* 0x00000036404c723c */ /* 0x048fec0000081054 */
[C---:B----4-:R-:W-:Y:S06]  /*3fe30*/  HMMA.1688.F32.TF32 R140, R64.reuse, R50, R80 ;  /* 0x00000032408c723c */ /* 0x050fec0000081050 */
[C---:B------:R-:W-:Y:S06]  /*3fe40*/  HMMA.1688.F32.TF32 R84, R64.reuse, R58, R88 ;  /* 0x0000003a4054723c */ /* 0x040fec0000081058 */
[----:B------:R-:W-:Y:S06]  /*3fe50*/  HMMA.1688.F32.TF32 R88, R64, R62, R92 ;  /* 0x0000003e4058723c */ /* 0x000fec000008105c */
[----:B------:R-:W-:Y:S01]  /*3fe60*/  IMAD.MOV.U32 R83, RZ, RZ, R76 ;  /* 0x000000ffff537224 */ /* 0x000fe200078e004c */
[----:B------:R-:W-:Y:S01]  /*3fe70*/  MOV R82, R77 ;  /* 0x0000004d00527202 */ /* 0x000fe20000000f00 */
[----:B------:R-:W-:-:S02]  /*3fe80*/  IMAD.MOV.U32 R81, RZ, RZ, R78 ;  /* 0x000000ffff517224 */ /* 0x000fc400078e004e */
[----:B------:R-:W-:Y:S02]  /*3fe90*/  IMAD.MOV.U32 R80, RZ, RZ, R79 ;  /* 0x000000ffff507224 */ /* 0x000fe400078e004f */
[----:B------:R-:W-:Y:S06]  /*3fea0*/  HMMA.1688.F32.TF32 R76, R64, R238, R96 ;  /* 0x000000ee404c723c */ /* 0x000fec0000081060 */
[----:B------:R-:W-:Y:S01]  /*3feb0*/  HMMA.1688.F32.TF32 R64, R68, R10, R104 ;  /* 0x0000000a4440723c */ /* 0x000fe20000081068 */
[----:B------:R-:W-:Y:S04]  /*3fec0*/  STL.64 [R1+0x380], R140 ;  /* 0x0003808c01007387 */ /* 0x000fe80000100a00 */
[----:B------:R-:W-:Y:S04]  /*3fed0*/  STL.64 [R1+0x388], R142 ;  /* 0x0003888e01007387 */ /* 0x000fe80000100a00 */
[----:B------:R1:W-:Y:S04]  /*3fee0*/  STL.64 [R1+0x360], R84 ;  /* 0x0003605401007387 */ /* 0x0003e80000100a00 */
[----:B------:R2:W-:Y:S05]  /*3fef0*/  STL.64 [R1+0x368], R86 ;  /* 0x0003685601007387 */ /* 0x0005ea0000100a00 */
[----:B-1----:R-:W-:Y:S01]  /*3ff00*/  IMAD.MOV.U32 R85, RZ, RZ, R78 ;  /* 0x000000ffff557224 */ /* 0x002fe200078e004e */
[----:B------:R-:W-:-:S02]  /*3ff10*/  MOV R84, R79 ;  /* 0x0000004f00547202 */ /* 0x000fc40000000f00 */
[----:B--2---:R-:W-:Y:S01]  /*3ff20*/  MOV R87, R76 ;  /* 0x0000004c00577202 */ /* 0x004fe20000000f00 */
[----:B------:R-:W-:Y:S02]  /*3ff30*/  IMAD.MOV.U32 R86, RZ, RZ, R77 ;  /* 0x000000ffff567224 */ /* 0x000fe400078e004d */
[----:B------:R-:W-:Y:S01]  /*3ff40*/  MOV R105, R66 ;  /* 0x0000004200697202 */ /* 0x000fe20000000f00 */
[C---:B------:R-:W-:Y:S01]  /*3ff50*/  HMMA.1688.F32.TF32 R76, R68.reuse, R6, R100 ;  /* 0x00000006444c723c */ /* 0x040fe20000081064 */
[----:B------:R-:W-:Y:S02]  /*3ff60*/  IMAD.MOV.U32 R107, RZ, RZ, R64 ;  /* 0x000000ffff6b7224 */ /* 0x000fe400078e0040 */
[----:B------:R-:W-:Y:S02]  /*3ff70*/  IMAD.MOV.U32 R106, RZ, RZ, R65 ;  /* 0x000000ffff6a7224 */ /* 0x000fe400078e0041 */
[----:B------:R-:W-:Y:S02]  /*3ff80*/  IMAD.MOV.U32 R104, RZ, RZ, R67 ;  /* 0x000000ffff687224 */ /* 0x000fe400078e0043 */
[C---:B------:R-:W-:Y:S01]  /*3ff90*/  HMMA.1688.F32.TF32 R64, R68.reuse, R14, R108 ;  /* 0x0000000e4440723c */ /* 0x040fe2000008106c */
[----:B------:R-:W-:Y:S04]  /*3ffa0*/  STL.64 [R1+0x350], R88 ;  /* 0x0003505801007387 */ /* 0x000fe80000100a00 */
[----:B------:R-:W-:Y:S11]  /*3ffb0*/  STL.64 [R1+0x358], R90 ;  /* 0x0003585a01007387 */ /* 0x000ff60000100a00 */
[----:B------:R-:W-:Y:S04]  /*3ffc0*/  STL.64 [R1+0x2d0], R76 ;  /* 0x0002d04c01007387 */ /* 0x000fe80000100a00 */
[----:B------:R-:W-:Y:S04]  /*3ffd0*/  STL.64 [R1+0x2d8], R78 ;  /* 0x0002d84e01007387 */ /* 0x000fe80000100a00 */
[----:B------:R-:W-:Y:S04]  /*3ffe0*/  STL.64 [R1+0x2b0], R64 ;  /* 0x0002b04001007387 */ /* 0x000fe80000100a00 */
[----:B------:R1:W-:Y:S02]  /*3fff0*/  STL.64 [R1+0x2b8], R66 ;  /* 0x0002b84201007387 */ /* 0x0003e40000100a00 */
[C---:B-1----:R-:W-:Y:S06]  /*40000*/  HMMA.1688.F32.TF32 R64, R68.reuse, R26, R120 ;  /* 0x0000001a4440723c */ /* 0x042fec0000081078 */
[C---:B------:R-:W-:Y:S06]  /*40010*/  HMMA.1688.F32.TF32 R88, R68.reuse, R18, R112 ;  /* 0x000000124458723c */ /* 0x040fec0000081070 */
[----:B------:R-:W-:-:S12]  /*40020*/  HMMA.1688.F32.TF32 R76, R68, R22, R116 ;  /* 0x00000016444c723c */ /* 0x000fd80000081074 */
[----:B------:R-:W-:Y:S01]  /*40030*/  IMAD.MOV.U32 R111, RZ, RZ, R64 ;  /* 0x000000ffff6f7224 */ /* 0x000fe200078e0040 */
[----:B------:R-:W-:Y:S01]  /*40040*/  MOV R110, R65 ;  /* 0x00000041006e7202 */ /* 0x000fe20000000f00 */
[----:B------:R-:W-:Y:S02]  /*40050*/  IMAD.MOV.U32 R109, RZ, RZ, R66 ;  /* 0x000000ffff6d7224 */ /* 0x000fe400078e0042 */
[----:B------:R-:W-:Y:S02]  /*40060*/  IMAD.MOV.U32 R108, RZ, RZ, R67 ;  /* 0x000000ffff6c7224 */ /* 0x000fe400078e0043 */
[C---:B------:R-:W-:Y:S01]  /*40070*/  HMMA.1688.F32.TF32 R64, R68.reuse, R34, R128 ;  /* 0x000000224440723c */ /* 0x040fe20000081080 */
[----:B------:R-:W-:Y:S04]  /*40080*/  STL.64 [R1+0x2a0], R88 ;  /* 0x0002a05801007387 */ /* 0x000fe80000100a00 */
[----:B------:R-:W-:Y:S04]  /*40090*/  STL.64 [R1+0x2a8], R90 ;  /* 0x0002a85a01007387 */ /* 0x000fe80000100a00 */
[----:B------:R-:W-:Y:S04]  /*400a0*/  STL.64 [R1+0x290], R76 ;  /* 0x0002904c01007387 */ /* 0x000fe80000100a00 */
[----:B------:R1:W-:Y:S11]  /*400b0*/  STL.64 [R1+0x298], R78 ;  /* 0x0002984e01007387 */ /* 0x0003f60000100a00 */
[----:B------:R-:W-:Y:S01]  /*400c0*/  MOV R115, R64 ;  /* 0x0000004000737202 */ /* 0x000fe20000000f00 */
[----:B-1----:R-:W-:Y:S01]  /*400d0*/  HMMA.1688.F32.TF32 R76, R68, R30, R124 ;  /* 0x0000001e444c723c */ /* 0x002fe2000008107c */
[----:B------:R-:W-:Y:S01]  /*400e0*/  IMAD.MOV.U32 R114, RZ, RZ, R65 ;  /* 0x000000ffff727224 */ /* 0x000fe200078e0041 */
[----:B------:R-:W-:Y:S01]  /*400f0*/  MOV R112, R67 ;  /* 0x0000004300707202 */ /* 0x000fe20000000f00 */
[----:B------:R-:W-:-:S03]  /*40100*/  IMAD.MOV.U32 R113, RZ, RZ, R66 ;  /* 0x000000ffff717224 */ /* 0x000fc600078e0042 */
[----:B------:R-:W-:-:S15]  /*40110*/  HMMA.1688.F32.TF32 R64, R68, R38, R132 ;  /* 0x000000264440723c */ /* 0x000fde0000081084 */
[----:B------:R-:W-:-:S02]  /*40120*/  NOP ;  /* 0x0000000000007918 */ /* 0x000fc40000000000 */
[----:B------:R-:W-:Y:S04]  /*40130*/  STL.64 [R1+0x270], R76 ;  /* 0x0002704c01007387 */ /* 0x000fe80000100a00 */
[----:B------:R-:W-:Y:S04]  /*40140*/  STL.64 [R1+0x278], R78 ;  /* 0x0002784e01007387 */ /* 0x000fe80000100a00 */
[----:B------:R-:W-:Y:S04]  /*40150*/  STL.64 [R1+0x250], R64 ;  /* 0x0002504001007387 */ /* 0x000fe80000100a00 */
[----:B------:R1:W-:Y:S02]  /*40160*/  STL.64 [R1+0x258], R66 ;  /* 0x0002584201007387 */ /* 0x0003e40000100a00 */
[----:B-1----:R-:W-:-:S15]  /*40170*/  HMMA.1688.F32.TF32 R64, R68, R50, R148 ;  /* 0x000000324440723c */ /* 0x002fde0000081094 */
[----:B------:R-:W-:-:S09]  /*40180*/  NOP ;  /* 0x0000000000007918 */ /* 0x000fd20000000000 */
[----:B------:R-:W-:Y:S01]  /*40190*/  IMAD.MOV.U32 R119, RZ, RZ, R64 ;  /* 0x000000ffff777224 */ /* 0x000fe200078e0040 */
[----:B------:R-:W-:Y:S01]  /*401a0*/  MOV R117, R66 ;  /* 0x0000004200757202 */ /* 0x000fe20000000f00 */
[----:B------:R-:W-:Y:S02]  /*401b0*/  IMAD.MOV.U32 R118, RZ, RZ, R65 ;  /* 0x000000ffff767224 */ /* 0x000fe400078e0041 */
        /* <DEDUP_REMOVED lines=8> */
[----:B------:R-:W-:Y:S06]  /*40240*/  HMMA.1688.F32.TF32 R64, R68, R58, R156 ;  /* 0x0000003a4440723c */ /* 0x000fec000008109c */
[----:B------:R-:W-:-:S15]  /*40250*/  HMMA.1688.F32.TF32 R28, R72, R30, R196 ;  /* 0x0000001e481c723c */ /* 0x000fde00000810c4 */
[----:B------:R-:W-:-:S03]  /*40260*/  NOP ;  /* 0x0000000000007918 */ /* 0x000fc60000000000 */
[----:B------:R-:W-:Y:S01]  /*40270*/  MOV R123, R64 ;  /* 0x00000040007b7202 */ /* 0x000fe20000000f00 */
[----:B------:R-:W-:Y:S01]  /*40280*/  IMAD.MOV.U32 R122, RZ, RZ, R65 ;  /* 0x000000ffff7a7224 */ /* 0x000fe200078e0041 */
[----:B------:R-:W-:Y:S01]  /*40290*/  MOV R120, R67 ;  /* 0x0000004300787202 */ /* 0x000fe20000000f00 */
[----:B------:R-:W-:Y:S02]  /*402a0*/  IMAD.MOV.U32 R121, RZ, RZ, R66 ;  /* 0x000000ffff797224 */ /* 0x000fe400078e0042 */
[C---:B------:R-:W-:Y:S01]  /*402b0*/  HMMA.1688.F32.TF32 R64, R68.reuse, R238, R164 ;  /* 0x000000ee4440723c */ /* 0x040fe200000810a4 */
[----:B------:R-:W-:Y:S04]  /*402c0*/  STL.64 [R1+0x340], R76 ;  /* 0x0003404c01007387 */ /* 0x000fe80000100a00 */
[----:B------:R1:W-:Y:S01]  /*402d0*/  STL.64 [R1+0x348], R78 ;  /* 0x0003484e01007387 */ /* 0x0003e20000100a00 */
[C---:B------:R-:W-:Y:S06]  /*402e0*/  HMMA.1688.F32.TF32 R140, R68.reuse, R42, R136 ;  /* 0x0000002a448c723c */ /* 0x040fec0000081088 */
[----:B-1----:R-:W-:Y:S06]  /*402f0*/  HMMA.1688.F32.TF32 R76, R68, R62, R160 ;  /* 0x0000003e444c723c */ /* 0x002fec00000810a0 */
[----:B------:R-:W-:Y:S06]  /*40300*/  HMMA.1688.F32.TF32 R68, R72, R6, R172 ;  /* 0x000000064844723c */ /* 0x000fec00000810ac */
[----:B------:R-:W-:Y:S01]  /*40310*/  IMAD.MOV.U32 R167, RZ, RZ, R64 ;  /* 0x000000ffffa77224 */ /* 0x000fe200078e0040 */
[----:B------:R-:W-:Y:S01]  /*40320*/  MOV R165, R66 ;  /* 0x0000004200a57202 */ /* 0x000fe20000000f00 */
[----:B------:R-:W-:-:S02]  /*40330*/  IMAD.MOV.U32 R166, RZ, RZ, R65 ;  /* 0x000000ffffa67224 */ /* 0x000fc400078e0041 */
[----:B------:R-:W-:Y:S02]  /*40340*/  IMAD.MOV.U32 R164, RZ, RZ, R67 ;  /* 0x000000ffffa47224 */ /* 0x000fe400078e0043 */
[C---:B------:R-:W-:Y:S01]  /*40350*/  HMMA.1688.F32.TF32 R64, R72.reuse, R10, R176 ;  /* 0x0000000a4840723c */ /* 0x040fe200000810b0 */
[----:B------:R-:W-:Y:S01]  /*40360*/  IMAD.MOV.U32 R175, RZ, RZ, R28 ;  /* 0x000000ffffaf7224 */ /* 0x000fe200078e001c */
[----:B------:R-:W-:Y:S01]  /*40370*/  MOV R174, R29 ;  /* 0x0000001d00ae7202 */ /* 0x000fe20000000f00 */
[----:B------:R-:W-:Y:S02]  /*40380*/  IMAD.MOV.U32 R173, RZ, RZ, R30 ;  /* 0x000000ffffad7224 */ /* 0x000fe400078e001e */
[----:B------:R-:W-:Y:S02]  /*40390*/  IMAD.MOV.U32 R172, RZ, RZ, R31 ;  /* 0x000000ffffac7224 */ /* 0x000fe400078e001f */
[----:B------:R-:W-:Y:S01]  /*403a0*/  HMMA.1688.F32.TF32 R28, R72, R34, R200 ;  /* 0x00000022481c723c */ /* 0x000fe200000810c8 */
[----:B------:R-:W-:Y:S04]  /*403b0*/  STL.64 [R1+0x300], R76 ;  /* 0x0003004c01007387 */ /* 0x000fe80000100a00 */
[----:B------:R-:W-:Y:S04]  /*403c0*/  STL.64 [R1+0x308], R78 ;  /* 0x0003084e01007387 */ /* 0x000fe80000100a00 */
[----:B------:R-:W-:Y:S04]  /*403d0*/  STL.64 [R1+0x230], R68 ;  /* 0x0002304401007387 */ /* 0x000fe80000100a00 */
[----:B------:R1:W-:Y:S04]  /*403e0*/  STL.64 [R1+0x238], R70 ;  /* 0x0002384601007387 */ /* 0x0003e80000100a00 */
[----:B------:R-:W-:Y:S01]  /*403f0*/  IMAD.MOV.U32 R179, RZ, RZ, R64 ;  /* 0x000000ffffb37224 */ /* 0x000fe200078e0040 */
[----:B------:R-:W-:Y:S01]  /*40400*/  MOV R178, R65 ;  /* 0x0000004100b27202 */ /* 0x000fe20000000f00 */
[----:B------:R-:W-:-:S02]  /*40410*/  IMAD.MOV.U32 R177, RZ, RZ, R66 ;  /* 0x000000ffffb17224 */ /* 0x000fc400078e0042 */
[----:B------:R-:W-:Y:S01]  /*40420*/  IMAD.MOV.U32 R176, RZ, RZ, R67 ;  /* 0x000000ffffb07224 */ /* 0x000fe200078e0043 */
[C---:B------:R-:W-:Y:S01]  /*40430*/  HMMA.1688.F32.TF32 R32, R72.reuse, R38, R204 ;  /* 0x000000264820723c */ /* 0x040fe200000810cc */
[----:B------:R-:W-:Y:S01]  /*40440*/  MOV R98, R5 ;  /* 0x0000000500627202 */ /* 0x000fe20000000f00 */
[----:B------:R-:W-:Y:S01]  /*40450*/  IMAD.MOV.U32 R99, RZ, RZ, R4 ;  /* 0x000000ffff637224 */ /* 0x000fe200078e0004 */
[----:B------:R-:W-:Y:S03]  /*40460*/  LDS R76, [R241+UR7+0x44000] ;  /* 0x04400007f14c7984 */ /* 0x000fe60008000800 */
[C---:B-1----:R-:W-:Y:S01]  /*40470*/  HMMA.1688.F32.TF32 R68, R72.reuse, R14, R180 ;  /* 0x0000000e4844723c */ /* 0x042fe200000810b4 */
[----:B------:R-:W-:Y:S01]  /*40480*/  LDSM.16.M88.4 R4, [R242+UR10+0x100] ;  /* 0x0001000af204783b */ /* 0x000fe20008000200 */
[----:B------:R-:W-:Y:S02]  /*40490*/  IMAD.MOV.U32 R96, RZ, RZ, R9 ;  /* 0x000000ffff607224 */ /* 0x000fe400078e0009 */
[----:B------:R-:W-:Y:S01]  /*404a0*/  IMAD.MOV.U32 R97, RZ, RZ, R8 ;  /* 0x000000ffff617224 */ /* 0x000fe200078e0008 */
[----:B------:R-:W-:Y:S01]  /*404b0*/  LDS R78, [R241+UR7+0x44400] ;  /* 0x04440007f14e7984 */ /* 0x000fe20008000800 */
[C---:B------:R-:W-:Y:S01]  /*404c0*/  HMMA.1688.F32.TF32 R64, R72.reuse, R18, R184 ;  /* 0x000000124840723c */ /* 0x040fe200000810b8 */
[----:B------:R-:W-:Y:S01]  /*404d0*/  MOV R183, R28 ;  /* 0x0000001c00b77202 */ /* 0x000fe20000000f00 */
[----:B------:R-:W-:Y:S01]  /*404e0*/  IMAD.MOV.U32 R182, RZ, RZ, R29 ;  /* 0x000000ffffb67224 */ /* 0x000fe200078e001d */
[----:B------:R-:W-:Y:S01]  /*404f0*/  MOV R180, R31 ;  /* 0x0000001f00b47202 */ /* 0x000fe20000000f00 */
[----:B------:R-:W-:Y:S01]  /*40500*/  IMAD.MOV.U32 R181, RZ, RZ, R30 ;  /* 0x000000ffffb57224 */ /* 0x000fe200078e001e */
[----:B------:R-:W-:Y:S01]  /*40510*/  LDS R77, [R3+UR7+0x44000] ;  /* 0x04400007034d7984 */ /* 0x000fe20008000800 */
[C---:B------:R-:W-:Y:S01]  /*40520*/  HMMA.1688.F32.TF32 R28, R72.reuse, R42, R208 ;  /* 0x0000002a481c723c */ /* 0x040fe200000810d0 */
[----:B------:R-:W-:Y:S01]  /*40530*/  IMAD.MOV.U32 R94, RZ, RZ, R13 ;  /* 0x000000ffff5e7224 */ /* 0x000fe200078e000d */
[----:B------:R-:W-:Y:S01]  /*40540*/  MOV R95, R12 ;  /* 0x0000000c005f7202 */ /* 0x000fe20000000f00 */
[----:B------:R-:W1:Y:S03]  /*40550*/  LDS R79, [R3+UR7+0x44400] ;  /* 0x04440007034f7984 */ /* 0x000e660008000800 */
[C---:B------:R-:W-:Y:S01]  /*40560*/  HMMA.1688.F32.TF32 R36, R72.reuse, R54, R220 ;  /* 0x000000364824723c */ /* 0x040fe200000810dc */
[----:B------:R-:W2:Y:S04]  /*40570*/  LDSM.16.M88.4 R8, [R242+UR10+0x2100] ;  /* 0x0021000af208783b */ /* 0x000ea80008000200 */
[----:B------:R-:W-:Y:S07]  /*40580*/  STL.64 [R1+0x210], R68 ;  /* 0x0002104401007387 */ /* 0x000fee0000100a00 */
[----:B------:R-:W-:Y:S01]  /*40590*/  MOV R187, R64 ;  /* 0x0000004000bb7202 */ /* 0x000fe20000000f00 */
[----:B------:R-:W-:Y:S01]  /*405a0*/  IMAD.MOV.U32 R186, RZ, RZ, R65 ;  /* 0x000000ffffba7224 */ /* 0x000fe200078e0041 */
[----:B------:R-:W-:Y:S01]  /*405b0*/  MOV R184, R67 ;  /* 0x0000004300b87202 */ /* 0x000fe20000000f00 */
[----:B------:R-:W-:Y:S01]  /*405c0*/  IMAD.MOV.U32 R185, RZ, RZ, R66 ;  /* 0x000000ffffb97224 */ /* 0x000fe200078e0042 */
[----:B------:R-:W3:Y:S01]  /*405d0*/  LDSM.16.M88.4 R12, [R242+UR10+0x4100] ;  /* 0x0041000af20c783b */ /* 0x000ee20008000200 */
[----:B------:R-:W-:Y:S01]  /*405e0*/  HMMA.1688.F32.TF32 R64, R72, R26, R192 ;  /* 0x0000001a4840723c */ /* 0x000fe200000810c0 */
[----:B------:R-:W-:Y:S01]  /*405f0*/  MOV R92, R17 ;  /* 0x00000011005c7202 */ /* 0x000fe20000000f00 */
[----:B------:R-:W-:Y:S01]  /*40600*/  IMAD.MOV.U32 R93, RZ, RZ, R16 ;  /* 0x000000ffff5d7224 */ /* 0x000fe200078e0010 */
[----:B------:R4:W-:Y:S04]  /*40610*/  STL.64 [R1+0x218], R70 ;  /* 0x0002184601007387 */ /* 0x0009e80000100a00 */
[----:B------:R-:W-:Y:S01]  /*40620*/  IMAD.MOV.U32 R195, RZ, RZ, R28 ;  /* 0x000000ffffc37224 */ /* 0x000fe200078e001c */
[----:B------:R-:W-:Y:S01]  /*40630*/  MOV R193, R30 ;  /* 0x0000001e00c17202 */ /* 0x000fe20000000f00 */
[----:B------:R-:W-:Y:S01]  /*40640*/  IMAD.MOV.U32 R194, RZ, RZ, R29 ;  /* 0x000000ffffc27224 */ /* 0x000fe200078e001d */
[----:B------:R-:W3:Y:S01]  /*40650*/  LDSM.16.M88.4 R16, [R242+UR10+0x6100] ;  /* 0x0061000af210783b */ /* 0x000ee20008000200 */
[----:B------:R-:W-:-:S02]  /*40660*/  IMAD.MOV.U32 R192, RZ, RZ, R31 ;  /* 0x000000ffffc07224 */ /* 0x000fc400078e001f */
[C---:B------:R-:W-:Y:S01]  /*40670*/  HMMA.1688.F32.TF32 R28, R72.reuse, R46, R212 ;  /* 0x0000002e481c723c */ /* 0x040fe200000810d4 */
[----:B------:R-:W-:Y:S04]  /*40680*/  LDSM.16.M88.4 R40, [R242+UR10+0x12100] ;  /* 0x0121000af228783b */ /* 0x000fe80008000200 */
[----:B------:R-:W-:Y:S01]  /*40690*/  LDSM.16.M88.4 R44, [R242+UR10+0x14100] ;  /* 0x0141000af22c783b */ /* 0x000fe20008000200 */
[----:B----4-:R-:W-:Y:S03]  /*406a0*/  HMMA.1688.F32.TF32 R68, R72, R22, R188 ;  /* 0x000000164844723c */ /* 0x010fe600000810bc */
[----:B------:R-:W-:-:S15]  /*406b0*/  LDSM.16.M88.4 R52, [R242+UR10+0x18100] ;  /* 0x0181000af234783b */ /* 0x000fde0008000200 */
        /* <DEDUP_REMOVED lines=8> */
[----:B------:R4:W-:Y:S04]  /*40740*/  STL.64 [R1+0x1b8], R34 ;  /* 0x0001b82201007387 */ /* 0x0009e80000100a00 */
[----:B------:R-:W-:Y:S04]  /*40750*/  STL.64 [R1+0x170], R36 ;  /* 0x0001702401007387 */ /* 0x000fe80000100a00 */
[----:B------:R-:W-:Y:S04]  /*40760*/  STL.64 [R1+0x178], R38 ;  /* 0x0001782601007387 */ /* 0x000fe80000100a00 */
[----:B------:R-:W3:Y:S01]  /*40770*/  LDSM.16.M88.4 R36, [R242+UR10+0x10100] ;  /* 0x0101000af224783b */ /* 0x000ee20008000200 */
[C---:B----4-:R-:W-:Y:S03]  /*40780*/  HMMA.1688.F32.TF32 R32, R72.reuse, R58, R224 ;  /* 0x0000003a4820723c */ /* 0x050fe600000810e0 */
[----:B------:R-:W4:Y:S03]  /*40790*/  LDSM.16.M88.4 R48, [R242+UR10+0x16100] ;  /* 0x0161000af230783b */ /* 0x000f260008000200 */
[C---:B------:R-:W-:Y:S01]  /*407a0*/  HMMA.1688.F32.TF32 R236, R72.reuse, R238, R232 ;  /* 0x000000ee48ec723c */ /* 0x040fe200000810e8 */
[----:B------:R-:W-:Y:S01]  /*407b0*/  MOV R203, R28 ;  /* 0x0000001c00cb7202 */ /* 0x000fe20000000f00 */
[----:B------:R-:W-:Y:S01]  /*407c0*/  IMAD.MOV.U32 R202, RZ, RZ, R29 ;  /* 0x000000ffffca7224 */ /* 0x000fe200078e001d */
[----:B------:R-:W-:Y:S01]  /*407d0*/  MOV R200, R31 ;  /* 0x0000001f00c87202 */ /* 0x000fe20000000f00 */
[----:B------:R-:W-:Y:S01]  /*407e0*/  IMAD.MOV.U32 R201, RZ, RZ, R30 ;  /* 0x000000ffffc97224 */ /* 0x000fe200078e001e */
[----:B------:R-:W4:Y:S01]  /*407f0*/  LDSM.16.M88.4 R56, [R242+UR10+0x1a100] ;  /* 0x01a1000af238783b */ /* 0x000f220008000200 */
[----:B------:R-:W-:Y:S01]  /*40800*/  HMMA.1688.F32.TF32 R28, R72, R62, R228 ;  /* 0x0000003e481c723c */ /* 0x000fe200000810e4 */
[----:B------:R-:W-:Y:S01]  /*40810*/  IMAD.MOV.U32 R191, RZ, RZ, R64 ;  /* 0x000000ffffbf7224 */ /* 0x000fe200078e0040 */
[----:B------:R-:W-:Y:S01]  /*40820*/  MOV R189, R66 ;  /* 0x0000004200bd7202 */ /* 0x000fe20000000f00 */
[----:B------:R-:W4:Y:S01]  /*40830*/  LDSM.16.M88.4 R60, [R242+UR10+0x1c100] ;  /* 0x01c1000af23c783b */ /* 0x000f220008000200 */
[----:B------:R-:W-:-:S02]  /*40840*/  IMAD.MOV.U32 R190, RZ, RZ, R65 ;  /* 0x000000ffffbe7224 */ /* 0x000fc400078e0041 */
[----:B------:R-:W-:Y:S02]  /*40850*/  IMAD.MOV.U32 R188, RZ, RZ, R67 ;  /* 0x000000ffffbc7224 */ /* 0x000fe400078e0043 */
[----:B------:R-:W4:Y:S04]  /*40860*/  LDSM.16.M88.4 R64, [R242+UR10+0x1e100] ;  /* 0x01e1000af240783b */ /* 0x000f280008000200 */
[----:B------:R-:W-:Y:S04]  /*40870*/  STL.64 [R1+0xd0], R32 ;  /* 0x0000d02001007387 */ /* 0x000fe80000100a00 */
[----:B------:R-:W-:Y:S04]  /*40880*/  STL.64 [R1+0xd8], R34 ;  /* 0x0000d82201007387 */ /* 0x000fe80000100a00 */
[----:B------:R-:W-:Y:S04]  /*40890*/  STL [R1+0x2714], R236 ;  /* 0x002714ec01007387 */ /* 0x000fe80000100800 */
[----:B------:R-:W-:Y:S04]  /*408a0*/  STL [R1+0x2710], R237 ;  /* 0x002710ed01007387 */ /* 0x000fe80000100800 */
[----:B------:R-:W-:Y:S01]  /*408b0*/  STL [R1+0x270c], R238 ;  /* 0x00270cee01007387 */ /* 0x000fe20000100800 */
[----:B-1----:R-:W-:Y:S03]  /*408c0*/  HMMA.1688.F32.TF32 R68, R76, R4, R96 ;  /* 0x000000044c44723c */ /* 0x002fe60000081060 */
[----:B------:R-:W-:Y:S04]  /*408d0*/  STL [R1+0x2708], R239 ;  /* 0x002708ef01007387 */ /* 0x000fe80000100800 */
[----:B------:R-:W-:Y:S04]  /*408e0*/  STL [R1+0x271c], R6 ;  /* 0x00271c0601007387 */ /* 0x000fe80000100800 */
[----:B------:R-:W-:Y:S04]  /*408f0*/  STL [R1+0x2718], R7 ;  /* 0x0027180701007387 */ /* 0x000fe80000100800 */
[----:B--2---:R-:W-:Y:S04]  /*40900*/  STL [R1+0x2704], R10 ;  /* 0x0027040a01007387 */ /* 0x004fe80000100800 */
[----:B------:R-:W-:Y:S04]  /*40910*/  STL [R1+0x2700], R11 ;  /* 0x0027000b01007387 */ /* 0x000fe80000100800 */
[----:B---3--:R-:W-:Y:S04]  /*40920*/  STL [R1+0x2724], R14 ;  /* 0x0027240e01007387 */ /* 0x008fe80000100800 */
[----:B------:R-:W-:Y:S04]  /*40930*/  STL [R1+0x2720], R15 ;  /* 0x0027200f01007387 */ /* 0x000fe80000100800 */
[----:B------:R-:W-:Y:S01]  /*40940*/  STL [R1+0x272c], R18 ;  /* 0x00272c1201007387 */ /* 0x000fe20000100800 */
[----:B------:R-:W-:-:S03]  /*40950*/  IMAD.MOV.U32 R90, RZ, RZ, R21 ;  /* 0x000000ffff5a7224 */ /* 0x000fc600078e0015 */
[----:B------:R-:W-:Y:S01]  /*40960*/  STL [R1+0x2728], R19 ;  /* 0x0027281301007387 */ /* 0x000fe20000100800 */
[----:B------:R-:W-:-:S03]  /*40970*/  IMAD.MOV.U32 R91, RZ, RZ, R20 ;  /* 0x000000ffff5b7224 */ /* 0x000fc600078e0014 */
[----:B------:R-:W-:Y:S04]  /*40980*/  STL [R1+0x2698], R38 ;  /* 0x0026982601007387 */ /* 0x000fe80000100800 */
[----:B------:R-:W-:Y:S04]  /*40990*/  STL [R1+0x2694], R39 ;  /* 0x0026942701007387 */ /* 0x000fe80000100800 */
[----:B------:R-:W-:Y:S04]  /*409a0*/  STL [R1+0x268c], R42 ;  /* 0x00268c2a01007387 */ /* 0x000fe80000100800 */
[----:B------:R-:W1:Y:S04]  /*409b0*/  LDSM.16.M88.4 R20, [R242+UR10+0x8100] ;  /* 0x0081000af214783b */ /* 0x000e680008000200 */
[----:B------:R-:W-:Y:S04]  /*409c0*/  STL [R1+0x2688], R43 ;  /* 0x0026882b01007387 */ /* 0x000fe80000100800 */
[----:B------:R-:W-:Y:S04]  /*409d0*/  STL [R1+0x2684], R46 ;  /* 0x0026842e01007387 */ /* 0x000fe80000100800 */
[----:B------:R-:W-:Y:S04]  /*409e0*/  STL [R1+0x2680], R47 ;  /* 0x0026802f01007387 */ /* 0x000fe80000100800 */
[----:B----4-:R-:W-:Y:S04]  /*409f0*/  STL [R1+0x269c], R50 ;  /* 0x00269c3201007387 */ /* 0x010fe80000100800 */
        /* <DEDUP_REMOVED lines=10> */
[----:B------:R-:W-:Y:S04]  /*40aa0*/  STL.64 [R1], R68 ;  /* 0x0000004401007387 */ /* 0x000fe80000100a00 */
[----:B------:R2:W-:Y:S04]  /*40ab0*/  STL.64 [R1+0x8], R70 ;  /* 0x0000084601007387 */ /* 0x0005e80000100a00 */
[----:B------:R-:W3:Y:S04]  /*40ac0*/  LDL.LU R148, [R1+0x50] ;  /* 0x0000500001947983 */ /* 0x000ee80000300800 */
[----:B------:R-:W3:Y:S04]  /*40ad0*/  LDL.LU R149, [R1+0x54] ;  /* 0x0000540001957983 */ /* 0x000ee80000300800 */
[----:B------:R-:W3:Y:S04]  /*40ae0*/  LDL.LU R150, [R1+0x58] ;  /* 0x0000580001967983 */ /* 0x000ee80000300800 */
[----:B------:R-:W3:Y:S01]  /*40af0*/  LDL.LU R151, [R1+0x5c] ;  /* 0x00005c0001977983 */ /* 0x000ee20000300800 */
[----:B------:R-:W-:Y:S01]  /*40b00*/  IMAD.MOV.U32 R88, RZ, RZ, R25 ;  /* 0x000000ffff587224 */ /* 0x000fe200078e0019 */
[----:B------:R-:W-:-:S02]  /*40b10*/  MOV R89, R24 ;  /* 0x0000001800597202 */ /* 0x000fc40000000f00 */
[----:B------:R-:W3:Y:S01]  /*40b20*/  LDSM.16.M88.4 R24, [R242+UR10+0xa100] ;  /* 0x00a1000af218783b */ /* 0x000ee20008000200 */
[----:B------:R-:W-:Y:S01]  /*40b30*/  IMAD.MOV.U32 R231, RZ, RZ, R28 ;  /* 0x000000ffffe77224 */ /* 0x000fe200078e001c */
[----:B------:R-:W-:Y:S01]  /*40b40*/  MOV R229, R30 ;  /* 0x0000001e00e57202 */ /* 0x000fe20000000f00 */
[----:B------:R-:W-:Y:S01]  /*40b50*/  IMAD.MOV.U32 R230, RZ, RZ, R29 ;  /* 0x000000ffffe67224 */ /* 0x000fe200078e001d */
[----:B------:R-:W-:Y:S01]  /*40b60*/  LDSM.16.M88.4 R32, [R242+UR10+0xe100] ;  /* 0x00e1000af220783b */ /* 0x000fe20008000200 */
        /* <DEDUP_REMOVED lines=30> */
[----:B------:R-:W4:Y:S01]  /*40d50*/  LDSM.16.M88.4 R28, [R242+UR10+0xc100] ;  /* 0x00c1000af21c783b */ /* 0x000f220008000200 */
[----:B------:R-:W-:Y:S01]  /*40d60*/  IMAD.MOV.U32 R238, RZ, RZ, R72 ;  /* 0x000000ffffee7224 */ /* 0x000fe200078e0048 */
[----:B------:R-:W-:Y:S01]  /*40d70*/  MOV R239, R73 ;  /* 0x0000004900ef7202 */ /* 0x000fe20000000f00 */
[----:B------:R-:W-:Y:S02]  /*40d80*/  IMAD.MOV.U32 R10, RZ, RZ, R74 ;  /* 0x000000ffff0a7224 */ /* 0x000fe400078e004a */
[----:B------:R-:W-:Y:S01]  /*40d90*/  IMAD.MOV.U32 R11, RZ, RZ, R75 ;  /* 0x000000ffff0b7224 */ /* 0x000fe200078e004b */
[C---:B--2---:R-:W-:Y:S01]  /*40da0*/  HMMA.1688.F32.TF32 R68, R76.reuse, R16, R92 ;  /* 0x000000104c44723c */ /* 0x044fe2000008105c */
[----:B------:R-:W2:Y:S04]  /*40db0*/  LDL.LU R92, [R1+0x80] ;  /* 0x00008000015c7983 */ /* 0x000ea80000300800 */
[----:B------:R-:W2:Y:S04]  /*40dc0*/  LDL.LU R93, [R1+0x84] ;  /* 0x00008400015d7983 */ /* 0x000ea80000300800 */
[----:B------:R-:W2:Y:S04]  /*40dd0*/  LDL.LU R94, [R1+0x88] ;  /* 0x00008800015e7983 */ /* 0x000ea80000300800 */
[----:B------:R-:W2:Y:S01]  /*40de0*/  LDL.LU R95, [R1+0x8c] ;  /* 0x00008c00015f7983 */ /* 0x000ea20000300800 */
[----:B---3--:R-:W-:-:S15]  /*40df0*/  HMMA.1688.F32.TF32 R72, R76, R24, R148 ;  /* 0x000000184c48723c */ /* 0x008fde0000081094 */
[----:B------:R-:W-:-:S09]  /*40e00*/  NOP ;  /* 0x0000000000007918 */ /* 0x000fd20000000000 */
[----:B------:R-:W-:Y:S01]  /*40e10*/  MOV R6, R72 ;  /* 0x0000004800067202 */ /* 0x000fe20000000f00 */
[----:B------:R-:W-:Y:S01]  /*40e20*/  IMAD.MOV.U32 R7, RZ, RZ, R73 ;  /* 0x000000ffff077224 */ /* 0x000fe200078e0049 */
[----:B------:R-:W-:Y:S01]  /*40e30*/  MOV R237, R75 ;  /* 0x0000004b00ed7202 */ /* 0x000fe20000000f00 */
[----:B------:R-:W-:Y:S02]  /*40e40*/  IMAD.MOV.U32 R236, RZ, RZ, R74 ;  /* 0x000000ffffec7224 */ /* 0x000fe400078e004a */
[----:B----4-:R-:W-:Y:S01]  /*40e50*/  HMMA.1688.F32.TF32 R72, R76, R28, R88 ;  /* 0x0000001c4c48723c */ /* 0x010fe20000081058 */
[----:B------:R-:W3:-:S15]  /*40e60*/  LDL.LU R88, [R1+0x70] ;  /* 0x0000700001587983 */ /* 0x000ede0000300800 */
[----:B------:R-:W-:-:S08]  /*40e70*/  NOP ;  /* 0x0000000000007918 */ /* 0x000fd00000000000 */
[----:B------:R-:W-:Y:S01]  /*40e80*/  IMAD.MOV.U32 R18, RZ, RZ, R72 ;  /* 0x000000ffff127224 */ /* 0x000fe200078e0048 */
[----:B------:R-:W-:Y:S01]  /*40e90*/  MOV R14, R74 ;  /* 0x0000004a000e7202 */ /* 0x000fe20000000f00 */
[----:B------:R-:W-:Y:S02]  /*40ea0*/  IMAD.MOV.U32 R19, RZ, RZ, R73 ;  /* 0x000000ffff137224 */ /* 0x000fe400078e0049 */
[----:B------:R-:W-:Y:S02]  /*40eb0*/  IMAD.MOV.U32 R15, RZ, RZ, R75 ;  /* 0x000000ffff0f7224 */ /* 0x000fe400078e004b */
[----:B------:R-:W-:Y:S01]  /*40ec0*/  HMMA.1688.F32.TF32 R72, R76, R32, R136 ;  /* 0x000000204c48723c */ /* 0x000fe20000081088 */
[----:B------:R-:W-:Y:S01]  /*40ed0*/  IMAD.MOV.U32 R89, RZ, RZ, R252 ;  /* 0x000000ffff597224 */ /* 0x000fe200078e00fc */
[----:B------:R-:W-:Y:S01]  /*40ee0*/  MOV R90, R243 ;  /* 0x000000f3005a7202 */ /* 0x000fe20000000f00 */
[----:B------:R-:W-:-:S03]  /*40ef0*/  IMAD.MOV.U32 R91, RZ, RZ, R240 ;  /* 0x000000ffff5b7224 */ /* 0x000fc600078e00f0 */
[----:B------:R-:W-:-:S15]  /*40f00*/  HMMA.1688.F32.TF32 R132, R76, R36, R132 ;  /* 0x000000244c84723c */ /* 0x000fde0000081084 */
[----:B------:R-:W-:-:S03]  /*40f10*/  NOP ;  /* 0x0000000000007918 */ /* 0x000fc60000000000 */
[----:B------:R-:W-:Y:S01]  /*40f20*/  IMAD.MOV.U32 R252, RZ, RZ, R72 ;  /* 0x000000fffffc7224 */ /* 0x000fe200078e0048 */
[----:B------:R-:W-:Y:S01]  /*40f30*/  MOV R243, R73 ;  /* 0x0000004900f37202 */ /* 0x000fe20000000f00 */
[----:B------:R-:W-:Y:S02]  /*40f40*/  IMAD.MOV.U32 R242, RZ, RZ, R74 ;  /* 0x000000fffff27224 */ /* 0x000fe400078e004a */
[----:B------:R-:W-:Y:S02]  /*40f50*/  IMAD.MOV.U32 R240, RZ, RZ, R75 ;  /* 0x000000fffff07224 */ /* 0x000fe400078e004b */
[C---:B------:R-:W-:Y:S01]  /*40f60*/  HMMA.1688.F32.TF32 R72, R76.reuse, R40, R100 ;  /* 0x000000284c48723c */ /* 0x040fe20000081064 */
[----:B------:R-:W-:Y:S04]  /*40f70*/  LDS R100, [R2+UR7+0x44000] ;  /* 0x0440000702647984 */ /* 0x000fe80008000800 */
[----:B------:R-:W-:Y:S01]  /*40f80*/  LDS R102, [R2+UR7+0x44400] ;  /* 0x0444000702667984 */ /* 0x000fe20008000800 */
[C---:B------:R-:W-:Y:S03]  /*40f90*/  HMMA.1688.F32.TF32 R124, R76.reuse, R48, R124 ;  /* 0x000000304c7c723c */ /* 0x040fe6000008107c */
[----:B------:R-:W-:Y:S04]  /*40fa0*/  LDS R101, [R0+UR7+0x44000] ;  /* 0x0440000700657984 */ /* 0x000fe80008000800 */
[----:B------:R-:W1:Y:S01]  /*40fb0*/  LDS R103, [R0+UR7+0x44400] ;  /* 0x0444000700677984 */ /* 0x000e620008000800 */
[C---:B------:R-:W-:Y:S09]  /*40fc0*/  HMMA.1688.F32.TF32 R128, R76.reuse, R44, R128 ;  /* 0x0000002c4c80723c */ /* 0x040ff20000081080 */
[----:B------:R-:W-:Y:S04]  /*40fd0*/  STL.64 [R1+0x2678], R74 ;  /* 0x0026784a01007387 */ /* 0x000fe80000100a00 */
[----:B------:R-:W-:Y:S04]  /*40fe0*/  STL.64 [R1+0x20], R132 ;  /* 0x0000208401007387 */ /* 0x000fe80000100a00 */
[----:B------:R-:W-:Y:S04]  /*40ff0*/  STL.64 [R1+0x28], R134 ;  /* 0x0000288601007387 */ /* 0x000fe80000100a00 */
[----:B------:R4:W-:Y:S02]  /*41000*/  STL.64 [R1+0x2670], R72 ;  /* 0x0026704801007387 */ /* 0x0009e40000100a00 */
[----:B----4-:R-:W-:Y:S02]  /*41010*/  HMMA.1688.F32.TF32 R72, R76, R52, R96 ;  /* 0x000000344c48723c */ /* 0x010fe40000081060 */
[----:B------:R4:W-:Y:S04]  /*41020*/  STL.64 [R1+0xc0], R128 ;  /* 0x0000c08001007387 */ /* 0x0009e80000100a00 */
[----:B------:R-:W-:Y:S04]  /*41030*/  STL.64 [R1+0xc8], R130 ;  /* 0x0000c88201007387 */ /* 0x000fe80000100a00 */
[----:B----4-:R-:W1:Y:S04]  /*41040*/  LDL.LU R128, [R1+0x3b0] ;  /* 0x0003b00001807983 */ /* 0x010e680000300800 */
[----:B------:R4:W-:Y:S04]  /*41050*/  STL.64 [R1+0xb0], R124 ;  /* 0x0000b07c01007387 */ /* 0x0009e80000100a00 */
[----:B------:R2:W-:Y:S05]  /*41060*/  STL.64 [R1+0xb8], R126 ;  /* 0x0000b87e01007387 */ /* 0x0005ea0000100a00 */
[----:B------:R2:W-:Y:S04]  /*41070*/  STL.64 [R1+0xa0], R72 ;  /* 0x0000a04801007387 */ /* 0x0005e80000100a00 */
[----:B------:R2:W-:Y:S01]  /*41080*/  STL.64 [R1+0xa8], R74 ;  /* 0x0000a84a01007387 */ /* 0x0005e20000100a00 */
[----:B----4-:R-:W-:-:S03]  /*41090*/  IMAD.MOV.U32 R124, RZ, RZ, R171 ;  /* 0x000000ffff7c7224 */ /* 0x010fc600078e00ab */
[----:B------:R-:W1:Y:S04]  /*410a0*/  LDL.LU R129, [R1+0x3b4] ;  /* 0x0003b40001817983 */ /* 0x000e680000300800 */
[----:B------:R-:W1:Y:S04]  /*410b0*/  LDL.LU R130, [R1+0x3b8] ;  /* 0x0003b80001827983 */ /* 0x000e680000300800 */
[----:B------:R-:W1:Y:S04]  /*410c0*/  LDL.LU R131, [R1+0x3bc] ;  /* 0x0003bc0001837983 */ /* 0x000e680000300800 */
[----:B------:R-:W4:Y:S01]  /*410d0*/  LDL.LU R171, [R1+0x2730] ;  /* 0x0027300001ab7983 */ /* 0x000f220000300800 */
[----:B--2---:R-:W-:Y:S03]  /*410e0*/  HMMA.1688.F32.TF32 R92, R76, R56, R92 ;  /* 0x000000384c5c723c */ /* 0x004fe6000008105c */
[----:B------:R-:W2:Y:S04]  /*410f0*/  LDL.LU R125, [R1+0x154] ;  /* 0x00015400017d7983 */ /* 0x000ea80000300800 */
[----:B------:R-:W2:Y:S04]  /*41100*/  LDL.LU R126, [R1+0x158] ;  /* 0x00015800017e7983 */ /* 0x000ea80000300800 */
[----:B------:R-:W2:-:S13]  /*41110*/  LDL.LU R127, [R1+0x15c] ;  /* 0x00015c00017f7983 */ /* 0x000e9a0000300800 */
[----:B------:R-:W-:Y:S01]  /*41120*/  MOV R72, R95 ;  /* 0x0000005f00487202 */ /* 0x000fe20000000f00 */
[----:B------:R-:W-:Y:S01]  /*41130*/  IMAD.MOV.U32 R74, RZ, RZ, R93 ;  /* 0x000000ffff4a7224 */ /* 0x000fe200078e005d */
[----:B------:R-:W-:Y:S01]  /*41140*/  MOV R75, R92 ;  /* 0x0000005c004b7202 */ /* 0x000fe20000000f00 */
[----:B------:R-:W-:Y:S02]  /*41150*/  IMAD.MOV.U32 R73, RZ, RZ, R94 ;  /* 0x000000ffff497224 */ /* 0x000fe400078e005e */
[----:B------:R-:W-:Y:S04]  /*41160*/  STL [R1+0x26cc], R72 ;  /* 0x0026cc4801007387 */ /* 0x000fe80000100800 */
[----:B------:R-:W-:Y:S04]  /*41170*/  STL [R1+0x26c8], R74 ;  /* 0x0026c84a01007387 */ /* 0x000fe80000100800 */
[----:B------:R-:W-:Y:S04]  /*41180*/  STL [R1+0x26c4], R75 ;  /* 0x0026c44b01007387 */ /* 0x000fe80000100800 */
[----:B------:R4:W-:Y:S04]  /*41190*/  STL [R1+0x26c0], R73 ;  /* 0x0026c04901007387 */ /* 0x0009e80000100800 */
[----:B------:R-:W2:Y:S01]  /*411a0*/  LDL.LU R96, [R1+0x140] ;  /* 0x0001400001607983 */ /* 0x000ea20000300800 */
[----:B---3--:R-:W-:-:S15]  /*411b0*/  HMMA.1688.F32.TF32 R88, R76, R60, R88 ;  /* 0x0000003c4c58723c */ /* 0x008fde0000081058 */
[----:B------:R-:W-:-:S08]  /*411c0*/  NOP ;  /* 0x0000000000007918 */ /* 0x000fd00000000000 */
[----:B------:R3:W-:Y:S04]  /*411d0*/  STL.64 [R1+0x80], R88 ;  /* 0x0000805801007387 */ /* 0x0007e80000100a00 */
[----:B------:R3:W-:Y:S01]  /*411e0*/  STL.64 [R1+0x88], R90 ;  /* 0x0000885a01007387 */ /* 0x0007e20000100a00 */
[C---:B----4-:R-:W-:Y:S01]  /*411f0*/  HMMA.1688.F32.TF32 R72, R76.reuse, R64, R168 ;  /* 0x000000404c48723c */ /* 0x050fe200000810a8 */
[----:B------:R-:W-:Y:S01]  /*41200*/  MOV R163, R120 ;  /* 0x0000007800a37202 */ /* 0x000fe20000000f00 */
[----:B------:R-:W-:Y:S01]  /*41210*/  IMAD.MOV.U32 R162, RZ, RZ, R121 ;  /* 0x000000ffffa27224 */ /* 0x000fe200078e0079 */
[----:B------:R-:W-:Y:S01]  /*41220*/  MOV R160, R123 ;  /* 0x0000007b00a07202 */ /* 0x000fe20000000f00 */
[----:B------:R-:W-:Y:S01]  /*41230*/  IMAD.MOV.U32 R161, RZ, RZ, R122 ;  /* 0x000000ffffa17224 */ /* 0x000fe200078e007a */
[----:B------:R-:W-:Y:S01]  /*41240*/  LDS R168, [R241+UR7+0x44080] ;  /* 0x04408007f1a87984 */ /* 0x000fe20008000800 */
[C---:B------:R-:W-:Y:S03]  /*41250*/  HMMA.1688.F32.TF32 R248, R76.reuse, R8, R248 ;  /* 0x000000084cf8723c */ /* 0x040fe600000810f8 */
[----:B------:R-:W-:Y:S03]  /*41260*/  LDS R170, [R241+UR7+0x44480] ;  /* 0x04448007f1aa7984 */ /* 0x000fe60008000800 */
[----:B------:R-:W-:Y:S01]  /*41270*/  HMMA.1688.F32.TF32 R244, R76, R12, R244 ;  /* 0x0000000c4cf4723c */ /* 0x000fe200000810f4 */
[----:B------:R-:W-:Y:S04]  /*41280*/  LDS R169, [R3+UR7+0x44080] ;  /* 0x0440800703a97984 */ /* 0x000fe80008000800 */
[----:B------:R-:W4:Y:S06]  /*41290*/  LDS R171, [R3+UR7+0x44480] ;  /* 0x0444800703ab7984 */ /* 0x000f2c0008000800 */
[----:B------:R-:W-:Y:S04]  /*412a0*/  STL.64 [R1+0x70], R72 ;  /* 0x0000704801007387 */ /* 0x000fe80000100a00 */
[----:B------:R1:W-:Y:S04]  /*412b0*/  STL.64 [R1+0x78], R74 ;  /* 0x0000784a01007387 */ /* 0x0003e80000100a00 */
[----:B------:R-:W4:Y:S04]  /*412c0*/  LDL.LU R97, [R1+0x144] ;  /* 0x0001440001617983 */ /* 0x000f280000300800 */
[----:B------:R-:W4:Y:S04]  /*412d0*/  LDL.LU R98, [R1+0x148] ;  /* 0x0001480001627983 */ /* 0x000f280000300800 */
[----:B------:R-:W4:Y:S04]  /*412e0*/  LDL.LU R99, [R1+0x14c] ;  /* 0x00014c0001637983 */ /* 0x000f280000300800 */
[----:B---3--:R-:W3:Y:S04]  /*412f0*/  LDL.LU R88, [R1+0x120] ;  /* 0x0001200001587983 */ /* 0x008ee80000300800 */
[----:B------:R-:W3:Y:S04]  /*41300*/  LDL.LU R89, [R1+0x124] ;  /* 0x0001240001597983 */ /* 0x000ee80000300800 */
[----:B------:R-:W3:Y:S04]  /*41310*/  LDL.LU R90, [R1+0x128] ;  /* 0x00012800015a7983 */ /* 0x000ee80000300800 */
[----:B------:R-:W3:Y:S04]  /*41320*/  LDL.LU R91, [R1+0x12c] ;  /* 0x00012c00015b7983 */ /* 0x000ee80000300800 */
[----:B------:R-:W3:Y:S04]  /*41330*/  LDL.LU R92, [R1+0x130] ;  /* 0x00013000015c7983 */ /* 0x000ee80000300800 */
[----:B------:R-:W3:Y:S04]  /*41340*/  LDL.LU R93, [R1+0x134] ;  /* 0x00013400015d7983 */ /* 0x000ee80000300800 */
[----:B------:R-:W3:Y:S04]  /*41350*/  LDL.LU R94, [R1+0x138] ;  /* 0x00013800015e7983 */ /* 0x000ee80000300800 */
[----:B------:R-:W3:Y:S01]  /*41360*/  LDL.LU R95, [R1+0x13c] ;  /* 0x00013c00015f7983 */ /* 0x000ee20000300800 */
[----:B-1----:R-:W-:-:S15]  /*41370*/  HMMA.1688.F32.TF32 R72, R100, R4, R128 ;  /* 0x000000046448723c */ /* 0x002fde0000081080 */
[----:B------:R-:W-:-:S09]  /*41380*/  NOP ;  /* 0x0000000000007918 */ /* 0x000fd20000000000 */
[----:B------:R-:W-:Y:S01]  /*41390*/  IMAD.MOV.U32 R50, RZ, RZ, R72 ;  /* 0x000000ffff327224 */ /* 0x000fe200078e0048 */
[----:B------:R-:W-:Y:S01]  /*413a0*/  MOV R38, R73 ;  /* 0x0000004900267202 */ /* 0x000fe20000000f00 */
[----:B------:R-:W-:Y:S02]  /*413b0*/  IMAD.MOV.U32 R39, RZ, RZ, R74 ;  /* 0x000000ffff277224 */ /* 0x000fe400078e004a */
[----:B------:R-:W-:Y:S02]  /*413c0*/  IMAD.MOV.U32 R51, RZ, RZ, R75 ;  /* 0x000000ffff337224 */ /* 0x000fe400078e004b */
[----:B--2---:R-:W-:-:S15]  /*413d0*/  HMMA.1688.F32.TF32 R72, R100, R8, R124 ;  /* 0x000000086448723c */ /* 0x004fde000008107c */
[----:B------:R-:W-:-:S09]  /*413e0*/  NOP ;  /* 0x0000000000007918 */ /* 0x000fd20000000000 */
[----:B------:R-:W-:Y:S01]  /*413f0*/  MOV R58, R72 ;  /* 0x00000048003a7202 */ /* 0x000fe20000000f00 */
[----:B------:R-:W-:Y:S01]  /*41400*/  IMAD.MOV.U32 R59, RZ, RZ, R73 ;  /* 0x000000ffff3b7224 */ /* 0x000fe200078e0049 */
[----:B------:R-:W-:Y:S01]  /*41410*/  MOV R55, R75 ;  /* 0x0000004b00377202 */ /* 0x000fe20000000f00 */
[----:B------:R-:W-:Y:S01]  /*41420*/  IMAD.MOV.U32 R54, RZ, RZ, R74 ;  /* 0x000000ffff367224 */ /* 0x000fe200078e004a */
[----:B------:R1:W-:Y:S04]  /*41430*/  STL [R1+0x26dc], R51 ;  /* 0x0026dc3301007387 */ /* 0x0003e80000100800 */
[----:B------:R2:W-:Y:S04]  /*41440*/  STL [R1+0x26d8], R39 ;  /* 0x0026d82701007387 */ /* 0x0005e80000100800 */
[----:B------:R-:W-:Y:S04]  /*41450*/  STL [R1+0x26d4], R38 ;  /* 0x0026d42601007387 */ /* 0x000fe80000100800 */
[----:B------:R2:W-:Y:S04]  /*41460*/  STL [R1+0x26d0], R50 ;  /* 0x0026d03201007387 */ /* 0x0005e80000100800 */
[----:B------:R2:W-:Y:S04]  /*41470*/  STL [R1+0x26ec], R55 ;  /* 0x0026ec3701007387 */ /* 0x0005e80000100800 */
[----:B------:R-:W-:Y:S04]  /*41480*/  STL [R1+0x26e8], R54 ;  /* 0x0026e83601007387 */ /* 0x000fe80000100800 */
[----:B------:R2:W-:Y:S04]  /*41490*/  STL [R1+0x26e4], R59 ;  /* 0x0026e43b01007387 */ /* 0x0005e80000100800 */
[----:B------:R2:W-:Y:S01]  /*414a0*/  STL [R1+0x26e0], R58 ;  /* 0x0026e03a01007387 */ /* 0x0005e20000100800 */
[----:B------:R-:W-:Y:S01]  /*414b0*/  IMAD.MOV.U32 R127, RZ, RZ, R84 ;  /* 0x000000ffff7f7224 */ /* 0x000fe200078e0054 */
[----:B------:R-:W-:Y:S01]  /*414c0*/  MOV R126, R85 ;  /* 0x00000055007e7202 */ /* 0x000fe20000000f00 */
[----:B------:R-:W-:-:S02]  /*414d0*/  IMAD.MOV.U32 R125, RZ, RZ, R86 ;  /* 0x000000ffff7d7224 */ /* 0x000fc400078e0056 */
[----:B------:R-:W-:Y:S01]  /*414e0*/  IMAD.MOV.U32 R124, RZ, RZ, R87 ;  /* 0x000000ffff7c7224 */ /* 0x000fe200078e0057 */
[----:B----4-:R-:W-:-:S15]  /*414f0*/  HMMA.1688.F32.TF32 R72, R100, R12, R96 ;  /* 0x0000000c6448723c */ /* 0x010fde0000081060 */
[----:B------:R-:W-:-:S09]  /*41500*/  NOP ;  /* 0x0000000000007918 */ /* 0x000fd20000000000 */
[----:B------:R-:W-:Y:S01]  /*41510*/  IMAD.MOV.U32 R63, RZ, RZ, R75 ;  /* 0x000000ffff3f7224 */ /* 0x000fe200078e004b */
[----:B------:R-:W-:Y:S01]  /*41520*/  MOV R62, R74 ;  /* 0x0000004a003e7202 */ /* 0x000fe20000000f00 */
[----:B------:R-:W-:Y:S02]  /*41530*/  IMAD.MOV.U32 R67, RZ, RZ, R73 ;  /* 0x000000ffff437224 */ /* 0x000fe400078e0049 */
[----:B------:R-:W-:Y:S01]  /*41540*/  IMAD.MOV.U32 R66, RZ, RZ, R72 ;  /* 0x000000ffff427224 */ /* 0x000fe200078e0048 */
[----:B------:R4:W-:Y:S04]  /*41550*/  STL [R1+0x26fc], R63 ;  /* 0x0026fc3f01007387 */ /* 0x0009e80000100800 */
[----:B------:R4:W-:Y:S04]  /*41560*/  STL [R1+0x26f8], R62 ;  /* 0x0026f83e01007387 */ /* 0x0009e80000100800 */
[----:B------:R4:W-:Y:S04]  /*41570*/  STL [R1+0x26f4], R67 ;  /* 0x0026f44301007387 */ /* 0x0009e80000100800 */
[----:B------:R4:W-:Y:S04]  /*41580*/  STL [R1+0x26f0], R66 ;  /* 0x0026f04201007387 */ /* 0x0009e80000100800 */
[----:B------:R-:W2:Y:S04]  /*41590*/  LDL.LU R152, [R1+0x110] ;  /* 0x0001100001987983 */ /* 0x000ea80000300800 */
[----:B------:R-:W2:Y:S04]  /*415a0*/  LDL.LU R153, [R1+0x114] ;  /* 0x0001140001997983 */ /* 0x000ea80000300800 */
[----:B------:R-:W2:Y:S04]  /*415b0*/  LDL.LU R154, [R1+0x118] ;  /* 0x00011800019a7983 */ /* 0x000ea80000300800 */
[----:B------:R-:W2:Y:S04]  /*415c0*/  LDL.LU R155, [R1+0x11c] ;  /* 0x00011c00019b7983 */ /* 0x000ea80000300800 */
[----:B------:R-:W4:Y:S04]  /*415d0*/  LDL.LU R148, [R1+0x100] ;  /* 0x0001000001947983 */ /* 0x000f280000300800 */
[----:B------:R-:W4:Y:S04]  /*415e0*/  LDL.LU R149, [R1+0x104] ;  /* 0x0001040001957983 */ /* 0x000f280000300800 */
[----:B------:R-:W4:Y:S04]  /*415f0*/  LDL.LU R150, [R1+0x108] ;  /* 0x0001080001967983 */ /* 0x000f280000300800 */
[----:B------:R-:W4:Y:S01]  /*41600*/  LDL.LU R151, [R1+0x10c] ;  /* 0x00010c0001977983 */ /* 0x000f220000300800 */
[----:B---3--:R-:W-:Y:S03]  /*41610*/  HMMA.1688.F32.TF32 R76, R100, R16, R92 ;  /* 0x00000010644c723c */ /* 0x008fe6000008105c */
        /* <DEDUP_REMOVED lines=8> */
[----:B------:R-:W-:Y:S01]  /*416a0*/  IMAD.MOV.U32 R72, RZ, RZ, R76 ;  /* 0x000000ffff487224 */ /* 0x000fe200078e004c */
[----:B------:R-:W-:Y:S01]  /*416b0*/  MOV R74, R77 ;  /* 0x0000004d004a7202 */ /* 0x000fe20000000f00 */
[----:B------:R-:W-:Y:S01]  /*416c0*/  IMAD.MOV.U32 R75, RZ, RZ, R78 ;  /* 0x000000ffff4b7224 */ /* 0x000fe200078e004e */
[----:B------:R-:W3:Y:S01]  /*416d0*/  LDL.LU R132, [R1+0xe0] ;  /* 0x0000e00001847983 */ /* 0x000ee20000300800 */
[----:B------:R-:W-:-:S02]  /*416e0*/  IMAD.MOV.U32 R73, RZ, RZ, R79 ;  /* 0x000000ffff497224 */ /* 0x000fc400078e004f */
[----:B------:R-:W-:Y:S01]  /*416f0*/  HMMA.1688.F32.TF32 R76, R100, R20, R88 ;  /* 0x00000014644c723c */ /* 0x000fe20000081058 */
[----:B------:R-:W3:Y:S04]  /*41700*/  LDL.LU R133, [R1+0xe4] ;  /* 0x0000e40001857983 */ /* 0x000ee80000300800 */
[----:B------:R-:W3:Y:S02]  /*41710*/  LDL.LU R134, [R1+0xe8] ;  /* 0x0000e80001867983 */ /* 0x000ee40000300800 */
[----:B------:R-:W-:Y:S02]  /*41720*/  IMAD.MOV.U32 R91, RZ, RZ, R80 ;  /* 0x000000ffff5b7224 */ /* 0x000fe400078e0050 */
[----:B------:R-:W3:Y:S01]  /*41730*/  LDL.LU R135, [R1+0xec] ;  /* 0x0000ec0001877983 */ /* 0x000ee20000300800 */
[----:B------:R-:W-:Y:S01]  /*41740*/  IMAD.MOV.U32 R90, RZ, RZ, R81 ;  /* 0x000000ffff5a7224 */ /* 0x000fe200078e0051 */
[----:B------:R-:W-:-:S02]  /*41750*/  MOV R89, R82 ;  /* 0x0000005200597202 */ /* 0x000fc40000000f00 */
        /* <DEDUP_REMOVED lines=20> */
[----:B------:R-:W-:Y:S01]  /*418a0*/  IMAD.MOV.U32 R46, RZ, RZ, R78 ;  /* 0x000000ffff2e7224 */ /* 0x000fe200078e004e */
[C---:B------:R-:W-:Y:S06]  /*418b0*/  HMMA.1688.F32.TF32 R88, R100.reuse, R52, R88 ;  /* 0x000000346458723c */ /* 0x040fec0000081058 */
[----:B--2---:R-:W-:-:S15]  /*418c0*/  HMMA.1688.F32.TF32 R76, R100, R24, R152 ;  /* 0x00000018644c723c */ /* 0x004fde0000081098 */
[----:B------:R-:W-:-:S09]  /*418d0*/  NOP ;  /* 0x0000000000007918 */ /* 0x000fd20000000000 */
[----:B-1----:R-:W-:Y:S01]  /*418e0*/  MOV R51, R76 ;  /* 0x0000004c00337202 */ /* 0x002fe20000000f00 */
[----:B------:R-:W-:Y:S01]  /*418f0*/  IMAD.MOV.U32 R39, RZ, RZ, R77 ;  /* 0x000000ffff277224 */ /* 0x000fe200078e004d */
[----:B------:R-:W-:Y:S01]  /*41900*/  MOV R50, R79 ;  /* 0x0000004f00327202 */ /* 0x000fe20000000f00 */
[----:B------:R-:W-:Y:S02]  /*41910*/  IMAD.MOV.U32 R38, RZ, RZ, R78 ;  /* 0x000000ffff267224 */ /* 0x000fe400078e004e */
[----:B----4-:R-:W-:-:S15]  /*41920*/  HMMA.1688.F32.TF32 R76, R100, R28, R148 ;  /* 0x0000001c644c723c */ /* 0x010fde0000081094 */
[----:B------:R-:W-:-:S09]  /*41930*/  NOP ;  /* 0x0000000000007918 */ /* 0x000fd20000000000 */
[----:B------:R-:W-:Y:S01]  /*41940*/  IMAD.MOV.U32 R55, RZ, RZ, R76 ;  /* 0x000000ffff377224 */ /* 0x000fe200078e004c */
[----:B------:R-:W-:Y:S01]  /*41950*/  MOV R59, R78 ;  /* 0x0000004e003b7202 */ /* 0x000fe20000000f00 */
[----:B------:R-:W-:Y:S02]  /*41960*/  IMAD.MOV.U32 R54, RZ, RZ, R77 ;  /* 0x000000ffff367224 */ /* 0x000fe400078e004d */
[----:B------:R-:W-:Y:S02]  /*41970*/  IMAD.MOV.U32 R58, RZ, RZ, R79 ;  /* 0x000000ffff3a7224 */ /* 0x000fe400078e004f */
[C---:B---3--:R-:W-:Y:S06]  /*41980*/  HMMA.1688.F32.TF32 R76, R100.reuse, R32, R136 ;  /* 0x00000020644c723c */ /* 0x048fec0000081088 */
        /* <DEDUP_REMOVED lines=9> */
[C---:B------:R-:W-:Y:S05]  /*41a20*/  HMMA.1688.F32.TF32 R92, R100.reuse, R56, R92 ;  /* 0x00000038645c723c */ /* 0x040fea000008105c */
[----:B------:R-:W-:Y:S01]  /*41a30*/  STL.64 [R1+0x25a8], R78 ;  /* 0x0025a84e01007387 */ /* 0x000fe20000100a00 */
[C---:B------:R-:W-:Y:S03]  /*41a40*/  HMMA.1688.F32.TF32 R96, R100.reuse, R60, R96 ;  /* 0x0000003c6460723c */ /* 0x040fe60000081060 */
[----:B------:R-:W-:Y:S04]  /*41a50*/  STL.64 [R1+0xe0], R132 ;  /* 0x0000e08401007387 */ /* 0x000fe80000100a00 */
[----:B------:R1:W-:Y:S04]  /*41a60*/  STL.64 [R1+0xe8], R134 ;  /* 0x0000e88601007387 */ /* 0x0003e80000100a00 */
[----:B------:R-:W-:Y:S04]  /*41a70*/  STL.64 [R1+0x25a0], R76 ;  /* 0x0025a04c01007387 */ /* 0x000fe80000100a00 */
[----:B------:R-:W-:Y:S04]  /*41a80*/  STL.64 [R1+0x25b8], R82 ;  /* 0x0025b85201007387 */ /* 0x000fe80000100a00 */
[----:B------:R2:W-:Y:S04]  /*41a90*/  STL.64 [R1+0x25b0], R80 ;  /* 0x0025b05001007387 */ /* 0x0005e80000100a00 */
[----:B------:R-:W-:Y:S04]  /*41aa0*/  STL.64 [R1+0x25c8], R86 ;  /* 0x0025c85601007387 */ /* 0x000fe80000100a00 */
[----:B------:R3:W-:Y:S01]  /*41ab0*/  STL.64 [R1+0x25c0], R84 ;  /* 0x0025c05401007387 */ /* 0x0007e20000100a00 */
[----:B------:R-:W-:Y:S03]  /*41ac0*/  HMMA.1688.F32.TF32 R100, R100, R64, R124 ;  /* 0x000000406464723c */ /* 0x000fe6000008107c */
[----:B------:R-:W-:Y:S04]  /*41ad0*/  STL.64 [R1+0x25d8], R90 ;  /* 0x0025d85a01007387 */ /* 0x000fe80000100a00 */
[----:B------:R4:W-:Y:S01]  /*41ae0*/  STL.64 [R1+0x25d0], R88 ;  /* 0x0025d05801007387 */ /* 0x0009e20000100a00 */
[----:B------:R-:W-:-:S03]  /*41af0*/  MOV R124, R111 ;  /* 0x0000006f007c7202 */ /* 0x000fc60000000f00 */
[----:B------:R-:W-:Y:S01]  /*41b00*/  STL.64 [R1+0x25e8], R94 ;  /* 0x0025e85e01007387 */ /* 0x000fe20000100a00 */
[----:B------:R-:W-:-:S03]  /*41b10*/  IMAD.MOV.U32 R125, RZ, RZ, R110 ;  /* 0x000000ffff7d7224 */ /* 0x000fc600078e006e */
[----:B------:R4:W-:Y:S01]  /*41b20*/  STL.64 [R1+0x25e0], R92 ;  /* 0x0025e05c01007387 */ /* 0x0009e20000100a00 */
[----:B------:R-:W-:Y:S01]  /*41b30*/  IMAD.MOV.U32 R111, RZ, RZ, R104 ;  /* 0x000000ffff6f7224 */ /* 0x000fe200078e0068 */
[----:B------:R-:W-:Y:S02]  /*41b40*/  MOV R110, R105 ;  /* 0x00000069006e7202 */ /* 0x000fe40000000f00 */
[----:B------:R-:W-:Y:S01]  /*41b50*/  STL.64 [R1+0x25f8], R98 ;  /* 0x0025f86201007387 */ /* 0x000fe20000100a00 */
[----:B------:R-:W-:Y:S01]  /*41b60*/  IMAD.MOV.U32 R126, RZ, RZ, R109 ;  /* 0x000000ffff7e7224 */ /* 0x000fe200078e006d */
[----:B------:R-:W-:Y:S02]  /*41b70*/  MOV R127, R108 ;  /* 0x0000006c007f7202 */ /* 0x000fe40000000f00 */
[----:B------:R-:W-:Y:S01]  /*41b80*/  STL.64 [R1+0x25f0], R96 ;  /* 0x0025f06001007387 */ /* 0x000fe20000100a00 */
[----:B------:R-:W-:-:S03]  /*41b90*/  IMAD.MOV.U32 R109, RZ, RZ, R106 ;  /* 0x000000ffff6d7224 */ /* 0x000fc600078e006a */
[----:B------:R-:W4:Y:S01]  /*41ba0*/  LDL.LU R104, [R1+0x2d0] ;  /* 0x0002d00001687983 */ /* 0x000f220000300800 */
[----:B------:R-:W-:-:S03]  /*41bb0*/  IMAD.MOV.U32 R108, RZ, RZ, R107 ;  /* 0x000000ffff6c7224 */ /* 0x000fc600078e006b */
[----:B------:R-:W4:Y:S01]  /*41bc0*/  LDL.LU R105, [R1+0x2d4] ;  /* 0x0002d40001697983 */ /* 0x000f220000300800 */
[----:B-1----:R-:W-:-:S03]  /*41bd0*/  IMAD.MOV.U32 R135, RZ, RZ, R112 ;  /* 0x000000ffff877224 */ /* 0x002fc600078e0070 */
[----:B------:R-:W4:Y:S01]  /*41be0*/  LDL.LU R106, [R1+0x2d8] ;  /* 0x0002d800016a7983 */ /* 0x000f220000300800 */
[----:B------:R-:W-:Y:S01]  /*41bf0*/  IMAD.MOV.U32 R134, RZ, RZ, R113 ;  /* 0x000000ffff867224 */ /* 0x000fe200078e0071 */
[----:B------:R-:W-:Y:S02]  /*41c00*/  MOV R133, R114 ;  /* 0x0000007200857202 */ /* 0x000fe40000000f00 */
[----:B------:R-:W4:Y:S01]  /*41c10*/  LDL.LU R107, [R1+0x2dc] ;  /* 0x0002dc00016b7983 */ /* 0x000f220000300800 */
[----:B------:R-:W-:-:S03]  /*41c20*/  IMAD.MOV.U32 R132, RZ, RZ, R115 ;  /* 0x000000ffff847224 */ /* 0x000fc600078e0073 */
[----:B------:R-:W4:Y:S01]  /*41c30*/  LDL.LU R112, [R1+0x2b0] ;  /* 0x0002b00001707983 */ /* 0x000f220000300800 */
[----:B------:R-:W-:-:S03]  /*41c40*/  IMAD.MOV.U32 R155, RZ, RZ, R116 ;  /* 0x000000ffff9b7224 */ /* 0x000fc600078e0074 */
[----:B------:R-:W4:Y:S01]  /*41c50*/  LDL.LU R113, [R1+0x2b4] ;  /* 0x0002b40001717983 */ /* 0x000f220000300800 */
[----:B------:R-:W-:-:S03]  /*41c60*/  MOV R154, R117 ;  /* 0x00000075009a7202 */ /* 0x000fc60000000f00 */
[----:B------:R-:W4:Y:S01]  /*41c70*/  LDL.LU R114, [R1+0x2b8] ;  /* 0x0002b80001727983 */ /* 0x000f220000300800 */
[----:B------:R-:W-:-:S03]  /*41c80*/  IMAD.MOV.U32 R153, RZ, RZ, R118 ;  /* 0x000000ffff997224 */ /* 0x000fc600078e0076 */
[----:B------:R-:W4:Y:S01]  /*41c90*/  LDL.LU R115, [R1+0x2bc] ;  /* 0x0002bc0001737983 */ /* 0x000f220000300800 */
[----:B------:R-:W-:-:S03]  /*41ca0*/  IMAD.MOV.U32 R152, RZ, RZ, R119 ;  /* 0x000000ffff987224 */ /* 0x000fc600078e0077 */
        /* <DEDUP_REMOVED lines=22> */
[----:B------:R-:W-:Y:S04]  /*41e10*/  STL.64 [R1+0x2608], R102 ;  /* 0x0026086601007387 */ /* 0x000fe80000100a00 */
[----:B------:R-:W-:Y:S01]  /*41e20*/  STL.64 [R1+0x2600], R100 ;  /* 0x0026006401007387 */ /* 0x000fe20000100a00 */
[----:B------:R-:W-:Y:S01]  /*41e30*/  MOV R223, R200 ;  /* 0x000000c800df7202 */ /* 0x000fe20000000f00 */
[----:B------:R-:W-:-:S02]  /*41e40*/  IMAD.MOV.U32 R222, RZ, RZ, R201 ;  /* 0x000000ffffde7224 */ /* 0x000fc400078e00c9 */
[----:B------:R-:W-:Y:S01]  /*41e50*/  IMAD.MOV.U32 R200, RZ, RZ, R175 ;  /* 0x000000ffffc87224 */ /* 0x000fe200078e00af */
[----:B------:R-:W-:Y:S01]  /*41e60*/  MOV R220, R203 ;  /* 0x000000cb00dc7202 */ /* 0x000fe20000000f00 */
[----:B------:R-:W-:Y:S01]  /*41e70*/  IMAD.MOV.U32 R221, RZ, RZ, R202 ;  /* 0x000000ffffdd7224 */ /* 0x000fe200078e00ca */
[----:B------:R-:W-:Y:S01]  /*41e80*/  MOV R202, R173 ;  /* 0x000000ad00ca7202 */ /* 0x000fe20000000f00 */
[----:B------:R-:W-:Y:S02]  /*41e90*/  IMAD.MOV.U32 R201, RZ, RZ, R174 ;  /* 0x000000ffffc97224 */ /* 0x000fe400078e00ae */
[----:B------:R-:W-:Y:S01]  /*41ea0*/  IMAD.MOV.U32 R175, RZ, RZ, R164 ;  /* 0x000000ffffaf7224 */ /* 0x000fe200078e00a4 */
[----:B------:R-:W-:Y:S01]  /*41eb0*/  MOV R173, R166 ;  /* 0x000000a600ad7202 */ /* 0x000fe20000000f00 */
[----:B------:R-:W-:Y:S02]  /*41ec0*/  IMAD.MOV.U32 R174, RZ, RZ, R165 ;  /* 0x000000ffffae7224 */ /* 0x000fe400078e00a5 */
[----:B------:R-:W-:-:S02]  /*41ed0*/  IMAD.MOV.U32 R203, RZ, RZ, R172 ;  /* 0x000000ffffcb7224 */ /* 0x000fc400078e00ac */
[----:B------:R-:W-:Y:S01]  /*41ee0*/  IMAD.MOV.U32 R172, RZ, RZ, R167 ;  /* 0x000000ffffac7224 */ /* 0x000fe200078e00a7 */
        /* <DEDUP_REMOVED lines=17> */
[----:B------:R-:W-:-:S02]  /*42000*/  IMAD.MOV.U32 R190, RZ, RZ, R185 ;  /* 0x000000ffffbe7224 */ /* 0x000fc400078e00b9 */
[----:B------:R-:W-:Y:S02]  /*42010*/  IMAD.MOV.U32 R199, RZ, RZ, R188 ;  /* 0x000000ffffc77224 */ /* 0x000fe400078e00bc */
[----:B------:R-:W-:Y:S02]  /*42020*/  IMAD.MOV.U32 R188, RZ, RZ, R187 ;  /* 0x000000ffffbc7224 */ /* 0x000fe400078e00bb */
[----:B------:R-:W-:Y:S01]  /*42030*/  IMAD.MOV.U32 R215, RZ, RZ, R192 ;  /* 0x000000ffffd77224 */ /* 0x000fe200078e00c0 */
[----:B------:R-:W-:Y:S01]  /*42040*/  MOV R213, R194 ;  /* 0x000000c200d57202 */ /* 0x000fe20000000f00 */
[----:B------:R-:W-:Y:S02]  /*42050*/  IMAD.MOV.U32 R214, RZ, RZ, R193 ;  /* 0x000000ffffd67224 */ /* 0x000fe400078e00c1 */
[----:B------:R-:W-:Y:S01]  /*42060*/  IMAD.MOV.U32 R212, RZ, RZ, R195 ;  /* 0x000000ffffd47224 */ /* 0x000fe200078e00c3 */
[----:B------:R-:W-:Y:S01]  /*42070*/  MOV R235, R228 ;  /* 0x000000e400eb7202 */ /* 0x000fe20000000f00 */
[----:B------:R-:W-:Y:S01]  /*42080*/  IMAD.MOV.U32 R234, RZ, RZ, R229 ;  /* 0x000000ffffea7224 */ /* 0x000fe200078e00e5 */
[----:B------:R-:W-:Y:S01]  /*42090*/  MOV R232, R231 ;  /* 0x000000e700e87202 */ /* 0x000fe20000000f00 */
[----:B------:R-:W-:-:S02]  /*420a0*/  IMAD.MOV.U32 R233, RZ, RZ, R230 ;  /* 0x000000ffffe97224 */ /* 0x000fc400078e00e6 */
[----:B--2---:R-:W-:Y:S01]  /*420b0*/  IMAD.MOV.U32 R80, RZ, RZ, R18 ;  /* 0x000000ffff507224 */ /* 0x004fe200078e0012 */
[----:B------:R-:W-:Y:S01]  /*420c0*/  MOV R82, R14 ;  /* 0x0000000e00527202 */ /* 0x000fe20000000f00 */
[----:B------:R-:W-:Y:S02]  /*420d0*/  IMAD.MOV.U32 R81, RZ, RZ, R19 ;  /* 0x000000ffff517224 */ /* 0x000fe400078e0013 */
[----:B------:R-:W-:Y:S01]  /*420e0*/  IMAD.MOV.U32 R83, RZ, RZ, R15 ;  /* 0x000000ffff537224 */ /* 0x000fe200078e000f */
[----:B---3--:R-:W-:Y:S01]  /*420f0*/  MOV R85, R7 ;  /* 0x0000000700557202 */ /* 0x008fe20000000f00 */
[----:B------:R-:W-:Y:S02]  /*42100*/  IMAD.MOV.U32 R84, RZ, RZ, R6 ;  /* 0x000000ffff547224 */ /* 0x000fe400078e0006 */
[----:B------:R-:W-:Y:S01]  /*42110*/  IMAD.MOV.U32 R86, RZ, RZ, R236 ;  /* 0x000000ffff567224 */ /* 0x000fe200078e00ec */
[----:B----4-:R-:W-:Y:S01]  /*42120*/  MOV R88, R238 ;  /* 0x000000ee00587202 */ /* 0x010fe20000000f00 */
[----:B------:R-:W-:-:S02]  /*42130*/  IMAD.MOV.U32 R87, RZ, RZ, R237 ;  /* 0x000000ffff577224 */ /* 0x000fc400078e00ed */
[----:B------:R-:W-:Y:S01]  /*42140*/  IMAD.MOV.U32 R89, RZ, RZ, R239 ;  /* 0x000000ffff597224 */ /* 0x000fe200078e00ef */
[----:B------:R-:W-:Y:S01]  /*42150*/  MOV R91, R11 ;  /* 0x0000000b005b7202 */ /* 0x000fe20000000f00 */
[----:B------:R-:W-:Y:S01]  /*42160*/  IMAD.MOV.U32 R90, RZ, RZ, R10 ;  /* 0x000000ffff5a7224 */ /* 0x000fe200078e000a */
[C---:B------:R-:W-:Y:S06]  /*42170*/  HMMA.1688.F32.TF32 R104, R168.reuse, R4, R104 ;  /* 0x00000004a868723c */ /* 0x040fec0000081068 */
[C---:B------:R-:W-:Y:S06]  /*42180*/  HMMA.1688.F32.TF32 R112, R168.reuse, R12, R112 ;  /* 0x0000000ca870723c */ /* 0x040fec0000081070 */
[C---:B------:R-:W-:Y:S11]  /*42190*/  HMMA.1688.F32.TF32 R116, R168.reuse, R16, R116 ;  /* 0x00000010a874723c */ /* 0x040ff60000081074 */
[----:B------:R-:W-:Y:S01]  /*421a0*/  STL.64 [R1+0x2618], R106 ;  /* 0x0026186a01007387 */ /* 0x000fe20000100a00 */
[----:B------:R-:W-:Y:S03]  /*421b0*/  HMMA.1688.F32.TF32 R120, R168, R20, R120 ;  /* 0x00000014a878723c */ /* 0x000fe60000081078 */
        /* <DEDUP_REMOVED lines=39> */
[----:B------:R-:W4:Y:S04]  /*42430*/  LDL.LU R92, [R1] ;  /* 0x00000000015c7983 */ /* 0x000f280000300800 */
        /* <DEDUP_REMOVED lines=18> */
[----:B------:R-:W-:Y:S01]  /*42560*/  IMAD.MOV.U32 R159, RZ, RZ, R144 ;  /* 0x000000ffff9f7224 */ /* 0x000fe200078e0090 */
[C---:B------:R-:W-:Y:S06]  /*42570*/  HMMA.1688.F32.TF32 R128, R168.reuse, R28, R128 ;  /* 0x0000001ca880723c */ /* 0x040fec0000081080 */
[C---:B------:R-:W-:Y:S06]  /*42580*/  HMMA.1688.F32.TF32 R140, R168.reuse, R40, R140 ;  /* 0x00000028a88c723c */ /* 0x040fec000008108c */
[C---:B------:R-:W-:Y:S01]  /*42590*/  HMMA.1688.F32.TF32 R160, R168.reuse, R56, R160 ;  /* 0x00000038a8a0723c */ /* 0x040fe200000810a0 */
[----:B------:R-:W-:Y:S01]  /*425a0*/  IMAD.MOV.U32 R76, RZ, RZ, R252 ;  /* 0x000000ffff4c7224 */ /* 0x000fe200078e00fc */
[----:B------:R-:W-:Y:S01]  /*425b0*/  MOV R78, R242 ;  /* 0x000000f2004e7202 */ /* 0x000fe20000000f00 */
[----:B------:R-:W-:Y:S01]  /*425c0*/  IMAD.MOV.U32 R77, RZ, RZ, R243 ;  /* 0x000000ffff4d7224 */ /* 0x000fe200078e00f3 */
[----:B------:R-:W-:Y:S02]  /*425d0*/  LDS R144, [R2+UR7+0x44080] ;  /* 0x0440800702907984 */ /* 0x000fe40008000800 */
[C---:B------:R-:W-:Y:S01]  /*425e0*/  HMMA.1688.F32.TF32 R132, R168.reuse, R32, R132 ;  /* 0x00000020a884723c */ /* 0x040fe20000081084 */
[----:B------:R-:W-:Y:S01]  /*425f0*/  IMAD.MOV.U32 R79, RZ, RZ, R240 ;  /* 0x000000ffff4f7224 */ /* 0x000fe200078e00f0 */
[----:B------:R-:W-:Y:S04]  /*42600*/  LDS R146, [R2+UR7+0x44480] ;  /* 0x0444800702927984 */ /* 0x000fe80008000800 */
[C---:B------:R-:W-:Y:S01]  /*42610*/  HMMA.1688.F32.TF32 R136, R168.reuse, R36, R136 ;  /* 0x00000024a888723c */ /* 0x040fe20000081088 */
[----:B------:R-:W-:Y:S04]  /*42620*/  LDS R145, [R0+UR7+0x44080] ;  /* 0x0440800700917984 */ /* 0x000fe80008000800 */
[----:B------:R-:W1:Y:S01]  /*42630*/  LDS R147, [R0+UR7+0x44480] ;  /* 0x0444800700937984 */ /* 0x000e620008000800 */
[C---:B------:R-:W-:Y:S06]  /*42640*/  HMMA.1688.F32.TF32 R148, R168.reuse, R44, R148 ;  /* 0x0000002ca894723c */ /* 0x040fec0000081094 */
[C---:B------:R-:W-:Y:S06]  /*42650*/  HMMA.1688.F32.TF32 R152, R168.reuse, R48, R152 ;  /* 0x00000030a898723c */ /* 0x040fec0000081098 */
[C---:B------:R-:W-:Y:S06]  /*42660*/  HMMA.1688.F32.TF32 R156, R168.reuse, R52, R156 ;  /* 0x00000034a89c723c */ /* 0x040fec000008109c */
[C---:B--2---:R-:W-:Y:S06]  /*42670*/  HMMA.1688.F32.TF32 R164, R168.reuse, R60, R164 ;  /* 0x0000003ca8a4723c */ /* 0x044fec00000810a4 */
[----:B------:R-:W-:Y:S01]  /*42680*/  HMMA.1688.F32.TF32 R168, R168, R64, R172 ;  /* 0x00000040a8a8723c */ /* 0x000fe200000810ac */
[----:B------:R-:W-:Y:S04]  /*42690*/  LDS R172, [R241+UR7+0x44800] ;  /* 0x04480007f1ac7984 */ /* 0x000fe80008000800 */
[----:B------:R-:W-:Y:S04]  /*426a0*/  LDS R174, [R241+UR7+0x44c00] ;  /* 0x044c0007f1ae7984 */ /* 0x000fe80008000800 */
[----:B------:R-:W-:Y:S04]  /*426b0*/  LDS R173, [R3+UR7+0x44800] ;  /* 0x0448000703ad7984 */ /* 0x000fe80008000800 */
[----:B------:R-:W2:Y:S01]  /*426c0*/  LDS R175, [R3+UR7+0x44c00] ;  /* 0x044c000703af7984 */ /* 0x000ea20008000800 */
[----:B-1----:R-:W-:Y:S06]  /*426d0*/  HMMA.1688.F32.TF32 R180, R144, R8, R180 ;  /* 0x0000000890b4723c */ /* 0x002fec00000810b4 */
[C---:B--2---:R-:W-:Y:S06]  /*426e0*/  HMMA.1688.F32.TF32 R88, R172.reuse, R22, R88 ;  /* 0x00000016ac58723c */ /* 0x044fec0000081058 */
[C---:B------:R-:W-:Y:S06]  /*426f0*/  HMMA.1688.F32.TF32 R84, R172.reuse, R26, R84 ;  /* 0x0000001aac54723c */ /* 0x040fec0000081054 */
[C---:B------:R-:W-:Y:S06]  /*42700*/  HMMA.1688.F32.TF32 R76, R172.reuse, R34, R76 ;  /* 0x00000022ac4c723c */ /* 0x040fec000008104c */
[----:B------:R-:W-:Y:S06]  /*42710*/  HMMA.1688.F32.TF32 R80, R172, R30, R80 ;  /* 0x0000001eac50723c */ /* 0x000fec0000081050 */
[----:B---3--:R-:W-:Y:S06]  /*42720*/  HMMA.1688.F32.TF32 R176, R144, R4, R176 ;  /* 0x0000000490b0723c */ /* 0x008fec00000810b0 */
[C---:B----4-:R-:W-:Y:S06]  /*42730*/  HMMA.1688.F32.TF32 R244, R172.reuse, R14, R244 ;  /* 0x0000000eacf4723c */ /* 0x050fec00000810f4 */
[C---:B------:R-:W-:Y:S06]  /*42740*/  HMMA.1688.F32.TF32 R92, R172.reuse, R6, R92 ;  /* 0x00000006ac5c723c */ /* 0x040fec000008105c */
[----:B------:R-:W-:-:S15]  /*42750*/  HMMA.1688.F32.TF32 R248, R172, R10, R248 ;  /* 0x0000000aacf8723c */ /* 0x000fde00000810f8 */
[----:B------:R-:W-:-:S08]  /*42760*/  NOP ;  /* 0x0000000000007918 */ /* 0x000fd00000000000 */
[----:B------:R-:W-:Y:S04]  /*42770*/  STL [R1+0x2590], R248 ;  /* 0x002590f801007387 */ /* 0x000fe80000100800 */
[----:B------:R-:W-:Y:S04]  /*42780*/  STL [R1+0x258c], R249 ;  /* 0x00258cf901007387 */ /* 0x000fe80000100800 */
[----:B------:R-:W-:Y:S04]  /*42790*/  STL [R1+0x2588], R250 ;  /* 0x002588fa01007387 */ /* 0x000fe80000100800 */
[----:B------:R-:W-:Y:S04]  /*427a0*/  STL [R1+0x2584], R251 ;  /* 0x002584fb01007387 */ /* 0x000fe80000100800 */
[----:B------:R1:W-:Y:S04]  /*427b0*/  STL [R1+0x259c], R244 ;  /* 0x00259cf401007387 */ /* 0x0003e80000100800 */
[----:B------:R2:W-:Y:S04]  /*427c0*/  STL [R1+0x2598], R245 ;  /* 0x002598f501007387 */ /* 0x0005e80000100800 */
[----:B------:R3:W-:Y:S04]  /*427d0*/  STL [R1+0x2594], R246 ;  /* 0x002594f601007387 */ /* 0x0007e80000100800 */
[----:B------:R-:W-:Y:S04]  /*427e0*/  STL [R1+0x2580], R247 ;  /* 0x002580f701007387 */ /* 0x000fe80000100800 */
[----:B------:R-:W-:Y:S01]  /*427f0*/  STL.64 [R1+0x2d0], R88 ;  /* 0x0002d05801007387 */ /* 0x000fe20000100a00 */
[----:B-1----:R-:W-:-:S03]  /*42800*/  IMAD.MOV.U32 R244, RZ, RZ, R76 ;  /* 0x000000fffff47224 */ /* 0x002fc600078e004c */
[----:B------:R-:W-:Y:S01]  /*42810*/  STL.64 [R1+0x2d8], R90 ;  /* 0x0002d85a01007387 */ /* 0x000fe20000100a00 */
[----:B--2---:R-:W-:-:S03]  /*42820*/  IMAD.MOV.U32 R245, RZ, RZ, R77 ;  /* 0x000000fffff57224 */ /* 0x004fc600078e004d */
[----:B------:R-:W-:Y:S01]  /*42830*/  STL.64 [R1+0x2c0], R84 ;  /* 0x0002c05401007387 */ /* 0x000fe20000100a00 */
[----:B------:R-:W-:-:S03]  /*42840*/  IMAD.MOV.U32 R76, RZ, RZ, R63 ;  /* 0x000000ffff4c7224 */ /* 0x000fc600078e003f */
[----:B------:R-:W-:Y:S01]  /*42850*/  STL.64 [R1+0x2c8], R86 ;  /* 0x0002c85601007387 */ /* 0x000fe20000100a00 */
[----:B---3--:R-:W-:-:S03]  /*42860*/  MOV R246, R78 ;  /* 0x0000004e00f67202 */ /* 0x008fc60000000f00 */
[----:B------:R1:W-:Y:S01]  /*42870*/  STL.64 [R1+0x2b0], R80 ;  /* 0x0002b05001007387 */ /* 0x0003e20000100a00 */
[----:B------:R-:W-:Y:S01]  /*42880*/  MOV R77, R62 ;  /* 0x0000003e004d7202 */ /* 0x000fe20000000f00 */
[----:B------:R-:W-:Y:S02]  /*42890*/  IMAD.MOV.U32 R248, RZ, RZ, R79 ;  /* 0x000000fffff87224 */ /* 0x000fe400078e004f */
[----:B------:R2:W-:Y:S01]  /*428a0*/  STL.64 [R1+0x2b8], R82 ;  /* 0x0002b85201007387 */ /* 0x0005e20000100a00 */
[----:B------:R-:W-:-:S03]  /*428b0*/  IMAD.MOV.U32 R78, RZ, RZ, R67 ;  /* 0x000000ffff4e7224 */ /* 0x000fc600078e0043 */
[----:B------:R-:W3:Y:S01]  /*428c0*/  LDL.LU R63, [R1+0x26fc] ;  /* 0x0026fc00013f7983 */ /* 0x000ee20000300800 */
[----:B------:R-:W-:-:S03]  /*428d0*/  IMAD.MOV.U32 R79, RZ, RZ, R66 ;  /* 0x000000ffff4f7224 */ /* 0x000fc600078e0042 */
[----:B------:R-:W4:Y:S01]  /*428e0*/  LDL.LU R62, [R1+0x26f8] ;  /* 0x0026f800013e7983 */ /* 0x000f220000300800 */
[----:B-1----:R-:W-:Y:S01]  /*428f0*/  MOV R80, R55 ;  /* 0x0000003700507202 */ /* 0x002fe20000000f00 */
[----:B------:R-:W-:Y:S02]  /*42900*/  IMAD.MOV.U32 R81, RZ, RZ, R54 ;  /* 0x000000ffff517224 */ /* 0x000fe400078e0036 */
[----:B------:R-:W4:Y:S01]  /*42910*/  LDL.LU R67, [R1+0x26f4] ;  /* 0x0026f40001437983 */ /* 0x000f220000300800 */
[----:B--2---:R-:W-:-:S03]  /*42920*/  IMAD.MOV.U32 R82, RZ, RZ, R59 ;  /* 0x000000ffff527224 */ /* 0x004fc600078e003b */
        /* <DEDUP_REMOVED lines=17> */
[----:B------:R-:W-:-:S03]  /*42a40*/  IMAD.MOV.U32 R5, RZ, RZ, R94 ;  /* 0x000000ffff057224 */ /* 0x000fc600078e005e */
[----:B------:R-:W2:Y:S01]  /*42a50*/  LDL.LU R50, [R1+0x26d0] ;  /* 0x0026d00001327983 */ /* 0x000ea20000300800 */
[----:B------:R-:W-:Y:S02]  /*42a60*/  IMAD.MOV.U32 R4, RZ, RZ, R95 ;  /* 0x000000ffff047224 */ /* 0x000fe400078e005f */
[----:B------:R-:W-:Y:S01]  /*42a70*/  IMAD.MOV.U32 R94, RZ, RZ, R75 ;  /* 0x000000ffff5e7224 */ /* 0x000fe200078e004b */
[----:B------:R-:W2:Y:S01]  /*42a80*/  LDL.LU R72, [R1+0x26cc] ;  /* 0x0026cc0001487983 */ /* 0x000ea20000300800 */
[----:B------:R-:W-:-:S03]  /*42a90*/  IMAD.MOV.U32 R95, RZ, RZ, R73 ;  /* 0x000000ffff5f7224 */ /* 0x000fc600078e0049 */
[----:B------:R-:W2:Y:S04]  /*42aa0*/  LDL.LU R74, [R1+0x26c8] ;  /* 0x0026c800014a7983 */ /* 0x000ea80000300800 */
[----:B------:R-:W2:Y:S04]  /*42ab0*/  LDL.LU R75, [R1+0x26c4] ;  /* 0x0026c400014b7983 */ /* 0x000ea80000300800 */
[----:B------:R-:W2:Y:S01]  /*42ac0*/  LDL.LU R73, [R1+0x26c0] ;  /* 0x0026c00001497983 */ /* 0x000ea20000300800 */
        /* <DEDUP_REMOVED lines=13> */
[----:B------:R-:W-:Y:S01]  /*42ba0*/  HMMA.1688.F32.TF32 R236, R144, R64, R236 ;  /* 0x0000004090ec723c */ /* 0x000fe200000810ec */
[----:B------:R-:W2:Y:S04]  /*42bb0*/  LDL.LU R144, [R1+0x70] ;  /* 0x0000700001907983 */ /* 0x000ea80000300800 */
[----:B------:R-:W2:Y:S04]  /*42bc0*/  LDL.LU R145, [R1+0x74] ;  /* 0x0000740001917983 */ /* 0x000ea80000300800 */
[----:B------:R-:W2:Y:S04]  /*42bd0*/  LDL.LU R146, [R1+0x78] ;  /* 0x0000780001927983 */ /* 0x000ea80000300800 */
[----:B------:R-:W2:Y:S01]  /*42be0*/  LDL.LU R147, [R1+0x7c] ;  /* 0x00007c0001937983 */ /* 0x000ea20000300800 */
[----:B---3--:R-:W-:Y:S01]  /*42bf0*/  IMAD.MOV.U32 R99, RZ, RZ, R63 ;  /* 0x000000ffff637224 */ /* 0x008fe200078e003f */
[----:B----4-:R-:W-:Y:S01]  /*42c00*/  MOV R98, R62 ;  /* 0x0000003e00627202 */ /* 0x010fe20000000f00 */
[----:B------:R-:W-:-:S02]  /*42c10*/  IMAD.MOV.U32 R97, RZ, RZ, R67 ;  /* 0x000000ffff617224 */ /* 0x000fc400078e0043 */
[----:B--2---:R-:W-:Y:S02]  /*42c20*/  IMAD.MOV.U32 R96, RZ, RZ, R66 ;  /* 0x000000ffff607224 */ /* 0x004fe400078e0042 */
[----:B------:R-:W-:Y:S02]  /*42c30*/  IMAD.MOV.U32 R103, RZ, RZ, R55 ;  /* 0x000000ffff677224 */ /* 0x000fe400078e0037 */
[----:B------:R-:W-:Y:S01]  /*42c40*/  IMAD.MOV.U32 R102, RZ, RZ, R54 ;  /* 0x000000ffff667224 */ /* 0x000fe200078e0036 */
[----:B------:R-:W-:Y:S02]  /*42c50*/  MOV R115, R72 ;  /* 0x0000004800737202 */ /* 0x000fe40000000f00 */
[----:B------:R-:W2:Y:S01]  /*42c60*/  LDL.LU R72, [R1+0x20] ;  /* 0x0000200001487983 */ /* 0x000ea20000300800 */
[----:B------:R-:W-:Y:S01]  /*42c70*/  IMAD.MOV.U32 R113, RZ, RZ, R74 ;  /* 0x000000ffff717224 */ /* 0x000fe200078e004a */
[----:B------:R-:W-:Y:S01]  /*42c80*/  MOV R112, R75 ;  /* 0x0000004b00707202 */ /* 0x000fe20000000f00 */
[----:B------:R-:W-:-:S02]  /*42c90*/  IMAD.MOV.U32 R114, RZ, RZ, R73 ;  /* 0x000000ffff727224 */ /* 0x000fc400078e0049 */
        /* <DEDUP_REMOVED lines=14> */
[----:B------:R-:W3:Y:S04]  /*42d80*/  LDL.LU R127, [R1+0xcc] ;  /* 0x0000cc00017f7983 */ /* 0x000ee80000300800 */
[----:B------:R-:W4:Y:S04]  /*42d90*/  LDL.LU R108, [R1+0x80] ;  /* 0x00008000016c7983 */ /* 0x000f280000300800 */
[----:B------:R-:W4:Y:S04]  /*42da0*/  LDL.LU R109, [R1+0x84] ;  /* 0x00008400016d7983 */ /* 0x000f280000300800 */
[----:B------:R-:W4:Y:S04]  /*42db0*/  LDL.LU R110, [R1+0x88] ;  /* 0x00008800016e7983 */ /* 0x000f280000300800 */
[----:B------:R-:W4:Y:S01]  /*42dc0*/  LDL.LU R111, [R1+0x8c] ;  /* 0x00008c00016f7983 */ /* 0x000f220000300800 */
[----:B------:R-:W-:-:S03]  /*42dd0*/  IMAD.MOV.U32 R100, RZ, RZ, R58 ;  /* 0x000000ffff647224 */ /* 0x000fc600078e003a */
[----:B------:R-:W4:Y:S01]  /*42de0*/  LDL.LU R66, [R1+0x26bc] ;  /* 0x0026bc0001427983 */ /* 0x000f220000300800 */
[----:B------:R-:W-:-:S03]  /*42df0*/  MOV R101, R59 ;  /* 0x0000003b00657202 */ /* 0x000fc60000000f00 */
[----:B------:R-:W4:Y:S04]  /*42e00*/  LDL.LU R67, [R1+0x26b8] ;  /* 0x0026b80001437983 */ /* 0x000f280000300800 */
[----:B------:R-:W4:Y:S04]  /*42e10*/  LDL.LU R62, [R1+0x26b4] ;  /* 0x0026b400013e7983 */ /* 0x000f280000300800 */
        /* <DEDUP_REMOVED lines=9> */
[----:B------:R-:W2:Y:S04]  /*42eb0*/  LDL.LU R38, [R1+0x2698] ;  /* 0x0026980001267983 */ /* 0x000ea80000300800 */
[----:B------:R-:W2:Y:S01]  /*42ec0*/  LDL.LU R39, [R1+0x2694] ;  /* 0x0026940001277983 */ /* 0x000ea20000300800 */
[----:B------:R-:W-:Y:S01]  /*42ed0*/  MOV R107, R51 ;  /* 0x00000033006b7202 */ /* 0x000fe20000000f00 */
[----:B------:R-:W-:-:S02]  /*42ee0*/  IMAD.MOV.U32 R88, RZ, RZ, R42 ;  /* 0x000000ffff587224 */ /* 0x000fc400078e002a */
[----:B------:R-:W4:Y:S01]  /*42ef0*/  LDL.LU R51, [R1+0x2690] ;  /* 0x0026900001337983 */ /* 0x000f220000300800 */
[----:B------:R-:W-:Y:S01]  /*42f00*/  IMAD.MOV.U32 R89, RZ, RZ, R43 ;  /* 0x000000ffff597224 */ /* 0x000fe200078e002b */
[----:B------:R-:W-:Y:S02]  /*42f10*/  MOV R90, R46 ;  /* 0x0000002e005a7202 */ /* 0x000fe40000000f00 */
[----:B------:R-:W4:Y:S01]  /*42f20*/  LDL.LU R42, [R1+0x268c] ;  /* 0x00268c00012a7983 */ /* 0x000f220000300800 */
[----:B------:R-:W-:-:S03]  /*42f30*/  IMAD.MOV.U32 R91, RZ, RZ, R47 ;  /* 0x000000ffff5b7224 */ /* 0x000fc600078e002f */
[----:B------:R-:W4:Y:S04]  /*42f40*/  LDL.LU R43, [R1+0x2688] ;  /* 0x00268800012b7983 */ /* 0x000f280000300800 */
[----:B------:R-:W3:Y:S04]  /*42f50*/  LDL.LU R46, [R1+0x2684] ;  /* 0x00268400012e7983 */ /* 0x000ee80000300800 */
[----:B------:R-:W3:Y:S01]  /*42f60*/  LDL.LU R47, [R1+0x2680] ;  /* 0x00268000012f7983 */ /* 0x000ee20000300800 */
[----:B--2---:R-:W-:-:S15]  /*42f70*/  HMMA.1688.F32.TF32 R72, R172, R38, R72 ;  /* 0x00000026ac48723c */ /* 0x004fde0000081048 */
[----:B------:R-:W-:-:S09]  /*42f80*/  NOP ;  /* 0x0000000000007918 */ /* 0x000fd20000000000 */
[----:B------:R-:W-:Y:S01]  /*42f90*/  IMAD.MOV.U32 R251, RZ, RZ, R74 ;  /* 0x000000fffffb7224 */ /* 0x000fe200078e004a */
[----:B------:R-:W-:Y:S01]  /*42fa0*/  MOV R250, R73 ;  /* 0x0000004900fa7202 */ /* 0x000fe20000000f00 */
[----:B------:R-:W-:Y:S02]  /*42fb0*/  IMAD.MOV.U32 R247, RZ, RZ, R75 ;  /* 0x000000fffff77224 */ /* 0x000fe400078e004b */
[----:B------:R-:W-:Y:S01]  /*42fc0*/  IMAD.MOV.U32 R249, RZ, RZ, R72 ;  /* 0x000000fffff97224 */ /* 0x000fe200078e0048 */
[----:B------:R-:W2:Y:S04]  /*42fd0*/  LDL.LU.64 R74, [R1+0x2678] ;  /* 0x00267800014a7983 */ /* 0x000ea80000300a00 */
[----:B------:R-:W2:Y:S01]  /*42fe0*/  LDL.LU.64 R72, [R1+0x2670] ;  /* 0x0026700001487983 */ /* 0x000ea20000300a00 */
[C---:B------:R-:W-:Y:S06]  /*42ff0*/  HMMA.1688.F32.TF32 R68, R172.reuse, R18, R68 ;  /* 0x00000012ac44723c */ /* 0x040fec0000081044 */
[----:B---3--:R-:W-:-:S15]  /*43000*/  HMMA.1688.F32.TF32 R124, R172, R46, R124 ;  /* 0x0000002eac7c723c */ /* 0x008fde000008107c */
[----:B------:R-:W-:-:S03]  /*43010*/  NOP ;  /* 0x0000000000007918 */ /* 0x000fc60000000000 */
[----:B------:R-:W-:Y:S01]  /*43020*/  MOV R252, R68 ;  /* 0x0000004400fc7202 */ /* 0x000fe20000000f00 */
[----:B------:R-:W-:Y:S01]  /*43030*/  IMAD.MOV.U32 R243, RZ, RZ, R69 ;  /* 0x000000fffff37224 */ /* 0x000fe200078e0045 */
[----:B------:R-:W-:Y:S01]  /*43040*/  MOV R240, R71 ;  /* 0x0000004700f07202 */ /* 0x000fe20000000f00 */
[----:B------:R-:W-:Y:S01]  /*43050*/  IMAD.MOV.U32 R242, RZ, RZ, R70 ;  /* 0x000000fffff27224 */ /* 0x000fe200078e0046 */
[----:B------:R-:W-:Y:S04]  /*43060*/  LDS R68, [R2+UR7+0x44800] ;  /* 0x0448000702447984 */ /* 0x000fe80008000800 */
[----:B------:R-:W-:Y:S04]  /*43070*/  LDS R70, [R2+UR7+0x44c00] ;  /* 0x044c000702467984 */ /* 0x000fe80008000800 */
[----:B------:R-:W-:Y:S04]  /*43080*/  LDS R69, [R0+UR7+0x44800] ;  /* 0x0448000700457984 */ /* 0x000fe80008000800 */
[----:B------:R-:W1:Y:S01]  /*43090*/  LDS R71, [R0+UR7+0x44c00] ;  /* 0x044c000700477984 */ /* 0x000e620008000800 */
[C---:B----4-:R-:W-:Y:S06]  /*430a0*/  HMMA.1688.F32.TF32 R120, R172.reuse, R50, R120 ;  /* 0x00000032ac78723c */ /* 0x050fec0000081078 */
[C---:B------:R-:W-:Y:S06]  /*430b0*/  HMMA.1688.F32.TF32 R116, R172.reuse, R54, R116 ;  /* 0x00000036ac74723c */ /* 0x040fec0000081074 */
[C---:B------:R-:W-:Y:S06]  /*430c0*/  HMMA.1688.F32.TF32 R112, R172.reuse, R58, R112 ;  /* 0x0000003aac70723c */ /* 0x040fec0000081070 */
[C---:B------:R-:W-:Y:S06]  /*430d0*/  HMMA.1688.F32.TF32 R108, R172.reuse, R62, R108 ;  /* 0x0000003eac6c723c */ /* 0x040fec000008106c */
[----:B------:R-:W-:Y:S06]  /*430e0*/  HMMA.1688.F32.TF32 R144, R172, R66, R144 ;  /* 0x00000042ac90723c */ /* 0x000fec0000081090 */
[C---:B-1----:R-:W-:Y:S06]  /*430f0*/  HMMA.1688.F32.TF32 R104, R68.reuse, R6, R104 ;  /* 0x000000064468723c */ /* 0x042fec0000081068 */
[C---:B------:R-:W-:Y:S06]  /*43100*/  HMMA.1688.F32.TF32 R100, R68.reuse, R10, R100 ;  /* 0x0000000a4464723c */ /* 0x040fec0000081064 */
[C---:B------:R-:W-:Y:S06]  /*43110*/  HMMA.1688.F32.TF32 R96, R68.reuse, R14, R96 ;  /* 0x0000000e4460723c */ /* 0x040fec0000081060 */
[C---:B------:R-:W-:Y:S06]  /*43120*/  HMMA.1688.F32.TF32 R92, R68.reuse, R18, R92 ;  /* 0x00000012445c723c */ /* 0x040fec000008105c */
[C---:B------:R-:W-:Y:S06]  /*43130*/  HMMA.1688.F32.TF32 R88, R68.reuse, R22, R88 ;  /* 0x000000164458723c */ /* 0x040fec0000081058 */
[C---:B------:R-:W-:Y:S06]  /*43140*/  HMMA.1688.F32.TF32 R84, R68.reuse, R26, R84 ;  /* 0x0000001a4454723c */ /* 0x040fec0000081054 */
[C---:B------:R-:W-:Y:S06]  /*43150*/  HMMA.1688.F32.TF32 R80, R68.reuse, R30, R80 ;  /* 0x0000001e4450723c */ /* 0x040fec0000081050 */
[----:B------:R-:W-:Y:S06]  /*43160*/  HMMA.1688.F32.TF32 R76, R68, R34, R76 ;  /* 0x00000022444c723c */ /* 0x000fec000008104c */
[----:B--2---:R-:W-:-:S15]  /*43170*/  HMMA.1688.F32.TF32 R72, R172, R42, R72 ;  /* 0x0000002aac48723c */ /* 0x004fde0000081048 */
[----:B------:R-:W-:-:S08]  /*43180*/  NOP ;  /* 0x0000000000007918 */ /* 0x000fd00000000000 */
[----:B------:R-:W-:Y:S04]  /*43190*/  STL.64 [R1+0xd0], R72 ;  /* 0x0000d04801007387 */ /* 0x000fe80000100a00 */
[----:B------:R-:W-:Y:S04]  /*431a0*/  STL.64 [R1+0xd8], R74 ;  /* 0x0000d84a01007387 */ /* 0x000fe80000100a00 */
[----:B------:R-:W-:Y:S04]  /*431b0*/  STL.64 [R1+0x410], R124 ;  /* 0x0004107c01007387 */ /* 0x000fe80000100a00 */
[----:B------:R1:W-:Y:S04]  /*431c0*/  STL.64 [R1+0x418], R126 ;  /* 0x0004187e01007387 */ /* 0x0003e80000100a00 */
[----:B------:R-:W-:Y:S04]  /*431d0*/  LDS R72, [R241+UR7+0x44880] ;  /* 0x04488007f1487984 */ /* 0x000fe80008000800 */
[----:B------:R-:W-:Y:S04]  /*431e0*/  LDS R74, [R241+UR7+0x44c80] ;  /* 0x044c8007f14a7984 */ /* 0x000fe80008000800 */
[----:B-1----:R-:W2:Y:S04]  /*431f0*/  LDL.LU.64 R126, [R1+0x2668] ;  /* 0x00266800017e7983 */ /* 0x002ea80000300a00 */
[----:B------:R-:W2:Y:S04]  /*43200*/  LDL.LU.64 R124, [R1+0x2660] ;  /* 0x00266000017c7983 */ /* 0x000ea80000300a00 */
[----:B------:R-:W-:Y:S04]  /*43210*/  STL.64 [R1+0x400], R120 ;  /* 0x0004007801007387 */ /* 0x000fe80000100a00 */
[----:B------:R1:W-:Y:S04]  /*43220*/  STL.64 [R1+0x408], R122 ;  /* 0x0004087a01007387 */ /* 0x0003e80000100a00 */
[----:B------:R-:W-:Y:S04]  /*43230*/  LDS R73, [R3+UR7+0x44880] ;  /* 0x0448800703497984 */ /* 0x000fe80008000800 */
[----:B------:R-:W3:Y:S04]  /*43240*/  LDS R75, [R3+UR7+0x44c80] ;  /* 0x044c8007034b7984 */ /* 0x000ee80008000800 */
        /* <DEDUP_REMOVED lines=14> */
[----:B------:R-:W3:Y:S04]  /*43330*/  LDL.LU R172, [R1+0xe0] ;  /* 0x0000e00001ac7983 */ /* 0x000ee80000300800 */
[----:B------:R-:W-:Y:S04]  /*43340*/  STL.64 [R1+0x60], R144 ;  /* 0x0000609001007387 */ /* 0x000fe80000100a00 */
[----:B------:R-:W-:Y:S04]  /*43350*/  STL.64 [R1+0x68], R146 ;  /* 0x0000689201007387 */ /* 0x000fe80000100a00 */
[----:B------:R-:W3:Y:S04]  /*43360*/  LDL.LU R173, [R1+0xe4] ;  /* 0x0000e40001ad7983 */ /* 0x000ee80000300800 */
[----:B------:R-:W3:Y:S04]  /*43370*/  LDL.LU R174, [R1+0xe8] ;  /* 0x0000e80001ae7983 */ /* 0x000ee80000300800 */
[----:B------:R-:W3:Y:S04]  /*43380*/  LDL.LU R175, [R1+0xec] ;  /* 0x0000ec0001af7983 */ /* 0x000ee80000300800 */
[----:B------:R-:W-:Y:S04]  /*43390*/  STL [R1+0x257c], R2 ;  /* 0x00257c0201007387 */ /* 0x000fe80000100800 */
[----:B------:R-:W-:Y:S04]  /*433a0*/  STL [R1+0x2578], R0 ;  /* 0x0025780001007387 */ /* 0x000fe80000100800 */
[----:B------:R-:W-:Y:S04]  /*433b0*/  STL.64 [R1+0x3c0], R104 ;  /* 0x0003c06801007387 */ /* 0x000fe80000100a00 */
[----:B------:R1:W-:Y:S04]  /*433c0*/  STL.64 [R1+0x3c8], R106 ;  /* 0x0003c86a01007387 */ /* 0x0003e80000100a00 */
[----:B------:R-:W-:Y:S04]  /*433d0*/  LDS R144, [R2+UR7+0x44880] ;  /* 0x0448800702907984 */ /* 0x000fe80008000800 */
        /* <DEDUP_REMOVED lines=32> */
[----:B------:R-:W2:Y:S01]  /*435e0*/  LDL.LU.64 R76, [R1+0x25a0] ;  /* 0x0025a000014c7983 */ /* 0x000ea20000300a00 */
[----:B---3--:R-:W-:-:S15]  /*435f0*/  HMMA.1688.F32.TF32 R172, R68, R38, R172 ;  /* 0x0000002644ac723c */ /* 0x008fde00000810ac */
[----:B------:R-:W-:-:S08]  /*43600*/  NOP ;  /* 0x0000000000007918 */ /* 0x000fd00000000000 */
[----:B------:R-:W-:Y:S04]  /*43610*/  STL.64 [R1+0x3a0], R172 ;  /* 0x0003a0ac01007387 */ /* 0x000fe80000100a00 */
[----:B------:R-:W-:Y:S01]  /*43620*/  STL.64 [R1+0x3a8], R174 ;  /* 0x0003a8ae01007387 */ /* 0x000fe20000100a00 */
[C---:B----4-:R-:W-:Y:S06]  /*43630*/  HMMA.1688.F32.TF32 R80, R68.reuse, R46, R80 ;  /* 0x0000002e4450723c */ /* 0x050fec0000081050 */
[----:B--2---:R-:W-:-:S15]  /*43640*/  HMMA.1688.F32.TF32 R76, R68, R42, R76 ;  /* 0x0000002a444c723c */ /* 0x004fde000008104c */
[----:B------:R-:W-:-:S02]  /*43650*/  NOP ;  /* 0x0000000000007918 */ /* 0x000fc40000000000 */
[----:B------:R-:W-:Y:S06]  /*43660*/  STL.64 [R1+0x380], R80 ;  /* 0x0003805001007387 */ /* 0x000fec0000100a00 */
[----:B------:R-:W-:Y:S04]  /*43670*/  STL.64 [R1+0x390], R76 ;  /* 0x0003904c01007387 */ /* 0x000fe80000100a00 */
[----:B------:R1:W-:Y:S02]  /*43680*/  STL.64 [R1+0x398], R78 ;  /* 0x0003984e01007387 */ /* 0x0003e40000100a00 */
[----:B-1----:R-:W-:Y:S02]  /*43690*/  HMMA.1688.F32.TF32 R76, R68, R50, R84 ;  /* 0x00000032444c723c */ /* 0x002fe40000081054 */
[----:B------:R1:W-:Y:S01]  /*436a0*/  STL [R1+0x388], R82 ;  /* 0x0003885201007387 */ /* 0x0003e20000100800 */
[----:B------:R-:W-:-:S15]  /*436b0*/  MOV R2, R83 ;  /* 0x0000005300027202 */ /* 0x000fde0000000f00 */
[----:B------:R-:W-:-:S06]  /*436c0*/  NOP ;  /* 0x0000000000007918 */ /* 0x000fcc0000000000 */
[----:B------:R-:W-:Y:S01]  /*436d0*/  IMAD.MOV.U32 R83, RZ, RZ, R76 ;  /* 0x000000ffff537224 */ /* 0x000fe200078e004c */
[----:B------:R-:W-:Y:S01]  /*436e0*/  MOV R81, R78 ;  /* 0x0000004e00517202 */ /* 0x000fe20000000f00 */
[----:B-1----:R-:W-:Y:S02]  /*436f0*/  IMAD.MOV.U32 R82, RZ, RZ, R77 ;  /* 0x000000ffff527224 */ /* 0x002fe400078e004d */
[----:B------:R-:W-:Y:S02]  /*43700*/  IMAD.MOV.U32 R80, RZ, RZ, R79 ;  /* 0x000000ffff507224 */ /* 0x000fe400078e004f */
[----:B------:R-:W-:-:S15]  /*43710*/  HMMA.1688.F32.TF32 R76, R68, R54, R88 ;  /* 0x00000036444c723c */ /* 0x000fde0000081058 */
[----:B------:R-:W-:-:S08]  /*43720*/  NOP ;  /* 0x0000000000007918 */ /* 0x000fd00000000000 */
[----:B------:R-:W-:Y:S01]  /*43730*/  STL [R1+0x364], R77 ;  /* 0x0003644d01007387 */ /* 0x000fe20000100800 */
[----:B------:R-:W-:-:S03]  /*43740*/  IMAD.MOV.U32 R0, RZ, RZ, R76 ;  /* 0x000000ffff007224 */ /* 0x000fc600078e004c */
[----:B------:R1:W-:Y:S02]  /*43750*/  STL.64 [R1+0x368], R78 ;  /* 0x0003684e01007387 */ /* 0x0003e40000100a00 */
[----:B-1----:R-:W-:-:S15]  /*43760*/  HMMA.1688.F32.TF32 R76, R68, R58, R92 ;  /* 0x0000003a444c723c */ /* 0x002fde000008105c */
        /* <DEDUP_REMOVED lines=10> */
[----:B------:R-:W-:-:S04]  /*43810*/  IMAD.MOV.U32 R90, RZ, RZ, R77 ;  /* 0x000000ffff5a7224 */ /* 0x000fc800078e004d */
[----:B------:R-:W-:Y:S01]  /*43820*/  IMAD.MOV.U32 R95, RZ, RZ, R68 ;  /* 0x000000ffff5f7224 */ /* 0x000fe200078e0044 */
[----:B------:R-:W-:Y:S01]  /*43830*/  MOV R94, R69 ;  /* 0x00000045005e7202 */ /* 0x000fe20000000f00 */
[----:B------:R-:W-:Y:S02]  /*43840*/  IMAD.MOV.U32 R93, RZ, RZ, R70 ;  /* 0x000000ffff5d7224 */ /* 0x000fe400078e0046 */
[----:B------:R-:W-:Y:S02]  /*43850*/  IMAD.MOV.U32 R92, RZ, RZ, R71 ;  /* 0x000000ffff5c7224 */ /* 0x000fe400078e0047 */
[----:B------:R-:W-:Y:S01]  /*43860*/  HMMA.1688.F32.TF32 R68, R72, R6, R104 ;  /* 0x000000064844723c */ /* 0x000fe20000081068 */
[----:B------:R-:W-:-:S05]  /*43870*/  IMAD.MOV.U32 R88, RZ, RZ, R79 ;  /* 0x000000ffff587224 */ /* 0x000fca00078e004f */
[C---:B------:R-:W-:Y:S06]  /*43880*/  HMMA.1688.F32.TF32 R76, R72.reuse, R10, R108 ;  /* 0x0000000a484c723c */ /* 0x040fec000008106c */
[----:B------:R-:W-:-:S12]  /*43890*/  HMMA.1688.F32.TF32 R100, R72, R18, R116 ;  /* 0x000000124864723c */ /* 0x000fd80000081074 */
[----:B------:R-:W-:Y:S01]  /*438a0*/  MOV R99, R68 ;  /* 0x0000004400637202 */ /* 0x000fe20000000f00 */
[----:B------:R-:W-:Y:S01]  /*438b0*/  IMAD.MOV.U32 R98, RZ, RZ, R69 ;  /* 0x000000ffff627224 */ /* 0x000fe200078e0045 */
[----:B------:R-:W-:Y:S01]  /*438c0*/  MOV R96, R71 ;  /* 0x0000004700607202 */ /* 0x000fe20000000f00 */
[----:B------:R-:W-:Y:S02]  /*438d0*/  IMAD.MOV.U32 R97, RZ, RZ, R70 ;  /* 0x000000ffff617224 */ /* 0x000fe400078e0046 */
[C---:B------:R-:W-:Y:S01]  /*438e0*/  HMMA.1688.F32.TF32 R68, R72.reuse, R14, R112 ;  /* 0x0000000e4844723c */ /* 0x040fe20000081070 */
[----:B------:R-:W-:Y:S04]  /*438f0*/  STL.64 [R1+0x260], R76 ;  /* 0x0002604c01007387 */ /* 0x000fe80000100a00 */
[----:B------:R1:W-:Y:S02]  /*43900*/  STL.64 [R1+0x268], R78 ;  /* 0x0002684e01007387 */ /* 0x0003e40000100a00 */
[----:B-1----:R-:W-:-:S15]  /*43910*/  HMMA.1688.F32.TF32 R76, R72, R22, R120 ;  /* 0x00000016484c723c */ /* 0x002fde0000081078 */
[----:B------:R-:W-:-:S01]  /*43920*/  NOP ;  /* 0x0000000000007918 */ /* 0x000fc20000000000 */
[----:B------:R-:W-:Y:S04]  /*43930*/  STL.64 [R1+0x250], R68 ;  /* 0x0002504401007387 */ /* 0x000fe80000100a00 */
[----:B------:R1:W-:Y:S04]  /*43940*/  STL.64 [R1+0x258], R70 ;  /* 0x0002584601007387 */ /* 0x0003e80000100a00 */
[----:B------:R-:W-:Y:S04]  /*43950*/  STL.64 [R1+0x240], R100 ;  /* 0x0002406401007387 */ /* 0x000fe80000100a00 */
[----:B------:R2:W-:Y:S01]  /*43960*/  STL.64 [R1+0x248], R102 ;  /* 0x0002486601007387 */ /* 0x0005e20000100a00 */
[C---:B-1----:R-:W-:Y:S03]  /*43970*/  HMMA.1688.F32.TF32 R68, R72.reuse, R26, R124 ;  /* 0x0000001a4844723c */ /* 0x042fe6000008107c */
[----:B------:R-:W-:Y:S04]  /*43980*/  STL.64 [R1+0x230], R76 ;  /* 0x0002304c01007387 */ /* 0x000fe80000100a00 */
[----:B------:R1:W-:Y:S01]  /*43990*/  STL.64 [R1+0x238], R78 ;  /* 0x0002384e01007387 */ /* 0x0003e20000100a00 */
[C---:B--2---:R-:W-:Y:S06]  /*439a0*/  HMMA.1688.F32.TF32 R100, R72.reuse, R30, R128 ;  /* 0x0000001e4864723c */ /* 0x044fec0000081080 */
[C---:B-1----:R-:W-:Y:S09]  /*439b0*/  HMMA.1688.F32.TF32 R76, R72.reuse, R34, R132 ;  /* 0x00000022484c723c */ /* 0x042ff20000081084 */
[----:B------:R-:W-:Y:S01]  /*439c0*/  STL.64 [R1+0x220], R68 ;  /* 0x0002204401007387 */ /* 0x000fe20000100a00 */
[C---:B------:R-:W-:Y:S03]  /*439d0*/  HMMA.1688.F32.TF32 R172, R72.reuse, R42, R140 ;  /* 0x0000002a48ac723c */ /* 0x040fe6000008108c */
[----:B------:R-:W-:Y:S04]  /*439e0*/  STL.64 [R1+0x228], R70 ;  /* 0x0002284601007387 */ /* 0x000fe80000100a00 */
[----:B------:R-:W-:Y:S04]  /*439f0*/  STL.64 [R1+0x210], R100 ;  /* 0x0002106401007387 */ /* 0x000fe80000100a00 */
[----:B------:R1:W-:Y:S04]  /*43a00*/  STL.64 [R1+0x218], R102 ;  /* 0x0002186601007387 */ /* 0x0003e80000100a00 */
[----:B------:R-:W-:Y:S04]  /*43a10*/  STL.64 [R1+0x200], R76 ;  /* 0x0002004c01007387 */ /* 0x000fe80000100a00 */
[----:B------:R2:W-:Y:S01]  /*43a20*/  STL.64 [R1+0x208], R78 ;  /* 0x0002084e01007387 */ /* 0x0005e20000100a00 */
[C---:B-1----:R-:W-:Y:S06]  /*43a30*/  HMMA.1688.F32.TF32 R100, R72.reuse, R46, R148 ;  /* 0x0000002e4864723c */ /* 0x042fec0000081094 */
[C---:B--2---:R-:W-:Y:S01]  /*43a40*/  HMMA.1688.F32.TF32 R76, R72.reuse, R50, R152 ;  /* 0x00000032484c723c */ /* 0x044fe20000081098 */
        /* <DEDUP_REMOVED lines=8> */
[----:B------:R-:W2:Y:S01]  /*43ad0*/  LDL R65, [R1+0x420] ;  /* 0x0004200001417983 */ /* 0x000ea20000100800 */
[----:B------:R-:W-:Y:S01]  /*43ae0*/  HMMA.1688.F32.TF32 R68, R72, R38, R136 ;  /* 0x000000264844723c */ /* 0x000fe20000081088 */
[----:B------:R-:W-:Y:S01]  /*43af0*/  IMAD.MOV.U32 R108, RZ, RZ, R244 ;  /* 0x000000ffff6c7224 */ /* 0x000fe200078e00f4 */
[----:B------:R-:W-:Y:S01]  /*43b00*/  MOV R110, R246 ;  /* 0x000000f6006e7202 */ /* 0x000fe20000000f00 */
[----:B------:R-:W-:Y:S01]  /*43b10*/  IMAD.MOV.U32 R109, RZ, RZ, R245 ;  /* 0x000000ffff6d7224 */ /* 0x000fe200078e00f5 */
[----:B------:R-:W-:Y:S01]  /*43b20*/  MOV R105, R250 ;  /* 0x000000fa00697202 */ /* 0x000fe20000000f00 */
[----:B------:R-:W-:Y:S01]  /*43b30*/  IMAD.MOV.U32 R111, RZ, RZ, R248 ;  /* 0x000000ffff6f7224 */ /* 0x000fe200078e00f8 */
[C---:B------:R-:W-:Y:S01]  /*43b40*/  HMMA.1688.F32.TF32 R12, R144.reuse, R14, R184 ;  /* 0x0000000e900c723c */ /* 0x040fe200000810b8 */
[----:B------:R-:W-:Y:S01]  /*43b50*/  IMAD.MOV.U32 R104, RZ, RZ, R249 ;  /* 0x000000ffff687224 */ /* 0x000fe200078e00f9 */
[----:B------:R-:W-:Y:S04]  /*43b60*/  LDS R100, [R241+UR7+0x45000] ;  /* 0x04500007f1647984 */ /* 0x000fe80008000800 */
[----:B------:R-:W-:Y:S01]  /*43b70*/  HMMA.1688.F32.TF32 R20, R144, R22, R192 ;  /* 0x000000169014723c */ /* 0x000fe200000810c0 */
[----:B------:R-:W-:Y:S01]  /*43b80*/  IMAD.MOV.U32 R106, RZ, RZ, R251 ;  /* 0x000000ffff6a7224 */ /* 0x000fe200078e00fb */
[----:B------:R-:W-:Y:S01]  /*43b90*/  LDS R102, [R241+UR7+0x45400] ;  /* 0x04540007f1667984 */ /* 0x000fe20008000800 */
[----:B------:R-:W-:-:S03]  /*43ba0*/  IMAD.MOV.U32 R107, RZ, RZ, R247 ;  /* 0x000000ffff6b7224 */ /* 0x000fc600078e00f7 */
[----:B------:R-:W-:Y:S04]  /*43bb0*/  LDS R101, [R3+UR7+0x45000] ;  /* 0x0450000703657984 */ /* 0x000fe80008000800 */
[----:B------:R-:W-:Y:S02]  /*43bc0*/  LDS R103, [R3+UR7+0x45400] ;  /* 0x0454000703677984 */ /* 0x000fe40008000800 */
        /* <DEDUP_REMOVED lines=22> */
[----:B------:R-:W-:Y:S06]  /*43d30*/  HMMA.1688.F32.TF32 R68, R72, R66, R168 ;  /* 0x000000424844723c */ /* 0x000fec00000810a8 */
[----:B------:R-:W-:Y:S01]  /*43d40*/  HMMA.1688.F32.TF32 R72, R144, R6, R176 ;  /* 0x000000069048723c */ /* 0x000fe200000810b0 */
[----:B------:R-:W-:Y:S01]  /*43d50*/  MOV R171, R12 ;  /* 0x0000000c00ab7202 */ /* 0x000fe20000000f00 */
[----:B------:R-:W-:Y:S01]  /*43d60*/  IMAD.MOV.U32 R170, RZ, RZ, R13 ;  /* 0x000000ffffaa7224 */ /* 0x000fe200078e000d */
[----:B------:R-:W-:Y:S01]  /*43d70*/  MOV R168, R15 ;  /* 0x0000000f00a87202 */ /* 0x000fe20000000f00 */
[----:B------:R-:W-:-:S02]  /*43d80*/  IMAD.MOV.U32 R169, RZ, RZ, R14 ;  /* 0x000000ffffa97224 */ /* 0x000fc400078e000e */
[C---:B------:R-:W-:Y:S06]  /*43d90*/  HMMA.1688.F32.TF32 R12, R144.reuse, R18, R188 ;  /* 0x00000012900c723c */ /* 0x040fec00000810bc */
[C---:B------:R-:W-:Y:S05]  /*43da0*/  HMMA.1688.F32.TF32 R16, R144.reuse, R26, R196 ;  /* 0x0000001a9010723c */ /* 0x040fea00000810c4 */
[----:B------:R-:W-:Y:S04]  /*43db0*/  STL.64 [R1+0x1e0], R68 ;  /* 0x0001e04401007387 */ /* 0x000fe80000100a00 */
[----:B------:R-:W-:Y:S04]  /*43dc0*/  STL.64 [R1+0x1e8], R70 ;  /* 0x0001e84601007387 */ /* 0x000fe80000100a00 */
[----:B------:R-:W-:Y:S04]  /*43dd0*/  STL.64 [R1+0x1d0], R72 ;  /* 0x0001d04801007387 */ /* 0x000fe80000100a00 */
[----:B------:R-:W-:Y:S04]  /*43de0*/  STL.64 [R1+0x1d8], R74 ;  /* 0x0001d84a01007387 */ /* 0x000fe80000100a00 */
[----:B------:R-:W-:Y:S04]  /*43df0*/  STL.64 [R1+0x1a0], R12 ;  /* 0x0001a00c01007387 */ /* 0x000fe80000100a00 */
[----:B------:R1:W-:Y:S02]  /*43e00*/  STL.64 [R1+0x1a8], R14 ;  /* 0x0001a80e01007387 */ /* 0x0003e40000100a00 */
[C---:B-1----:R-:W-:Y:S02]  /*43e10*/  HMMA.1688.F32.TF32 R12, R144.reuse, R30, R200 ;  /* 0x0000001e900c723c */ /* 0x042fe400000810c8 */
[----:B------:R-:W-:Y:S04]  /*43e20*/  STL.64 [R1+0x190], R20 ;  /* 0x0001901401007387 */ /* 0x000fe80000100a00 */
[----:B------:R1:W-:Y:S04]  /*43e30*/  STL.64 [R1+0x198], R22 ;  /* 0x0001981601007387 */ /* 0x0003e80000100a00 */
[----:B------:R-:W-:Y:S04]  /*43e40*/  STL.64 [R1+0x180], R16 ;  /* 0x0001801001007387 */ /* 0x000fe80000100a00 */
[----:B------:R3:W-:Y:S01]  /*43e50*/  STL.64 [R1+0x188], R18 ;  /* 0x0001881201007387 */ /* 0x0007e20000100a00 */
[C---:B-1----:R-:W-:Y:S08]  /*43e60*/  HMMA.1688.F32.TF32 R20, R144.reuse, R34, R204 ;  /* 0x000000229014723c */ /* 0x042ff000000810cc */
[----:B------:R-:W-:Y:S01]  /*43e70*/  STL.64 [R1+0x170], R12 ;  /* 0x0001700c01007387 */ /* 0x000fe20000100a00 */
[C---:B---3--:R-:W-:Y:S03]  /*43e80*/  HMMA.1688.F32.TF32 R16, R144.reuse, R38, R208 ;  /* 0x000000269010723c */ /* 0x048fe600000810d0 */
[----:B------:R1:W-:Y:S03]  /*43e90*/  STL.64 [R1+0x178], R14 ;  /* 0x0001780e01007387 */ /* 0x0003e60000100a00 */
[C---:B-1----:R-:W-:Y:S08]  /*43ea0*/  HMMA.1688.F32.TF32 R12, R144.reuse, R42, R212 ;  /* 0x0000002a900c723c */ /* 0x042ff000000810d4 */
[----:B------:R-:W-:Y:S04]  /*43eb0*/  STL.64 [R1+0x160], R20 ;  /* 0x0001601401007387 */ /* 0x000fe80000100a00 */
[----:B------:R1:W-:Y:S05]  /*43ec0*/  STL.64 [R1+0x168], R22 ;  /* 0x0001681601007387 */ /* 0x0003ea0000100a00 */
[----:B------:R-:W-:Y:S04]  /*43ed0*/  STL.64 [R1+0x150], R16 ;  /* 0x0001501001007387 */ /* 0x000fe80000100a00 */
[----:B------:R3:W-:Y:S01]  /*43ee0*/  STL.64 [R1+0x158], R18 ;  /* 0x0001581201007387 */ /* 0x0007e20000100a00 */
[C---:B-1----:R-:W-:Y:S03]  /*43ef0*/  HMMA.1688.F32.TF32 R20, R144.reuse, R46, R216 ;  /* 0x0000002e9014723c */ /* 0x042fe600000810d8 */
[----:B------:R-:W-:Y:S03]  /*43f00*/  STL.64 [R1+0x100], R12 ;  /* 0x0001000c01007387 */ /* 0x000fe60000100a00 */
[C---:B---3--:R-:W-:Y:S01]  /*43f10*/  HMMA.1688.F32.TF32 R16, R144.reuse, R50, R220 ;  /* 0x000000329010723c */ /* 0x048fe200000810dc */
[----:B------:R1:W-:Y:S05]  /*43f20*/  STL.64 [R1+0x108], R14 ;  /* 0x0001080e01007387 */ /* 0x0003ea0000100a00 */
[C---:B-1----:R-:W-:Y:S11]  /*43f30*/  HMMA.1688.F32.TF32 R12, R144.reuse, R54, R224 ;  /* 0x00000036900c723c */ /* 0x042ff600000810e0 */
[----:B------:R-:W-:Y:S04]  /*43f40*/  STL.64 [R1+0x140], R20 ;  /* 0x0001401401007387 */ /* 0x000fe80000100a00 */
[----:B------:R1:W-:Y:S04]  /*43f50*/  STL.64 [R1+0x148], R22 ;  /* 0x0001481601007387 */ /* 0x0003e80000100a00 */
[----:B------:R-:W-:Y:S04]  /*43f60*/  STL.64 [R1+0x130], R16 ;  /* 0x0001301001007387 */ /* 0x000fe80000100a00 */
[----:B------:R3:W-:Y:S01]  /*43f70*/  STL.64 [R1+0x138], R18 ;  /* 0x0001381201007387 */ /* 0x0007e20000100a00 */
[C---:B-1----:R-:W-:Y:S03]  /*43f80*/  HMMA.1688.F32.TF32 R20, R144.reuse, R58, R228 ;  /* 0x0000003a9014723c */ /* 0x042fe600000810e4 */
[----:B------:R-:W-:Y:S03]  /*43f90*/  STL.64 [R1+0x120], R12 ;  /* 0x0001200c01007387 */ /* 0x000fe60000100a00 */
[C---:B---3--:R-:W-:Y:S01]  /*43fa0*/  HMMA.1688.F32.TF32 R16, R144.reuse, R62, R232 ;  /* 0x0000003e9010723c */ /* 0x048fe200000810e8 */
[----:B------:R1:W-:Y:S05]  /*43fb0*/  STL.64 [R1+0x128], R14 ;  /* 0x0001280e01007387 */ /* 0x0003ea0000100a00 */
[----:B-1----:R-:W-:Y:S11]  /*43fc0*/  HMMA.1688.F32.TF32 R12, R144, R66, R236 ;  /* 0x00000042900c723c */ /* 0x002ff600000810ec */
[----:B------:R-:W-:Y:S04]  /*43fd0*/  STL.64 [R1+0x110], R20 ;  /* 0x0001101401007387 */ /* 0x000fe80000100a00 */
[----:B------:R-:W-:Y:S04]  /*43fe0*/  STL.64 [R1+0x118], R22 ;  /* 0x0001181601007387 */ /* 0x000fe80000100a00 */
[----:B------:R-:W-:Y:S04]  /*43ff0*/  STL.64 [R1+0xf0], R16 ;  /* 0x0000f01001007387 */ /* 0x000fe80000100a00 */
[----:B------:R-:W-:Y:S04]  /*44000*/  STL.64 [R1+0xf8], R18 ;  /* 0x0000f81201007387 */ /* 0x000fe80000100a00 */
[----:B--2---:R-:W-:Y:S04]  /*44010*/  LDSM.16.M88.4 R16, [R65+UR10+0x6100] ;  /* 0x0061000a4110783b */ /* 0x004fe80008000200 */
[----:B------:R-:W-:Y:S04]  /*44020*/  LDSM.16.M88.4 R20, [R65+UR10+0x8100] ;  /* 0x0081000a4114783b */ /* 0x000fe80008000200 */
[----:B------:R-:W-:Y:S04]  /*44030*/  STL.64 [R1+0x10], R12 ;  /* 0x0000100c01007387 */ /* 0x000fe80000100a00 */
[----:B------:R-:W-:Y:S04]  /*44040*/  STL.64 [R1+0x18], R14 ;  /* 0x0000180e01007387 */ /* 0x000fe80000100a00 */
[----:B------:R-:W1:Y:S04]  /*44050*/  LDSM.16.M88.4 R12, [R65+UR10+0x4100] ;  /* 0x0041000a410c783b */ /* 0x000e680008000200 */
[----:B------:R-:W2:Y:S04]  /*44060*/  LDSM.16.M88.4 R24, [R65+UR10+0xa100] ;  /* 0x00a1000a4118783b */ /* 0x000ea80008000200 */
[----:B------:R-:W3:Y:S04]  /*44070*/  LDSM.16.M88.4 R28, [R65+UR10+0xc100] ;  /* 0x00c1000a411c783b */ /* 0x000ee80008000200 */
[----:B------:R-:W4:Y:S04]  /*44080*/  LDSM.16.M88.4 R32, [R65+UR10+0xe100] ;  /* 0x00e1000a4120783b */ /* 0x000f280008000200 */
[----:B------:R-:W4:Y:S04]  /*44090*/  LDSM.16.M88.4 R36, [R65+UR10+0x10100] ;  /* 0x0101000a4124783b */ /* 0x000f280008000200 */
[----:B------:R-:W4:Y:S04]  /*440a0*/  LDSM.16.M88.4 R40, [R65+UR10+0x12100] ;  /* 0x0121000a4128783b */ /* 0x000f280008000200 */
[----:B------:R-:W4:Y:S01]  /*440b0*/  LDSM.16.M88.4 R44, [R65+UR10+0x14100] ;  /* 0x0141000a412c783b */ /* 0x000f220008000200 */
[----:B------:R-:W-:Y:S01]  /*440c0*/  MOV R78, R5 ;  /* 0x00000005004e7202 */ /* 0x000fe20000000f00 */
[----:B------:R-:W-:-:S02]  /*440d0*/  IMAD.MOV.U32 R79, RZ, RZ, R4 ;  /* 0x000000ffff4f7224 */ /* 0x000fc400078e0004 */
[----:B------:R-:W4:Y:S01]  /*440e0*/  LDSM.16.M88.4 R4, [R65+UR10+0x100] ;  /* 0x0001000a4104783b */ /* 0x000f220008000200 */
[----:B------:R-:W-:Y:S02]  /*440f0*/  IMAD.MOV.U32 R76, RZ, RZ, R9 ;  /* 0x000000ffff4c7224 */ /* 0x000fe400078e0009 */
[----:B------:R-:W-:Y:S01]  /*44100*/  IMAD.MOV.U32 R77, RZ, RZ, R8 ;  /* 0x000000ffff4d7224 */ /* 0x000fe200078e0008 */
[----:B------:R-:W-:Y:S01]  /*44110*/  HMMA.1688.F32.TF32 R68, R144, R10, R180 ;  /* 0x0000000a9044723c */ /* 0x000fe200000810b4 */
[----:B------:R-:W4:Y:S01]  /*44120*/  LDSM.16.M88.4 R8, [R65+UR10+0x2100] ;  /* 0x0021000a4108783b */ /* 0x000f220008000200 */
[----:B------:R-:W-:Y:S01]  /*44130*/  IMAD.MOV.U32 R159, RZ, RZ, R92 ;  /* 0x000000ffff9f7224 */ /* 0x000fe200078e005c */
[----:B------:R-:W-:Y:S01]  /*44140*/  MOV R157, R94 ;  /* 0x0000005e009d7202 */ /* 0x000fe20000000f00 */
[----:B------:R-:W-:Y:S01]  /*44150*/  IMAD.MOV.U32 R158, RZ, RZ, R93 ;  /* 0x000000ffff9e7224 */ /* 0x000fe200078e005d */
[----:B------:R-:W-:Y:S01]  /*44160*/  MOV R127, R88 ;  /* 0x00000058007f7202 */ /* 0x000fe20000000f00 */
[----:B------:R-:W-:-:S02]  /*44170*/  IMAD.MOV.U32 R156, RZ, RZ, R95 ;  /* 0x000000ffff9c7224 */ /* 0x000fc400078e005f */
[----:B------:R-:W-:Y:S01]  /*44180*/  IMAD.MOV.U32 R126, RZ, RZ, R89 ;  /* 0x000000ffff7e7224 */ /* 0x000fe200078e0059 */
[----:B-1----:R1:W-:Y:S04]  /*44190*/  STL [R1+0x2524], R15 ;  /* 0x0025240f01007387 */ /* 0x0023e80000100800 */
[----:B------:R-:W-:Y:S04]  /*441a0*/  STL [R1+0x2518], R18 ;  /* 0x0025181201007387 */ /* 0x000fe80000100800 */
[----:B------:R-:W-:Y:S04]  /*441b0*/  STL [R1+0x2514], R19 ;  /* 0x0025141301007387 */ /* 0x000fe80000100800 */
[----:B------:R-:W-:Y:S04]  /*441c0*/  STL [R1+0x24f0], R22 ;  /* 0x0024f01601007387 */ /* 0x000fe80000100800 */
[----:B------:R-:W-:Y:S04]  /*441d0*/  STL [R1+0x24ec], R23 ;  /* 0x0024ec1701007387 */ /* 0x000fe80000100800 */
[----:B--2---:R-:W-:Y:S04]  /*441e0*/  STL [R1+0x24f4], R26 ;  /* 0x0024f41a01007387 */ /* 0x004fe80000100800 */
[----:B------:R-:W-:Y:S04]  /*441f0*/  STL [R1+0x24e8], R27 ;  /* 0x0024e81b01007387 */ /* 0x000fe80000100800 */
[----:B---3--:R-:W-:Y:S04]  /*44200*/  STL [R1+0x24fc], R30 ;  /* 0x0024fc1e01007387 */ /* 0x008fe80000100800 */
[----:B------:R-:W-:Y:S04]  /*44210*/  STL [R1+0x24f8], R31 ;  /* 0x0024f81f01007387 */ /* 0x000fe80000100800 */
[----:B----4-:R-:W-:Y:S04]  /*44220*/  STL [R1+0x2504], R34 ;  /* 0x0025042201007387 */ /* 0x010fe80000100800 */
[----:B------:R-:W-:Y:S04]  /*44230*/  STL [R1+0x2500], R35 ;  /* 0x0025002301007387 */ /* 0x000fe80000100800 */
[----:B------:R-:W-:Y:S04]  /*44240*/  STL [R1+0x250c], R38 ;  /* 0x00250c2601007387 */ /* 0x000fe80000100800 */
[----:B------:R-:W-:Y:S04]  /*44250*/  STL [R1+0x2508], R39 ;  /* 0x0025082701007387 */ /* 0x000fe80000100800 */
[----:B------:R-:W-:Y:S04]  /*44260*/  STL [R1+0x251c], R42 ;  /* 0x00251c2a01007387 */ /* 0x000fe80000100800 */
[----:B------:R-:W-:Y:S04]  /*44270*/  STL [R1+0x2510], R43 ;  /* 0x0025102b01007387 */ /* 0x000fe80000100800 */
[----:B------:R2:W-:Y:S04]  /*44280*/  STL [R1+0x2520], R47 ;  /* 0x0025202f01007387 */ /* 0x0005e80000100800 */
        /* <DEDUP_REMOVED lines=20> */
[----:B------:R-:W-:Y:S01]  /*443d0*/  HMMA.1688.F32.TF32 R72, R100, R4, R76 ;  /* 0x000000046448723c */ /* 0x000fe2000008104c */
[----:B------:R-:W-:Y:S01]  /*443e0*/  IMAD.MOV.U32 R172, RZ, RZ, R68 ;  /* 0x000000ffffac7224 */ /* 0x000fe200078e0044 */
[----:B------:R-:W-:Y:S01]  /*443f0*/  MOV R173, R69 ;  /* 0x0000004500ad7202 */ /* 0x000fe20000000f00 */
        /* <DEDUP_REMOVED lines=8> */
[----:B------:R-:W4:Y:S01]  /*44480*/  LDL.LU R78, [R1+0xd8] ;  /* 0x0000d800014e7983 */ /* 0x000f220000300800 */
[----:B------:R-:W-:Y:S01]  /*44490*/  IMAD.MOV.U32 R125, RZ, RZ, R90 ;  /* 0x000000ffff7d7224 */ /* 0x000fe200078e005a */
[----:B------:R-:W-:Y:S01]  /*444a0*/  MOV R124, R91 ;  /* 0x0000005b007c7202 */ /* 0x000fe20000000f00 */
[----:B------:R-:W-:Y:S01]  /*444b0*/  IMAD.MOV.U32 R135, RZ, RZ, R96 ;  /* 0x000000ffff877224 */ /* 0x000fe200078e0060 */
[----:B------:R-:W-:Y:S01]  /*444c0*/  MOV R134, R97 ;  /* 0x0000006100867202 */ /* 0x000fe20000000f00 */
[----:B------:R-:W-:Y:S01]  /*444d0*/  IMAD.MOV.U32 R133, RZ, RZ, R98 ;  /* 0x000000ffff857224 */ /* 0x000fe200078e0062 */
[----:B------:R-:W-:Y:S04]  /*444e0*/  LDSM.16.M88.4 R48, [R65+UR10+0x16100] ;  /* 0x0161000a4130783b */ /* 0x000fe80008000200 */
[----:B------:R-:W-:Y:S01]  /*444f0*/  MOV R252, R72 ;  /* 0x0000004800fc7202 */ /* 0x000fe20000000f00 */
[----:B------:R-:W-:Y:S01]  /*44500*/  IMAD.MOV.U32 R243, RZ, RZ, R73 ;  /* 0x000000fffff37224 */ /* 0x000fe200078e0049 */
[----:B------:R-:W-:Y:S01]  /*44510*/  MOV R240, R75 ;  /* 0x0000004b00f07202 */ /* 0x000fe20000000f00 */
[----:B------:R-:W-:Y:S01]  /*44520*/  IMAD.MOV.U32 R242, RZ, RZ, R74 ;  /* 0x000000fffff27224 */ /* 0x000fe200078e004a */
[----:B------:R-:W-:Y:S01]  /*44530*/  HMMA.1688.F32.TF32 R68, R100, R16, R68 ;  /* 0x000000106444723c */ /* 0x000fe20000081044 */
[----:B------:R-:W4:Y:S01]  /*44540*/  LDL.LU R79, [R1+0xdc] ;  /* 0x0000dc00014f7983 */ /* 0x000f220000300800 */
[----:B------:R-:W-:-:S03]  /*44550*/  IMAD.MOV.U32 R132, RZ, RZ, R99 ;  /* 0x000000ffff847224 */ /* 0x000fc600078e0063 */
[----:B------:R-:W-:Y:S04]  /*44560*/  LDSM.16.M88.4 R52, [R65+UR10+0x18100] ;  /* 0x0181000a4134783b */ /* 0x000fe80008000200 */
[----:B------:R-:W-:Y:S04]  /*44570*/  LDSM.16.M88.4 R56, [R65+UR10+0x1a100] ;  /* 0x01a1000a4138783b */ /* 0x000fe80008000200 */
[----:B------:R-:W-:Y:S04]  /*44580*/  LDSM.16.M88.4 R60, [R65+UR10+0x1c100] ;  /* 0x01c1000a413c783b */ /* 0x000fe80008000200 */
[----:B------:R-:W-:Y:S01]  /*44590*/  LDSM.16.M88.4 R64, [R65+UR10+0x1e100] ;  /* 0x01e1000a4140783b */ /* 0x000fe20008000200 */
[----:B---3--:R-:W-:-:S15]  /*445a0*/  HMMA.1688.F32.TF32 R72, R100, R20, R120 ;  /* 0x000000146448723c */ /* 0x008fde0000081078 */
[----:B------:R-:W-:-:S09]  /*445b0*/  NOP ;  /* 0x0000000000007918 */ /* 0x000fd20000000000 */
[----:B-1----:R-:W-:Y:S01]  /*445c0*/  MOV R15, R72 ;  /* 0x00000048000f7202 */ /* 0x002fe20000000f00 */
[----:B--2---:R-:W-:Y:S01]  /*445d0*/  IMAD.MOV.U32 R47, RZ, RZ, R73 ;  /* 0x000000ffff2f7224 */ /* 0x004fe200078e0049 */
[----:B------:R-:W-:Y:S01]  /*445e0*/  MOV R18, R75 ;  /* 0x0000004b00127202 */ /* 0x000fe20000000f00 */
[----:B------:R-:W-:Y:S02]  /*445f0*/  IMAD.MOV.U32 R42, RZ, RZ, R74 ;  /* 0x000000ffff2a7224 */ /* 0x000fe400078e004a */
[C---:B------:R-:W-:Y:S06]  /*44600*/  HMMA.1688.F32.TF32 R72, R100.reuse, R36, R104 ;  /* 0x000000246448723c */ /* 0x040fec0000081068 */
[C---:B----4-:R-:W-:Y:S06]  /*44610*/  HMMA.1688.F32.TF32 R248, R100.reuse, R8, R248 ;  /* 0x0000000864f8723c */ /* 0x050fec00000810f8 */
[----:B------:R-:W-:-:S15]  /*44620*/  HMMA.1688.F32.TF32 R244, R100, R12, R244 ;  /* 0x0000000c64f4723c */ /* 0x000fde00000810f4 */
[----:B------:R-:W-:-:S02]  /*44630*/  NOP ;  /* 0x0000000000007918 */ /* 0x000fc40000000000 */
        /* <DEDUP_REMOVED lines=17> */
[----:B------:R-:W4:Y:S01]  /*44750*/  LDL.LU R165, [R1+0x74] ;  /* 0x0000740001a57983 */ /* 0x000f220000300800 */
[----:B-1----:R-:W-:Y:S03]  /*44760*/  HMMA.1688.F32.TF32 R68, R100, R24, R116 ;  /* 0x000000186444723c */ /* 0x002fe60000081074 */
        /* <DEDUP_REMOVED lines=23> */
[----:B------:R-:W3:Y:S01]  /*448e0*/  LDL.LU R93, [R1+0x3e4] ;  /* 0x0003e400015d7983 */ /* 0x000ee20000300800 */
[----:B------:R-:W-:-:S03]  /*448f0*/  IMAD.MOV.U32 R19, RZ, RZ, R68 ;  /* 0x000000ffff137224 */ /* 0x000fc600078e0044 */
[----:B------:R-:W3:Y:S01]  /*44900*/  LDL.LU R94, [R1+0x3e8] ;  /* 0x0003e800015e7983 */ /* 0x000ee20000300800 */
[----:B------:R-:W-:Y:S01]  /*44910*/  IMAD.MOV.U32 R43, RZ, RZ, R69 ;  /* 0x000000ffff2b7224 */ /* 0x000fe200078e0045 */
[----:B------:R-:W-:Y:S02]  /*44920*/  MOV R38, R70 ;  /* 0x0000004600267202 */ /* 0x000fe40000000f00 */
[----:B------:R-:W3:Y:S01]  /*44930*/  LDL.LU R95, [R1+0x3ec] ;  /* 0x0003ec00015f7983 */ /* 0x000ee20000300800 */
[----:B------:R-:W-:-:S03]  /*44940*/  IMAD.MOV.U32 R39, RZ, RZ, R71 ;  /* 0x000000ffff277224 */ /* 0x000fc600078e0047 */
[----:B------:R-:W3:Y:S01]  /*44950*/  LDL.LU R88, [R1+0x3f0] ;  /* 0x0003f00001587983 */ /* 0x000ee20000300800 */
[----:B------:R-:W-:Y:S01]  /*44960*/  HMMA.1688.F32.TF32 R68, R100, R28, R112 ;  /* 0x0000001c6444723c */ /* 0x000fe20000081070 */
[----:B------:R-:W-:Y:S02]  /*44970*/  IMAD.MOV.U32 R123, RZ, RZ, R84 ;  /* 0x000000ffff7b7224 */ /* 0x000fe400078e0054 */
[----:B------:R-:W3:Y:S01]  /*44980*/  LDL.LU R89, [R1+0x3f4] ;  /* 0x0003f40001597983 */ /* 0x000ee20000300800 */
[----:B------:R-:W-:-:S03]  /*44990*/  MOV R122, R85 ;  /* 0x00000055007a7202 */ /* 0x000fc60000000f00 */
[----:B------:R-:W3:Y:S01]  /*449a0*/  LDL.LU R90, [R1+0x3f8] ;  /* 0x0003f800015a7983 */ /* 0x000ee20000300800 */
[----:B------:R-:W-:-:S03]  /*449b0*/  IMAD.MOV.U32 R121, RZ, RZ, R86 ;  /* 0x000000ffff797224 */ /* 0x000fc600078e0056 */
[----:B------:R-:W3:Y:S01]  /*449c0*/  LDL.LU R91, [R1+0x3fc] ;  /* 0x0003fc00015b7983 */ /* 0x000ee20000300800 */
[----:B------:R-:W-:-:S03]  /*449d0*/  IMAD.MOV.U32 R120, RZ, RZ, R87 ;  /* 0x000000ffff787224 */ /* 0x000fc600078e0057 */
        /* <DEDUP_REMOVED lines=29> */
[----:B------:R-:W3:Y:S01]  /*44bb0*/  LDL.LU R177, [R1+0x84] ;  /* 0x0000840001b17983 */ /* 0x000ee20000300800 */
[----:B------:R-:W-:Y:S03]  /*44bc0*/  HMMA.1688.F32.TF32 R68, R100, R32, R108 ;  /* 0x000000206444723c */ /* 0x000fe6000008106c */
[----:B------:R-:W3:Y:S04]  /*44bd0*/  LDL.LU R178, [R1+0x88] ;  /* 0x0000880001b27983 */ /* 0x000ee80000300800 */
[----:B------:R-:W3:Y:S01]  /*44be0*/  LDL.LU R179, [R1+0x8c] ;  /* 0x00008c0001b37983 */ /* 0x000ee20000300800 */
[----:B------:R-:W-:-:S03]  /*44bf0*/  MOV R111, R2 ;  /* 0x00000002006f7202 */ /* 0x000fc60000000f00 */
[----:B------:R-:W3:Y:S01]  /*44c00*/  LDL.LU R108, [R1+0x380] ;  /* 0x00038000016c7983 */ /* 0x000ee20000300800 */
[----:B------:R-:W-:-:S03]  /*44c10*/  IMAD.MOV.U32 R116, RZ, RZ, R0 ;  /* 0x000000ffff747224 */ /* 0x000fc600078e0000 */
[----:B------:R-:W3:Y:S04]  /*44c20*/  LDL.LU R109, [R1+0x384] ;  /* 0x00038400016d7983 */ /* 0x000ee80000300800 */
[----:B------:R-:W3:Y:S04]  /*44c30*/  LDL.LU R110, [R1+0x388] ;  /* 0x00038800016e7983 */ /* 0x000ee80000300800 */
[----:B------:R-:W2:Y:S04]  /*44c40*/  LDL.LU R2, [R1+0x257c] ;  /* 0x00257c0001027983 */ /* 0x000ea80000300800 */
[----:B------:R-:W4:Y:S04]  /*44c50*/  LDL.LU R0, [R1+0x2578] ;  /* 0x0025780001007983 */ /* 0x000f280000300800 */
[----:B------:R-:W3:Y:S04]  /*44c60*/  LDL.LU R117, [R1+0x364] ;  /* 0x0003640001757983 */ /* 0x000ee80000300800 */
[----:B------:R-:W3:Y:S04]  /*44c70*/  LDL.LU R118, [R1+0x368] ;  /* 0x0003680001767983 */ /* 0x000ee80000300800 */
[----:B------:R-:W3:Y:S01]  /*44c80*/  LDL.LU R119, [R1+0x36c] ;  /* 0x00036c0001777983 */ /* 0x000ee20000300800 */
[----:B------:R-:W-:Y:S01]  /*44c90*/  HMMA.1688.F32.TF32 R76, R100, R40, R76 ;  /* 0x00000028644c723c */ /* 0x000fe2000008104c */
[----:B------:R-:W-:Y:S01]  /*44ca0*/  MOV R26, R68 ;  /* 0x00000044001a7202 */ /* 0x000fe20000000f00 */
[----:B------:R-:W-:Y:S01]  /*44cb0*/  IMAD.MOV.U32 R22, RZ, RZ, R69 ;  /* 0x000000ffff167224 */ /* 0x000fe200078e0045 */
[----:B------:R-:W-:Y:S01]  /*44cc0*/  MOV R27, R71 ;  /* 0x00000047001b7202 */ /* 0x000fe20000000f00 */
[----:B------:R-:W-:-:S15]  /*44cd0*/  IMAD.MOV.U32 R23, RZ, RZ, R70 ;  /* 0x000000ffff177224 */ /* 0x000fde00078e0046 */
[----:B------:R-:W-:-:S04]  /*44ce0*/  NOP ;  /* 0x0000000000007918 */ /* 0x000fc80000000000 */
[----:B------:R-:W-:Y:S04]  /*44cf0*/  STL.64 [R1+0x2560], R78 ;  /* 0x0025604e01007387 */ /* 0x000fe80000100a00 */
[----:B------:R-:W-:Y:S01]  /*44d00*/  STL.64 [R1+0x2558], R76 ;  /* 0x0025584c01007387 */ /* 0x000fe20000100a00 */
[----:B------:R-:W-:Y:S01]  /*44d10*/  MOV R208, R172 ;  /* 0x000000ac00d07202 */ /* 0x000fe20000000f00 */
[----:B------:R-:W-:Y:S01]  /*44d20*/  IMAD.MOV.U32 R209, RZ, RZ, R173 ;  /* 0x000000ffffd17224 */ /* 0x000fe200078e00ad */
[----:B------:R-:W-:Y:S01]  /*44d30*/  MOV R211, R175 ;  /* 0x000000af00d37202 */ /* 0x000fe20000000f00 */
[----:B------:R-:W-:Y:S01]  /*44d40*/  IMAD.MOV.U32 R210, RZ, RZ, R174 ;  /* 0x000000ffffd27224 */ /* 0x000fe200078e00ae */
[----:B--2---:R-:W-:Y:S04]  /*44d50*/  LDS R128, [R2+UR7+0x45000] ;  /* 0x0450000702807984 */ /* 0x004fe80008000800 */
[----:B------:R-:W-:Y:S04]  /*44d60*/  LDS R130, [R2+UR7+0x45400] ;  /* 0x0454000702827984 */ /* 0x000fe80008000800 */
[----:B----4-:R-:W-:Y:S04]  /*44d70*/  LDS R129, [R0+UR7+0x45000] ;  /* 0x0450000700817984 */ /* 0x010fe80008000800 */
[----:B------:R-:W1:Y:S02]  /*44d80*/  LDS R131, [R0+UR7+0x45400] ;  /* 0x0454000700837984 */ /* 0x000e640008000800 */
[C---:B-1----:R-:W-:Y:S06]  /*44d90*/  HMMA.1688.F32.TF32 R76, R128.reuse, R4, R204 ;  /* 0x00000004804c723c */ /* 0x042fec00000810cc */
[C---:B------:R-:W-:Y:S06]  /*44da0*/  HMMA.1688.F32.TF32 R72, R128.reuse, R8, R200 ;  /* 0x000000088048723c */ /* 0x040fec00000810c8 */
[C---:B---3--:R-:W-:Y:S11]  /*44db0*/  HMMA.1688.F32.TF32 R68, R128.reuse, R12, R192 ;  /* 0x0000000c8044723c */ /* 0x048ff600000810c0 */
        /* <DEDUP_REMOVED lines=9> */
[----:B------:R-:W-:Y:S04]  /*44e50*/  STL.64 [R1+0xb0], R76 ;  /* 0x0000b04c01007387 */ /* 0x000fe80000100a00 */
[----:B------:R1:W-:Y:S04]  /*44e60*/  STL.64 [R1+0xb8], R78 ;  /* 0x0000b84e01007387 */ /* 0x0003e80000100a00 */
[----:B------:R-:W-:Y:S01]  /*44e70*/  STL.64 [R1+0xa0], R72 ;  /* 0x0000a04801007387 */ /* 0x000fe20000100a00 */
[C---:B------:R-:W-:Y:S03]  /*44e80*/  HMMA.1688.F32.TF32 R104, R128.reuse, R40, R104 ;  /* 0x000000288068723c */ /* 0x040fe60000081068 */
[----:B------:R2:W-:Y:S03]  /*44e90*/  STL.64 [R1+0xa8], R74 ;  /* 0x0000a84a01007387 */ /* 0x0005e60000100a00 */
[C---:B-1----:R-:W-:Y:S01]  /*44ea0*/  HMMA.1688.F32.TF32 R76, R128.reuse, R28, R176 ;  /* 0x0000001c804c723c */ /* 0x042fe200000810b0 */
[----:B------:R-:W-:Y:S04]  /*44eb0*/  STL.64 [R1+0x90], R68 ;  /* 0x0000904401007387 */ /* 0x000fe80000100a00 */
[----:B------:R1:W-:Y:S01]  /*44ec0*/  STL.64 [R1+0x98], R70 ;  /* 0x0000984601007387 */ /* 0x0003e20000100a00 */
[C---:B--2---:R-:W-:Y:S06]  /*44ed0*/  HMMA.1688.F32.TF32 R72, R128.reuse, R32, R164 ;  /* 0x000000208048723c */ /* 0x044fec00000810a4 */
[C---:B-1----:R-:W-:Y:S11]  /*44ee0*/  HMMA.1688.F32.TF32 R68, R128.reuse, R36, R160 ;  /* 0x000000248044723c */ /* 0x042ff600000810a0 */
[----:B------:R-:W-:Y:S04]  /*44ef0*/  STL.64 [R1+0x80], R76 ;  /* 0x0000804c01007387 */ /* 0x000fe80000100a00 */
[----:B------:R-:W-:Y:S04]  /*44f00*/  STL.64 [R1+0x88], R78 ;  /* 0x0000884e01007387 */ /* 0x000fe80000100a00 */
[----:B------:R-:W-:Y:S01]  /*44f10*/  STL.64 [R1+0x70], R72 ;  /* 0x0000704801007387 */ /* 0x000fe20000100a00 */
[C---:B------:R-:W-:Y:S03]  /*44f20*/  HMMA.1688.F32.TF32 R108, R128.reuse, R44, R108 ;  /* 0x0000002c806c723c */ /* 0x040fe6000008106c */
[----:B------:R-:W-:Y:S04]  /*44f30*/  STL.64 [R1+0x78], R74 ;  /* 0x0000784a01007387 */ /* 0x000fe80000100a00 */
[----:B------:R-:W-:Y:S01]  /*44f40*/  STL.64 [R1+0x24d0], R106 ;  /* 0x0024d06a01007387 */ /* 0x000fe20000100a00 */
[C---:B------:R-:W-:Y:S03]  /*44f50*/  HMMA.1688.F32.TF32 R112, R128.reuse, R48, R112 ;  /* 0x000000308070723c */ /* 0x040fe60000081070 */
[----:B------:R-:W-:Y:S03]  /*44f60*/  STL.64 [R1+0x60], R68 ;  /* 0x0000604401007387 */ /* 0x000fe60000100a00 */
[C---:B------:R-:W-:Y:S01]  /*44f70*/  HMMA.1688.F32.TF32 R116, R128.reuse, R52, R116 ;  /* 0x000000348074723c */ /* 0x040fe20000081074 */
[----:B------:R-:W-:Y:S04]  /*44f80*/  STL.64 [R1+0x68], R70 ;  /* 0x0000684601007387 */ /* 0x000fe80000100a00 */
[----:B------:R-:W-:Y:S01]  /*44f90*/  STL.64 [R1+0x24c8], R104 ;  /* 0x0024c86801007387 */ /* 0x000fe20000100a00 */
[----:B------:R-:W-:Y:S01]  /*44fa0*/  HMMA.1688.F32.TF32 R120, R128, R56, R120 ;  /* 0x000000388078723c */ /* 0x000fe20000081078 */
[----:B------:R-:W-:-:S05]  /*44fb0*/  IMAD.MOV.U32 R167, RZ, RZ, R136 ;  /* 0x000000ffffa77224 */ /* 0x000fca00078e0088 */
[----:B------:R-:W-:Y:S01]  /*44fc0*/  HMMA.1688.F32.TF32 R124, R128, R60, R124 ;  /* 0x0000003c807c723c */ /* 0x000fe2000008107c */
[----:B------:R-:W-:-:S05]  /*44fd0*/  IMAD.MOV.U32 R166, RZ, RZ, R137 ;  /* 0x000000ffffa67224 */ /* 0x000fca00078e0089 */
[----:B------:R-:W-:Y:S01]  /*44fe0*/  HMMA.1688.F32.TF32 R128, R128, R64, R156 ;  /* 0x000000408080723c */ /* 0x000fe2000008109c */
[----:B------:R-:W2:Y:S04]  /*44ff0*/  LDL.LU R156, [R1+0x210] ;  /* 0x00021000019c7983 */ /* 0x000ea80000300800 */
[----:B------:R-:W2:Y:S01]  /*45000*/  LDL.LU R157, [R1+0x214] ;  /* 0x00021400019d7983 */ /* 0x000ea20000300800 */
[----:B------:R-:W-:-:S03]  /*45010*/  MOV R165, R138 ;  /* 0x0000008a00a57202 */ /* 0x000fc60000000f00 */
[----:B------:R-:W2:Y:S01]  /*45020*/  LDL.LU R158, [R1+0x218] ;  /* 0x00021800019e7983 */ /* 0x000ea20000300800 */
[----:B------:R-:W-:-:S03]  /*45030*/  IMAD.MOV.U32 R164, RZ, RZ, R139 ;  /* 0x000000ffffa47224 */ /* 0x000fc600078e008b */
[----:B------:R-:W2:Y:S01]  /*45040*/  LDL.LU R159, [R1+0x21c] ;  /* 0x00021c00019f7983 */ /* 0x000ea20000300800 */
[----:B------:R-:W-:-:S03]  /*45050*/  IMAD.MOV.U32 R187, RZ, RZ, R140 ;  /* 0x000000ffffbb7224 */ /* 0x000fc600078e008c */
        /* <DEDUP_REMOVED lines=8> */
[----:B------:R-:W4:Y:S01]  /*450e0*/  LDL.LU R140, [R1+0x250] ;  /* 0x00025000018c7983 */ /* 0x000f220000300800 */
[----:B------:R-:W-:-:S03]  /*450f0*/  IMAD.MOV.U32 R194, RZ, RZ, R153 ;  /* 0x000000ffffc27224 */ /* 0x000fc600078e0099 */
[----:B------:R-:W4:Y:S01]  /*45100*/  LDL.LU R141, [R1+0x254] ;  /* 0x00025400018d7983 */ /* 0x000f220000300800 */
[----:B------:R-:W-:-:S03]  /*45110*/  MOV R193, R154 ;  /* 0x0000009a00c17202 */ /* 0x000fc60000000f00 */
[----:B------:R-:W4:Y:S01]  /*45120*/  LDL.LU R142, [R1+0x258] ;  /* 0x00025800018e7983 */ /* 0x000f220000300800 */
[----:B------:R-:W-:-:S03]  /*45130*/  IMAD.MOV.U32 R192, RZ, RZ, R155 ;  /* 0x000000ffffc07224 */ /* 0x000fc600078e009b */
[----:B------:R-:W4:Y:S04]  /*45140*/  LDL.LU R143, [R1+0x25c] ;  /* 0x00025c00018f7983 */ /* 0x000f280000300800 */
[----:B------:R-:W2:Y:S04]  /*45150*/  LDL.LU R152, [R1+0x220] ;  /* 0x0002200001987983 */ /* 0x000ea80000300800 */
[----:B------:R-:W2:Y:S04]  /*45160*/  LDL.LU R153, [R1+0x224] ;  /* 0x0002240001997983 */ /* 0x000ea80000300800 */
[----:B------:R-:W2:Y:S04]  /*45170*/  LDL.LU R154, [R1+0x228] ;  /* 0x00022800019a7983 */ /* 0x000ea80000300800 */
        /* <DEDUP_REMOVED lines=46> */
[----:B------:R-:W-:Y:S01]  /*45460*/  HMMA.1688.F32.TF32 R100, R100, R64, R196 ;  /* 0x000000406464723c */ /* 0x000fe200000810c4 */
[----:B------:R-:W-:Y:S04]  /*45470*/  LDS R196, [R241+UR7+0x45080] ;  /* 0x04508007f1c47984 */ /* 0x000fe80008000800 */
[----:B------:R-:W-:Y:S04]  /*45480*/  LDS R198, [R241+UR7+0x45480] ;  /* 0x04548007f1c67984 */ /* 0x000fe80008000800 */
[----:B------:R-:W-:Y:S04]  /*45490*/  LDS R197, [R3+UR7+0x45080] ;  /* 0x0450800703c57984 */ /* 0x000fe80008000800 */
[----:B------:R-:W3:Y:S02]  /*454a0*/  LDS R199, [R3+UR7+0x45480] ;  /* 0x0454800703c77984 */ /* 0x000ee40008000800 */
[----:B---3--:R-:W-:Y:S07]  /*454b0*/  HMMA.1688.F32.TF32 R144, R196, R16, R212 ;  /* 0x00000010c490723c */ /* 0x008fee00000810d4 */
[----:B------:R-:W-:Y:S01]  /*454c0*/  IMAD.MOV.U32 R212, RZ, RZ, R171 ;  /* 0x000000ffffd47224 */ /* 0x000fe200078e00ab */
[----:B------:R-:W-:Y:S01]  /*454d0*/  MOV R214, R169 ;  /* 0x000000a900d67202 */ /* 0x000fe20000000f00 */
[----:B------:R-:W-:-:S02]  /*454e0*/  IMAD.MOV.U32 R213, RZ, RZ, R170 ;  /* 0x000000ffffd57224 */ /* 0x000fc400078e00aa */
[----:B------:R-:W-:Y:S02]  /*454f0*/  IMAD.MOV.U32 R215, RZ, RZ, R168 ;  /* 0x000000ffffd77224 */ /* 0x000fe400078e00a8 */
[----:B----4-:R-:W-:Y:S01]  /*45500*/  HMMA.1688.F32.TF32 R168, R196, R40, R172 ;  /* 0x00000028c4a8723c */ /* 0x010fe200000810ac */
[----:B------:R-:W-:Y:S04]  /*45510*/  LDS R172, [R2+UR7+0x45080] ;  /* 0x0450800702ac7984 */ /* 0x000fe80008000800 */
[----:B------:R-:W-:Y:S04]  /*45520*/  LDS R174, [R2+UR7+0x45480] ;  /* 0x0454800702ae7984 */ /* 0x000fe80008000800 */
[----:B------:R-:W-:Y:S04]  /*45530*/  LDS R173, [R0+UR7+0x45080] ;  /* 0x0450800700ad7984 */ /* 0x000fe80008000800 */
[----:B------:R-:W1:Y:S02]  /*45540*/  LDS R175, [R0+UR7+0x45480] ;  /* 0x0454800700af7984 */ /* 0x000e640008000800 */
[C---:B-1----:R-:W-:Y:S06]  /*45550*/  HMMA.1688.F32.TF32 R208, R172.reuse, R8, R208 ;  /* 0x00000008acd0723c */ /* 0x042fec00000810d0 */
[----:B------:R-:W-:-:S15]  /*45560*/  HMMA.1688.F32.TF32 R212, R172, R12, R212 ;  /* 0x0000000cacd4723c */ /* 0x000fde00000810d4 */
[----:B------:R-:W-:-:S02]  /*45570*/  NOP ;  /* 0x0000000000007918 */ /* 0x000fc40000000000 */
[----:B------:R1:W-:Y:S04]  /*45580*/  STL [R1+0x24b4], R208 ;  /* 0x0024b4d001007387 */ /* 0x0003e80000100800 */
[----:B------:R3:W-:Y:S04]  /*45590*/  STL [R1+0x24b0], R209 ;  /* 0x0024b0d101007387 */ /* 0x0007e80000100800 */
[----:B------:R4:W-:Y:S04]  /*455a0*/  STL [R1+0x24ac], R210 ;  /* 0x0024acd201007387 */ /* 0x0009e80000100800 */
        /* <DEDUP_REMOVED lines=22> */
[----:B------:R-:W-:Y:S04]  /*45710*/  STL [R1+0x24bc], R212 ;  /* 0x0024bcd401007387 */ /* 0x000fe80000100800 */
[----:B------:R-:W-:Y:S04]  /*45720*/  STL [R1+0x24b8], R213 ;  /* 0x0024b8d501007387 */ /* 0x000fe80000100800 */
[----:B------:R-:W-:Y:S04]  /*45730*/  STL [R1+0x24a4], R214 ;  /* 0x0024a4d601007387 */ /* 0x000fe80000100800 */
[----:B------:R2:W-:Y:S04]  /*45740*/  STL [R1+0x24a0], R215 ;  /* 0x0024a0d701007387 */ /* 0x0005e80000100800 */
[----:B------:R-:W2:Y:S04]  /*45750*/  LDL.LU R72, [R1+0x100] ;  /* 0x0001000001487983 */ /* 0x000ea80000300800 */
[----:B------:R-:W2:Y:S04]  /*45760*/  LDL.LU R73, [R1+0x104] ;  /* 0x0001040001497983 */ /* 0x000ea80000300800 */
[----:B------:R-:W2:Y:S04]  /*45770*/  LDL.LU R74, [R1+0x108] ;  /* 0x00010800014a7983 */ /* 0x000ea80000300800 */
[----:B------:R-:W2:Y:S04]  /*45780*/  LDL.LU R75, [R1+0x10c] ;  /* 0x00010c00014b7983 */ /* 0x000ea80000300800 */
[----:B-1----:R-:W2:Y:S04]  /*45790*/  LDL.LU R208, [R1+0x140] ;  /* 0x0001400001d07983 */ /* 0x002ea80000300800 */
[----:B---3--:R-:W3:Y:S04]  /*457a0*/  LDL.LU R209, [R1+0x144] ;  /* 0x0001440001d17983 */ /* 0x008ee80000300800 */
[----:B----4-:R-:W3:Y:S04]  /*457b0*/  LDL.LU R210, [R1+0x148] ;  /* 0x0001480001d27983 */ /* 0x010ee80000300800 */
[----:B------:R-:W3:Y:S04]  /*457c0*/  LDL.LU R211, [R1+0x14c] ;  /* 0x00014c0001d37983 */ /* 0x000ee80000300800 */
[----:B------:R-:W-:Y:S04]  /*457d0*/  STL [R1+0x24c0], R219 ;  /* 0x0024c0db01007387 */ /* 0x000fe80000100800 */
        /* <DEDUP_REMOVED lines=20> */
[C---:B------:R-:W-:Y:S06]  /*45920*/  HMMA.1688.F32.TF32 R180, R196.reuse, R48, R180 ;  /* 0x00000030c4b4723c */ /* 0x040fec00000810b4 */
[C---:B------:R-:W-:Y:S06]  /*45930*/  HMMA.1688.F32.TF32 R184, R196.reuse, R52, R184 ;  /* 0x00000034c4b8723c */ /* 0x040fec00000810b8 */
[C---:B------:R-:W-:Y:S06]  /*45940*/  HMMA.1688.F32.TF32 R188, R196.reuse, R56, R188 ;  /* 0x00000038c4bc723c */ /* 0x040fec00000810bc */
[----:B------:R-:W-:Y:S06]  /*45950*/  HMMA.1688.F32.TF32 R192, R196, R60, R192 ;  /* 0x0000003cc4c0723c */ /* 0x000fec00000810c0 */
[----:B--2---:R-:W-:-:S15]  /*45960*/  HMMA.1688.F32.TF32 R212, R172, R40, R72 ;  /* 0x00000028acd4723c */ /* 0x004fde0000081048 */
[----:B------:R-:W-:-:S08]  /*45970*/  NOP ;  /* 0x0000000000007918 */ /* 0x000fd00000000000 */
[----:B------:R-:W-:Y:S04]  /*45980*/  STL.64 [R1+0x100], R212 ;  /* 0x000100d401007387 */ /* 0x000fe80000100a00 */
[----:B------:R3:W-:Y:S01]  /*45990*/  STL.64 [R1+0x108], R214 ;  /* 0x000108d601007387 */ /* 0x0007e20000100a00 */
[C---:B----4-:R-:W-:Y:S06]  /*459a0*/  HMMA.1688.F32.TF32 R76, R172.reuse, R48, R76 ;  /* 0x00000030ac4c723c */ /* 0x050fec000008104c */
[C---:B---3--:R-:W-:Y:S06]  /*459b0*/  HMMA.1688.F32.TF32 R212, R172.reuse, R44, R208 ;  /* 0x0000002cacd4723c */ /* 0x048fec00000810d0 */
[C---:B------:R-:W-:Y:S06]  /*459c0*/  HMMA.1688.F32.TF32 R68, R172.reuse, R52, R68 ;  /* 0x00000034ac44723c */ /* 0x040fec0000081044 */
[C---:B------:R-:W-:Y:S06]  /*459d0*/  HMMA.1688.F32.TF32 R244, R172.reuse, R56, R244 ;  /* 0x00000038acf4723c */ /* 0x040fec00000810f4 */
[----:B------:R-:W-:Y:S06]  /*459e0*/  HMMA.1688.F32.TF32 R248, R172, R60, R248 ;  /* 0x0000003cacf8723c */ /* 0x000fec00000810f8 */
[----:B------:R-:W-:Y:S01]  /*459f0*/  IMAD.MOV.U32 R210, RZ, RZ, R213 ;  /* 0x000000ffffd27224 */ /* 0x000fe200078e00d5 */
[----:B------:R-:W-:Y:S01]  /*45a00*/  MOV R209, R212 ;  /* 0x000000d400d17202 */ /* 0x000fe20000000f00 */
[----:B------:R-:W-:Y:S01]  /*45a10*/  IMAD.MOV.U32 R208, RZ, RZ, R79 ;  /* 0x000000ffffd07224 */ /* 0x000fe200078e004f */
[----:B------:R-:W-:Y:S01]  /*45a20*/  MOV R213, R78 ;  /* 0x0000004e00d57202 */ /* 0x000fe20000000f00 */
[----:B------:R-:W-:Y:S01]  /*45a30*/  IMAD.MOV.U32 R75, RZ, RZ, R240 ;  /* 0x000000ffff4b7224 */ /* 0x000fe200078e00f0 */
[----:B------:R-:W-:Y:S01]  /*45a40*/  MOV R73, R243 ;  /* 0x000000f300497202 */ /* 0x000fe20000000f00 */
[----:B------:R-:W-:Y:S01]  /*45a50*/  IMAD.MOV.U32 R211, RZ, RZ, R214 ;  /* 0x000000ffffd37224 */ /* 0x000fe200078e00d6 */
[----:B------:R-:W2:Y:S01]  /*45a60*/  LDL.LU.64 R78, [R1+0x2560] ;  /* 0x00256000014e7983 */ /* 0x000ea20000300a00 */
[----:B------:R-:W-:Y:S01]  /*45a70*/  IMAD.MOV.U32 R219, RZ, RZ, R76 ;  /* 0x000000ffffdb7224 */ /* 0x000fe200078e004c */
[----:B------:R-:W-:Y:S01]  /*45a80*/  MOV R214, R215 ;  /* 0x000000d700d67202 */ /* 0x000fe20000000f00 */
[----:B------:R-:W-:-:S02]  /*45a90*/  IMAD.MOV.U32 R212, RZ, RZ, R77 ;  /* 0x000000ffffd47224 */ /* 0x000fc400078e004d */
[----:B------:R-:W-:Y:S01]  /*45aa0*/  IMAD.MOV.U32 R72, RZ, RZ, R252 ;  /* 0x000000ffff487224 */ /* 0x000fe200078e00fc */
[----:B------:R-:W2:Y:S01]  /*45ab0*/  LDL.LU.64 R76, [R1+0x2558] ;  /* 0x00255800014c7983 */ /* 0x000ea20000300a00 */
[----:B------:R-:W-:Y:S01]  /*45ac0*/  IMAD.MOV.U32 R243, RZ, RZ, R70 ;  /* 0x000000fffff37224 */ /* 0x000fe200078e0046 */
[----:B------:R-:W-:Y:S01]  /*45ad0*/  MOV R252, R69 ;  /* 0x0000004500fc7202 */ /* 0x000fe20000000f00 */
[----:B------:R-:W-:Y:S01]  /*45ae0*/  IMAD.MOV.U32 R240, RZ, RZ, R71 ;  /* 0x000000fffff07224 */ /* 0x000fe200078e0047 */
[----:B------:R-:W-:Y:S01]  /*45af0*/  MOV R48, R247 ;  /* 0x000000f700307202 */ /* 0x000fe20000000f00 */
[----:B------:R-:W-:Y:S01]  /*45b00*/  IMAD.MOV.U32 R215, RZ, RZ, R68 ;  /* 0x000000ffffd77224 */ /* 0x000fe200078e0044 */
[----:B------:R-:W3:Y:S01]  /*45b10*/  LDL.LU.64 R70, [R1+0x2550] ;  /* 0x0025500001467983 */ /* 0x000ee20000300a00 */
[----:B------:R-:W-:Y:S01]  /*45b20*/  IMAD.MOV.U32 R49, RZ, RZ, R246 ;  /* 0x000000ffff317224 */ /* 0x000fe200078e00f6 */
[----:B------:R-:W-:Y:S01]  /*45b30*/  MOV R53, R244 ;  /* 0x000000f400357202 */ /* 0x000fe20000000f00 */
[----:B------:R-:W-:Y:S01]  /*45b40*/  IMAD.MOV.U32 R52, RZ, RZ, R245 ;  /* 0x000000ffff347224 */ /* 0x000fe200078e00f5 */
[----:B------:R-:W3:Y:S01]  /*45b50*/  LDL.LU.64 R68, [R1+0x2548] ;  /* 0x0025480001447983 */ /* 0x000ee20000300a00 */
[----:B------:R-:W-:Y:S01]  /*45b60*/  MOV R57, R250 ;  /* 0x000000fa00397202 */ /* 0x000fe20000000f00 */
[----:B------:R-:W-:-:S02]  /*45b70*/  IMAD.MOV.U32 R56, RZ, RZ, R251 ;  /* 0x000000ffff387224 */ /* 0x000fc400078e00fb */
[----:B------:R-:W4:Y:S01]  /*45b80*/  LDL.LU.64 R246, [R1+0x2540] ;  /* 0x0025400001f67983 */ /* 0x000f220000300a00 */
[----:B------:R-:W-:Y:S02]  /*45b90*/  IMAD.MOV.U32 R61, RZ, RZ, R248 ;  /* 0x000000ffff3d7224 */ /* 0x000fe400078e00f8 */
[----:B------:R-:W-:Y:S01]  /*45ba0*/  IMAD.MOV.U32 R60, RZ, RZ, R249 ;  /* 0x000000ffff3c7224 */ /* 0x000fe200078e00f9 */
[----:B------:R-:W4:Y:S04]  /*45bb0*/  LDL.LU.64 R244, [R1+0x2538] ;  /* 0x0025380001f47983 */ /* 0x000f280000300a00 */
[----:B------:R-:W2:Y:S04]  /*45bc0*/  LDL.LU.64 R250, [R1+0x2530] ;  /* 0x0025300001fa7983 */ /* 0x000ea80000300a00 */
[----:B------:R-:W2:Y:S01]  /*45bd0*/  LDL.LU.64 R248, [R1+0x2528] ;  /* 0x0025280001f87983 */ /* 0x000ea20000300a00 */
        /* <DEDUP_REMOVED lines=14> */
[----:B------:R-:W-:Y:S01]  /*45cc0*/  IMAD.MOV.U32 R74, RZ, RZ, R242 ;  /* 0x000000ffff4a7224 */ /* 0x000fe200078e00f2 */
[C---:B------:R-:W-:Y:S06]  /*45cd0*/  HMMA.1688.F32.TF32 R204, R172.reuse, R4, R204 ;  /* 0x00000004accc723c */ /* 0x040fec00000810cc */
[C---:B------:R-:W-:Y:S06]  /*45ce0*/  HMMA.1688.F32.TF32 R220, R172.reuse, R20, R220 ;  /* 0x00000014acdc723c */ /* 0x040fec00000810dc */
[C---:B------:R-:W-:Y:S06]  /*45cf0*/  HMMA.1688.F32.TF32 R224, R172.reuse, R24, R224 ;  /* 0x00000018ace0723c */ /* 0x040fec00000810e0 */
[C---:B------:R-:W-:Y:S06]  /*45d00*/  HMMA.1688.F32.TF32 R228, R172.reuse, R28, R228 ;  /* 0x0000001cace4723c */ /* 0x040fec00000810e4 */
[C---:B------:R-:W-:Y:S06]  /*45d10*/  HMMA.1688.F32.TF32 R232, R172.reuse, R32, R232 ;  /* 0x00000020ace8723c */ /* 0x040fec00000810e8 */
[C---:B------:R-:W-:Y:S06]  /*45d20*/  HMMA.1688.F32.TF32 R236, R172.reuse, R36, R236 ;  /* 0x00000024acec723c */ /* 0x040fec00000810ec */
[----:B------:R-:W-:Y:S06]  /*45d30*/  HMMA.1688.F32.TF32 R172, R172, R64, R104 ;  /* 0x00000040acac723c */ /* 0x000fec0000081068 */
[----:B-1----:R-:W-:-:S15]  /*45d40*/  HMMA.1688.F32.TF32 R72, R200, R6, R72 ;  /* 0x00000006c848723c */ /* 0x002fde0000081048 */
[----:B------:R-:W-:-:S02]  /*45d50*/  NOP ;  /* 0x0000000000007918 */ /* 0x000fc40000000000 */
[----:B------:R-:W-:Y:S04]  /*45d60*/  STL [R1+0x23e4], R172 ;  /* 0x0023e4ac01007387 */ /* 0x000fe80000100800 */
[----:B------:R-:W-:Y:S04]  /*45d70*/  STL [R1+0x23e0], R173 ;  /* 0x0023e0ad01007387 */ /* 0x000fe80000100800 */
[----:B------:R-:W-:Y:S01]  /*45d80*/  STL [R1+0x23dc], R174 ;  /* 0x0023dcae01007387 */ /* 0x000fe20000100800 */
[----:B------:R-:W-:Y:S01]  /*45d90*/  IMAD.MOV.U32 R242, RZ, RZ, R73 ;  /* 0x000000fffff27224 */ /* 0x000fe200078e0049 */
[----:B------:R-:W-:Y:S01]  /*45da0*/  MOV R65, R74 ;  /* 0x0000004a00417202 */ /* 0x000fe20000000f00 */
[----:B------:R-:W-:Y:S01]  /*45db0*/  IMAD.MOV.U32 R64, RZ, RZ, R75 ;  /* 0x000000ffff407224 */ /* 0x000fe200078e004b */
[----:B------:R-:W-:Y:S04]  /*45dc0*/  STL [R1+0x23d8], R175 ;  /* 0x0023d8af01007387 */ /* 0x000fe80000100800 */
[----:B------:R2:W-:Y:S04]  /*45dd0*/  STL [R1+0x320], R72 ;  /* 0x0003204801007387 */ /* 0x0005e80000100800 */
[----:B------:R-:W-:Y:S04]  /*45de0*/  STL [R1+0x23f0], R64 ;  /* 0x0023f04001007387 */ /* 0x000fe80000100800 */
[----:B------:R-:W-:Y:S04]  /*45df0*/  STL [R1+0x23ec], R65 ;  /* 0x0023ec4101007387 */ /* 0x000fe80000100800 */
[----:B------:R1:W-:Y:S01]  /*45e00*/  STL [R1+0x23e8], R242 ;  /* 0x0023e8f201007387 */ /* 0x0003e20000100800 */
[----:B--2---:R-:W-:-:S15]  /*45e10*/  HMMA.1688.F32.TF32 R72, R200, R10, R248 ;  /* 0x0000000ac848723c */ /* 0x004fde00000810f8 */
[----:B------:R-:W-:-:S09]  /*45e20*/  NOP ;  /* 0x0000000000007918 */ /* 0x000fd20000000000 */
[----:B------:R-:W-:Y:S01]  /*45e30*/  IMAD.MOV.U32 R45, RZ, RZ, R72 ;  /* 0x000000ffff2d7224 */ /* 0x000fe200078e0048 */
[----:B------:R-:W-:Y:S02]  /*45e40*/  MOV R72, R15 ;  /* 0x0000000f00487202 */ /* 0x000fe40000000f00 */
[----:B------:R-:W4:Y:S01]  /*45e50*/  LDL.LU R15, [R1+0x2524] ;  /* 0x00252400010f7983 */ /* 0x000f220000300800 */
[----:B------:R-:W-:Y:S01]  /*45e60*/  MOV R44, R73 ;  /* 0x00000049002c7202 */ /* 0x000fe20000000f00 */
[----:B------:R-:W-:Y:S02]  /*45e70*/  IMAD.MOV.U32 R40, RZ, RZ, R75 ;  /* 0x000000ffff287224 */ /* 0x000fe400078e004b */
[----:B------:R-:W-:Y:S02]  /*45e80*/  IMAD.MOV.U32 R41, RZ, RZ, R74 ;  /* 0x000000ffff297224 */ /* 0x000fe400078e004a */
[----:B------:R-:W-:Y:S01]  /*45e90*/  IMAD.MOV.U32 R73, RZ, RZ, R47 ;  /* 0x000000ffff497224 */ /* 0x000fe200078e002f */
[----:B------:R-:W-:Y:S01]  /*45ea0*/  MOV R75, R18 ;  /* 0x00000012004b7202 */ /* 0x000fe20000000f00 */
[----:B------:R-:W2:Y:S01]  /*45eb0*/  LDL.LU R47, [R1+0x2520] ;  /* 0x00252000012f7983 */ /* 0x000ea20000300800 */
[----:B------:R-:W-:-:S03]  /*45ec0*/  IMAD.MOV.U32 R74, RZ, RZ, R42 ;  /* 0x000000ffff4a7224 */ /* 0x000fc600078e002a */
[----:B------:R-:W2:Y:S04]  /*45ed0*/  LDL.LU R42, [R1+0x251c] ;  /* 0x00251c00012a7983 */ /* 0x000ea80000300800 */
[----:B------:R-:W3:Y:S04]  /*45ee0*/  LDL.LU R18, [R1+0x2518] ;  /* 0x0025180001127983 */ /* 0x000ee80000300800 */
[----:B------:R-:W-:Y:S04]  /*45ef0*/  STL [R1+0x2400], R40 ;  /* 0x0024002801007387 */ /* 0x000fe80000100800 */
[----:B------:R-:W-:Y:S04]  /*45f00*/  STL [R1+0x23fc], R41 ;  /* 0x0023fc2901007387 */ /* 0x000fe80000100800 */
[----:B------:R-:W-:Y:S04]  /*45f10*/  STL [R1+0x23f8], R44 ;  /* 0x0023f82c01007387 */ /* 0x000fe80000100800 */
[----:B------:R1:W-:Y:S01]  /*45f20*/  STL [R1+0x23f4], R45 ;  /* 0x0023f42d01007387 */ /* 0x0003e20000100800 */
[----:B------:R-:W-:Y:S01]  /*45f30*/  IMAD.MOV.U32 R248, RZ, RZ, R34 ;  /* 0x000000fffff87224 */ /* 0x000fe200078e0022 */
[----:B------:R-:W-:Y:S01]  /*45f40*/  MOV R250, R30 ;  /* 0x0000001e00fa7202 */ /* 0x000fe20000000f00 */
[----:B------:R-:W-:-:S02]  /*45f50*/  IMAD.MOV.U32 R249, RZ, RZ, R35 ;  /* 0x000000fffff97224 */ /* 0x000fc400078e0023 */
[----:B------:R-:W-:Y:S01]  /*45f60*/  IMAD.MOV.U32 R251, RZ, RZ, R31 ;  /* 0x000000fffffb7224 */ /* 0x000fe200078e001f */
[----:B----4-:R-:W-:Y:S07]  /*45f70*/  HMMA.1688.F32.TF32 R104, R200, R14, R244 ;  /* 0x0000000ec868723c */ /* 0x010fee00000810f4 */
[----:B------:R-:W-:Y:S01]  /*45f80*/  IMAD.MOV.U32 R244, RZ, RZ, R19 ;  /* 0x000000fffff47224 */ /* 0x000fe200078e0013 */
[----:B------:R-:W-:Y:S01]  /*45f90*/  MOV R245, R43 ;  /* 0x0000002b00f57202 */ /* 0x000fe20000000f00 */
[----:B------:R-:W3:Y:S01]  /*45fa0*/  LDL.LU R19, [R1+0x2514] ;  /* 0x0025140001137983 */ /* 0x000ee20000300800 */
[----:B------:R-:W-:-:S02]  /*45fb0*/  IMAD.MOV.U32 R246, RZ, RZ, R38 ;  /* 0x000000fffff67224 */ /* 0x000fc400078e0026 */
[----:B------:R-:W-:Y:S01]  /*45fc0*/  IMAD.MOV.U32 R247, RZ, RZ, R39 ;  /* 0x000000fffff77224 */ /* 0x000fe200078e0027 */
[----:B------:R-:W2:Y:S04]  /*45fd0*/  LDL.LU R43, [R1+0x2510] ;  /* 0x00251000012b7983 */ /* 0x000ea80000300800 */
[----:B------:R-:W4:Y:S04]  /*45fe0*/  LDL.LU R38, [R1+0x250c] ;  /* 0x00250c0001267983 */ /* 0x000f280000300800 */
[----:B------:R-:W4:Y:S03]  /*45ff0*/  LDL.LU R39, [R1+0x2508] ;  /* 0x0025080001277983 */ /* 0x000f260000300800 */
[----:B------:R-:W-:Y:S01]  /*46000*/  IMAD.MOV.U32 R175, RZ, RZ, R107 ;  /* 0x000000ffffaf7224 */ /* 0x000fe200078e006b */
[----:B------:R-:W-:Y:S01]  /*46010*/  MOV R174, R106 ;  /* 0x0000006a00ae7202 */ /* 0x000fe20000000f00 */
[----:B------:R-:W-:-:S02]  /*46020*/  IMAD.MOV.U32 R173, RZ, RZ, R105 ;  /* 0x000000ffffad7224 */ /* 0x000fc400078e0069 */
[----:B------:R-:W-:Y:S01]  /*46030*/  IMAD.MOV.U32 R172, RZ, RZ, R104 ;  /* 0x000000ffffac7224 */ /* 0x000fe200078e0068 */
[----:B------:R-:W-:Y:S04]  /*46040*/  STL [R1+0x2410], R175 ;  /* 0x002410af01007387 */ /* 0x000fe80000100800 */
[----:B------:R-:W-:Y:S04]  /*46050*/  STL [R1+0x240c], R174 ;  /* 0x00240cae01007387 */ /* 0x000fe80000100800 */
[----:B------:R-:W-:Y:S04]  /*46060*/  STL [R1+0x2408], R173 ;  /* 0x002408ad01007387 */ /* 0x000fe80000100800 */
[----:B------:R1:W-:Y:S01]  /*46070*/  STL [R1+0x2404], R172 ;  /* 0x002404ac01007387 */ /* 0x0003e20000100800 */
[----:B------:R-:W-:-:S03]  /*46080*/  IMAD.MOV.U32 R104, RZ, RZ, R26 ;  /* 0x000000ffff687224 */ /* 0x000fc600078e001a */
[----:B------:R-:W2:Y:S01]  /*46090*/  LDL.LU R34, [R1+0x2504] ;  /* 0x0025040001227983 */ /* 0x000ea20000300800 */
[----:B------:R-:W-:-:S03]  /*460a0*/  MOV R105, R22 ;  /* 0x0000001600697202 */ /* 0x000fc60000000f00 */
[----:B------:R-:W2:Y:S01]  /*460b0*/  LDL.LU R35, [R1+0x2500] ;  /* 0x0025000001237983 */ /* 0x000ea20000300800 */
[----:B------:R-:W-:-:S03]  /*460c0*/  IMAD.MOV.U32 R106, RZ, RZ, R23 ;  /* 0x000000ffff6a7224 */ /* 0x000fc600078e0017 */
[----:B------:R-:W4:Y:S04]  /*460d0*/  LDL.LU R30, [R1+0x24fc] ;  /* 0x0024fc00011e7983 */ /* 0x000f280000300800 */
[----:B------:R-:W4:Y:S04]  /*460e0*/  LDL.LU R31, [R1+0x24f8] ;  /* 0x0024f800011f7983 */ /* 0x000f280000300800 */
[----:B------:R-:W2:Y:S04]  /*460f0*/  LDL.LU R26, [R1+0x24f4] ;  /* 0x0024f400011a7983 */ /* 0x000ea80000300800 */
[----:B------:R-:W4:Y:S04]  /*46100*/  LDL.LU R22, [R1+0x24f0] ;  /* 0x0024f00001167983 */ /* 0x000f280000300800 */
[----:B------:R-:W4:Y:S01]  /*46110*/  LDL.LU R23, [R1+0x24ec] ;  /* 0x0024ec0001177983 */ /* 0x000f220000300800 */
[----:B------:R-:W-:-:S03]  /*46120*/  IMAD.MOV.U32 R107, RZ, RZ, R27 ;  /* 0x000000ffff6b7224 */ /* 0x000fc600078e001b */
[----:B------:R-:W2:Y:S01]  /*46130*/  LDL.LU R27, [R1+0x24e8] ;  /* 0x0024e800011b7983 */ /* 0x000ea20000300800 */
[----:B---3--:R-:W-:-:S15]  /*46140*/  HMMA.1688.F32.TF32 R68, R200, R18, R68 ;  /* 0x00000012c844723c */ /* 0x008fde0000081044 */
[----:B------:R-:W-:-:S09]  /*46150*/  NOP ;  /* 0x0000000000007918 */ /* 0x000fd20000000000 */
[----:B-1----:R-:W-:Y:S01]  /*46160*/  MOV R242, R71 ;  /* 0x0000004700f27202 */ /* 0x002fe20000000f00 */
[----:B------:R-:W-:Y:S01]  /*46170*/  IMAD.MOV.U32 R65, RZ, RZ, R70 ;  /* 0x000000ffff417224 */ /* 0x000fe200078e0046 */
[----:B------:R-:W-:Y:S01]  /*46180*/  MOV R45, R68 ;  /* 0x00000044002d7202 */ /* 0x000fe20000000f00 */
[----:B------:R-:W-:Y:S01]  /*46190*/  IMAD.MOV.U32 R64, RZ, RZ, R69 ;  /* 0x000000ffff407224 */ /* 0x000fe200078e0045 */
[----:B------:R-:W-:Y:S04]  /*461a0*/  LDS R68, [R2+UR7+0x45800] ;  /* 0x0458000702447984 */ /* 0x000fe80008000800 */
[----:B------:R-:W-:Y:S04]  /*461b0*/  STL [R1+0x2420], R242 ;  /* 0x002420f201007387 */ /* 0x000fe80000100800 */
[----:B------:R-:W-:Y:S01]  /*461c0*/  STL [R1+0x241c], R65 ;  /* 0x00241c4101007387 */ /* 0x000fe20000100800 */
[C---:B----4-:R-:W-:Y:S03]  /*461d0*/  HMMA.1688.F32.TF32 R72, R200.reuse, R22, R72 ;  /* 0x00000016c848723c */ /* 0x050fe60000081048 */
[----:B------:R-:W-:Y:S04]  /*461e0*/  STL [R1+0x2418], R64 ;  /* 0x0024184001007387 */ /* 0x000fe80000100800 */
[----:B------:R1:W-:Y:S01]  /*461f0*/  STL [R1+0x2414], R45 ;  /* 0x0024142d01007387 */ /* 0x0003e20000100800 */
[C---:B--2---:R-:W-:Y:S03]  /*46200*/  HMMA.1688.F32.TF32 R244, R200.reuse, R26, R244 ;  /* 0x0000001ac8f4723c */ /* 0x044fe600000810f4 */
[----:B------:R-:W-:Y:S03]  /*46210*/  LDS R70, [R2+UR7+0x45c00] ;  /* 0x045c000702467984 */ /* 0x000fe60008000800 */
[----:B------:R-:W-:Y:S01]  /*46220*/  HMMA.1688.F32.TF32 R104, R200, R34, R104 ;  /* 0x00000022c868723c */ /* 0x000fe20000081068 */
[----:B------:R-:W-:Y:S04]  /*46230*/  LDS R69, [R0+UR7+0x45800] ;  /* 0x0458000700457984 */ /* 0x000fe80008000800 */
[----:B------:R-:W2:Y:S05]  /*46240*/  LDS R71, [R0+UR7+0x45c00] ;  /* 0x045c000700477984 */ /* 0x000eaa0008000800 */
[----:B------:R-:W-:Y:S01]  /*46250*/  IMAD.MOV.U32 R41, RZ, RZ, R74 ;  /* 0x000000ffff297224 */ /* 0x000fe200078e004a */
[----:B------:R-:W-:Y:S01]  /*46260*/  MOV R44, R75 ;  /* 0x0000004b002c7202 */ /* 0x000fe20000000f00 */
[----:B------:R-:W-:Y:S01]  /*46270*/  IMAD.MOV.U32 R40, RZ, RZ, R73 ;  /* 0x000000ffff287224 */ /* 0x000fe200078e0049 */
[----:B------:R-:W-:Y:S01]  /*46280*/  MOV R172, R72 ;  /* 0x0000004800ac7202 */ /* 0x000fe20000000f00 */
[----:B------:R-:W3:Y:S04]  /*46290*/  LDL.LU.64 R74, [R1+0x24e0] ;  /* 0x0024e000014a7983 */ /* 0x000ee80000300a00 */
[----:B------:R-:W3:Y:S04]  /*462a0*/  LDL.LU.64 R72, [R1+0x24d8] ;  /* 0x0024d80001487983 */ /* 0x000ee80000300a00 */
[----:B------:R-:W-:Y:S04]  /*462b0*/  STL [R1+0x2430], R44 ;  /* 0x0024302c01007387 */ /* 0x000fe80000100800 */
[----:B------:R-:W-:Y:S04]  /*462c0*/  STL [R1+0x242c], R41 ;  /* 0x00242c2901007387 */ /* 0x000fe80000100800 */
[----:B------:R-:W-:Y:S01]  /*462d0*/  STL [R1+0x2428], R40 ;  /* 0x0024282801007387 */ /* 0x000fe20000100800 */
[----:B-1----:R-:W-:Y:S01]  /*462e0*/  IMAD.MOV.U32 R45, RZ, RZ, R244 ;  /* 0x000000ffff2d7224 */ /* 0x002fe200078e00f4 */
[----:B------:R-:W-:Y:S01]  /*462f0*/  MOV R174, R246 ;  /* 0x000000f600ae7202 */ /* 0x000fe20000000f00 */
[----:B------:R-:W-:-:S02]  /*46300*/  IMAD.MOV.U32 R175, RZ, RZ, R245 ;  /* 0x000000ffffaf7224 */ /* 0x000fc400078e00f5 */
[----:B------:R-:W-:Y:S02]  /*46310*/  IMAD.MOV.U32 R173, RZ, RZ, R247 ;  /* 0x000000ffffad7224 */ /* 0x000fe400078e00f7 */
[----:B------:R-:W-:Y:S01]  /*46320*/  HMMA.1688.F32.TF32 R244, R200, R30, R248 ;  /* 0x0000001ec8f4723c */ /* 0x000fe200000810f8 */
[----:B------:R1:W-:Y:S04]  /*46330*/  STL [R1+0x2424], R172 ;  /* 0x002424ac01007387 */ /* 0x0003e80000100800 */
[----:B------:R-:W-:Y:S04]  /*46340*/  STL [R1+0x2440], R173 ;  /* 0x002440ad01007387 */ /* 0x000fe80000100800 */
[----:B------:R-:W-:Y:S04]  /*46350*/  STL [R1+0x243c], R174 ;  /* 0x00243cae01007387 */ /* 0x000fe80000100800 */
[----:B------:R4:W-:Y:S01]  /*46360*/  STL [R1+0x2438], R175 ;  /* 0x002438af01007387 */ /* 0x0009e20000100800 */
[----:B------:R-:W-:Y:S01]  /*46370*/  MOV R242, R107 ;  /* 0x0000006b00f27202 */ /* 0x000fe20000000f00 */
[----:B-1----:R-:W-:-:S02]  /*46380*/  IMAD.MOV.U32 R172, RZ, RZ, R106 ;  /* 0x000000ffffac7224 */ /* 0x002fc400078e006a */
[----:B------:R1:W-:Y:S01]  /*46390*/  STL [R1+0x2434], R45 ;  /* 0x0024342d01007387 */ /* 0x0003e20000100800 */
[----:B------:R-:W-:-:S06]  /*463a0*/  IMAD.MOV.U32 R13, RZ, RZ, R105 ;  /* 0x000000ffff0d7224 */ /* 0x000fcc00078e0069 */
[----:B------:R-:W-:Y:S01]  /*463b0*/  IMAD.MOV.U32 R64, RZ, RZ, R247 ;  /* 0x000000ffff407224 */ /* 0x000fe200078e00f7 */
[----:B------:R-:W-:Y:S01]  /*463c0*/  MOV R9, R245 ;  /* 0x000000f500097202 */ /* 0x000fe20000000f00 */
[----:B------:R-:W-:Y:S02]  /*463d0*/  IMAD.MOV.U32 R65, RZ, RZ, R246 ;  /* 0x000000ffff417224 */ /* 0x000fe400078e00f6 */
[----:B------:R-:W-:Y:S01]  /*463e0*/  IMAD.MOV.U32 R8, RZ, RZ, R244 ;  /* 0x000000ffff087224 */ /* 0x000fe200078e00f4 */
[----:B------:R-:W-:Y:S01]  /*463f0*/  STL [R1+0x2450], R64 ;  /* 0x0024504001007387 */ /* 0x000fe20000100800 */
[----:B------:R-:W-:-:S03]  /*46400*/  MOV R12, R104 ;  /* 0x00000068000c7202 */ /* 0x000fc60000000f00 */
[----:B------:R-:W-:Y:S04]  /*46410*/  STL [R1+0x244c], R65 ;  /* 0x00244c4101007387 */ /* 0x000fe80000100800 */
[----:B------:R-:W-:Y:S04]  /*46420*/  STL [R1+0x2448], R9 ;  /* 0x0024480901007387 */ /* 0x000fe80000100800 */
[----:B------:R2:W-:Y:S04]  /*46430*/  STL [R1+0x2444], R8 ;  /* 0x0024440801007387 */ /* 0x0005e80000100800 */
[----:B------:R-:W-:Y:S04]  /*46440*/  STL [R1+0x2460], R242 ;  /* 0x002460f201007387 */ /* 0x000fe80000100800 */
[----:B------:R-:W-:Y:S04]  /*46450*/  STL [R1+0x245c], R172 ;  /* 0x00245cac01007387 */ /* 0x000fe80000100800 */
[----:B------:R-:W-:Y:S04]  /*46460*/  STL [R1+0x2458], R13 ;  /* 0x0024580d01007387 */ /* 0x000fe80000100800 */
[----:B------:R2:W-:Y:S01]  /*46470*/  STL [R1+0x2454], R12 ;  /* 0x0024540c01007387 */ /* 0x0005e20000100800 */
[----:B---3--:R-:W-:-:S15]  /*46480*/  HMMA.1688.F32.TF32 R72, R200, R38, R72 ;  /* 0x00000026c848723c */ /* 0x008fde0000081048 */
[----:B------:R-:W-:-:S09]  /*46490*/  NOP ;  /* 0x0000000000007918 */ /* 0x000fd20000000000 */
[----:B------:R-:W-:Y:S01]  /*464a0*/  IMAD.MOV.U32 R16, RZ, RZ, R72 ;  /* 0x000000ffff107224 */ /* 0x000fe200078e0048 */
[----:B------:R-:W-:Y:S01]  /*464b0*/  MOV R41, R74 ;  /* 0x0000004a00297202 */ /* 0x000fe20000000f00 */
[----:B------:R-:W-:Y:S02]  /*464c0*/  IMAD.MOV.U32 R17, RZ, RZ, R73 ;  /* 0x000000ffff117224 */ /* 0x000fe400078e0049 */
[----:B------:R-:W-:Y:S02]  /*464d0*/  IMAD.MOV.U32 R40, RZ, RZ, R75 ;  /* 0x000000ffff287224 */ /* 0x000fe400078e004b */
[C---:B------:R-:W-:Y:S06]  /*464e0*/  HMMA.1688.F32.TF32 R72, R200.reuse, R42, R76 ;  /* 0x0000002ac848723c */ /* 0x040fec000008104c */
[----:B------:R-:W-:Y:S01]  /*464f0*/  HMMA.1688.F32.TF32 R76, R200, R46, R80 ;  /* 0x0000002ec84c723c */ /* 0x000fe20000081050 */
[----:B------:R-:W-:Y:S04]  /*46500*/  STL [R1+0x2470], R40 ;  /* 0x0024702801007387 */ /* 0x000fe80000100800 */
[----:B------:R-:W-:-:S15]  /*46510*/  STL [R1+0x246c], R41 ;  /* 0x00246c2901007387 */ /* 0x000fde0000100800 */
[----:B------:R-:W-:-:S04]  /*46520*/  NOP ;  /* 0x0000000000007918 */ /* 0x000fc80000000000 */
[----:B------:R-:W-:Y:S01]  /*46530*/  MOV R24, R76 ;  /* 0x0000004c00187202 */ /* 0x000fe20000000f00 */
[----:B------:R-:W-:Y:S01]  /*46540*/  IMAD.MOV.U32 R25, RZ, RZ, R77 ;  /* 0x000000ffff197224 */ /* 0x000fe200078e004d */
[----:B----4-:R-:W-:Y:S01]  /*46550*/  MOV R175, R79 ;  /* 0x0000004f00af7202 */ /* 0x010fe20000000f00 */
[----:B------:R-:W-:Y:S02]  /*46560*/  IMAD.MOV.U32 R174, RZ, RZ, R78 ;  /* 0x000000ffffae7224 */ /* 0x000fe400078e004e */
[----:B------:R-:W-:Y:S01]  /*46570*/  HMMA.1688.F32.TF32 R76, R200, R50, R84 ;  /* 0x00000032c84c723c */ /* 0x000fe20000081054 */
[----:B------:R-:W-:Y:S01]  /*46580*/  IMAD.MOV.U32 R44, RZ, RZ, R75 ;  /* 0x000000ffff2c7224 */ /* 0x000fe200078e004b */
[----:B------:R-:W-:Y:S01]  /*46590*/  MOV R21, R73 ;  /* 0x0000004900157202 */ /* 0x000fe20000000f00 */
[----:B-1----:R-:W-:Y:S01]  /*465a0*/  IMAD.MOV.U32 R45, RZ, RZ, R74 ;  /* 0x000000ffff2d7224 */ /* 0x002fe200078e004a */
[----:B------:R-:W-:Y:S01]  /*465b0*/  STL [R1+0x2468], R17 ;  /* 0x0024681101007387 */ /* 0x000fe20000100800 */
[----:B------:R-:W-:-:S03]  /*465c0*/  IMAD.MOV.U32 R20, RZ, RZ, R72 ;  /* 0x000000ffff147224 */ /* 0x000fc600078e0048 */
[----:B------:R1:W-:Y:S04]  /*465d0*/  STL [R1+0x2464], R16 ;  /* 0x0024641001007387 */ /* 0x0003e80000100800 */
[----:B------:R-:W-:Y:S04]  /*465e0*/  STL [R1+0x2480], R44 ;  /* 0x0024802c01007387 */ /* 0x000fe80000100800 */
[----:B------:R-:W-:Y:S04]  /*465f0*/  STL [R1+0x247c], R45 ;  /* 0x00247c2d01007387 */ /* 0x000fe80000100800 */
[----:B------:R-:W-:Y:S04]  /*46600*/  STL [R1+0x2478], R21 ;  /* 0x0024781501007387 */ /* 0x000fe80000100800 */
[----:B------:R3:W-:Y:S01]  /*46610*/  STL [R1+0x2474], R20 ;  /* 0x0024741401007387 */ /* 0x0007e20000100800 */
[----:B------:R-:W-:-:S03]  /*46620*/  IMAD.MOV.U32 R28, RZ, RZ, R76 ;  /* 0x000000ffff1c7224 */ /* 0x000fc600078e004c */
[----:B------:R-:W-:Y:S04]  /*46630*/  STL [R1+0x2484], R241 ;  /* 0x002484f101007387 */ /* 0x000fe80000100800 */
[----:B------:R-:W-:Y:S04]  /*46640*/  STL [R1+0x2488], R3 ;  /* 0x0024880301007387 */ /* 0x000fe80000100800 */
[----:B------:R-:W-:Y:S04]  /*46650*/  STL [R1+0x2498], R175 ;  /* 0x002498af01007387 */ /* 0x000fe80000100800 */
[----:B------:R-:W-:Y:S04]  /*46660*/  STL [R1+0x2494], R174 ;  /* 0x002494ae01007387 */ /* 0x000fe80000100800 */
[----:B------:R-:W-:Y:S04]  /*46670*/  STL [R1+0x2490], R25 ;  /* 0x0024901901007387 */ /* 0x000fe80000100800 */
[----:B------:R4:W-:Y:S04]  /*46680*/  STL [R1+0x248c], R24 ;  /* 0x00248c1801007387 */ /* 0x0009e80000100800 */
        /* <DEDUP_REMOVED lines=9> */
[----:B------:R-:W-:Y:S01]  /*46720*/  IMAD.MOV.U32 R29, RZ, RZ, R77 ;  /* 0x000000ffff1d7224 */ /* 0x000fe200078e004d */
[----:B--2---:R-:W-:Y:S01]  /*46730*/  MOV R8, R78 ;  /* 0x0000004e00087202 */ /* 0x004fe20000000f00 */
[----:B------:R-:W-:Y:S01]  /*46740*/  IMAD.MOV.U32 R173, RZ, RZ, R79 ;  /* 0x000000ffffad7224 */ /* 0x000fe200078e004f */
[----:B------:R-:W-:Y:S01]  /*46750*/  LDS R72, [R241+UR7+0x45880] ;  /* 0x04588007f1487984 */ /* 0x000fe20008000800 */
[----:B------:R-:W-:Y:S03]  /*46760*/  HMMA.1688.F32.TF32 R76, R200, R54, R88 ;  /* 0x00000036c84c723c */ /* 0x000fe60000081058 */
[----:B------:R2:W-:Y:S04]  /*46770*/  LDS R74, [R241+UR7+0x45c80] ;  /* 0x045c8007f14a7984 */ /* 0x0005e80008000800 */
[----:B------:R-:W-:Y:S04]  /*46780*/  LDS R73, [R3+UR7+0x45880] ;  /* 0x0458800703497984 */ /* 0x000fe80008000800 */
[----:B------:R2:W2:-:S13]  /*46790*/  LDS R75, [R3+UR7+0x45c80] ;  /* 0x045c8007034b7984 */ /* 0x00049a0008000800 */
[----:B------:R-:W-:Y:S01]  /*467a0*/  IMAD.MOV.U32 R12, RZ, RZ, R76 ;  /* 0x000000ffff0c7224 */ /* 0x000fe200078e004c */
[----:B------:R-:W-:Y:S01]  /*467b0*/  MOV R64, R77 ;  /* 0x0000004d00407202 */ /* 0x000fe20000000f00 */
[----:B------:R-:W-:Y:S02]  /*467c0*/  IMAD.MOV.U32 R65, RZ, RZ, R78 ;  /* 0x000000ffff417224 */ /* 0x000fe400078e004e */
[----:B------:R-:W-:Y:S02]  /*467d0*/  IMAD.MOV.U32 R9, RZ, RZ, R79 ;  /* 0x000000ffff097224 */ /* 0x000fe400078e004f */
[----:B------:R-:W-:-:S15]  /*467e0*/  HMMA.1688.F32.TF32 R76, R200, R58, R92 ;  /* 0x0000003ac84c723c */ /* 0x000fde000008105c */
[----:B------:R-:W-:-:S09]  /*467f0*/  NOP ;  /* 0x0000000000007918 */ /* 0x000fd20000000000 */
[----:B-1----:R-:W-:Y:S01]  /*46800*/  MOV R16, R76 ;  /* 0x0000004c00107202 */ /* 0x002fe20000000f00 */
        /* <DEDUP_REMOVED lines=9> */
[----:B------:R-:W-:Y:S01]  /*468a0*/  HMMA.1688.F32.TF32 R76, R200, R66, R100 ;  /* 0x00000042c84c723c */ /* 0x000fe20000081064 */
        /* <DEDUP_REMOVED lines=28> */
[----:B---3--:R-:W-:-:S15]  /*46a70*/  HMMA.1688.F32.TF32 R104, R68, R6, R104 ;  /* 0x000000064468723c */ /* 0x008fde0000081068 */
[----:B------:R-:W-:-:S09]  /*46a80*/  NOP ;  /* 0x0000000000007918 */ /* 0x000fd20000000000 */
[----:B------:R-:W-:Y:S01]  /*46a90*/  IMAD.MOV.U32 R20, RZ, RZ, R106 ;  /* 0x000000ffff147224 */ /* 0x000fe200078e006a */
[----:B------:R-:W-:Y:S01]  /*46aa0*/  MOV R40, R107 ;  /* 0x0000006b00287202 */ /* 0x000fe20000000f00 */
[----:B------:R-:W-:Y:S01]  /*46ab0*/  IMAD.MOV.U32 R21, RZ, RZ, R105 ;  /* 0x000000ffff157224 */ /* 0x000fe200078e0069 */
[----:B------:R-:W-:Y:S01]  /*46ac0*/  MOV R45, R104 ;  /* 0x00000068002d7202 */ /* 0x000fe20000000f00 */
[----:B------:R-:W3:Y:S04]  /*46ad0*/  LDL.LU.64 R106, [R1+0x24d0] ;  /* 0x0024d000016a7983 */ /* 0x000ee80000300a00 */
[----:B------:R-:W3:Y:S01]  /*46ae0*/  LDL.LU.64 R104, [R1+0x24c8] ;  /* 0x0024c80001687983 */ /* 0x000ee20000300a00 */
[C---:B------:R-:W-:Y:S06]  /*46af0*/  HMMA.1688.F32.TF32 R128, R68.reuse, R66, R128 ;  /* 0x000000424480723c */ /* 0x040fec0000081080 */
[C---:B--2---:R-:W-:Y:S06]  /*46b00*/  HMMA.1688.F32.TF32 R100, R68.reuse, R10, R100 ;  /* 0x0000000a4464723c */ /* 0x044fec0000081064 */
[----:B----4-:R-:W-:-:S15]  /*46b10*/  HMMA.1688.F32.TF32 R96, R68, R14, R96 ;  /* 0x0000000e4460723c */ /* 0x010fde0000081060 */
[----:B------:R-:W-:-:S03]  /*46b20*/  NOP ;  /* 0x0000000000007918 */ /* 0x000fc60000000000 */
[----:B------:R-:W-:Y:S01]  /*46b30*/  IMAD.MOV.U32 R24, RZ, RZ, R100 ;  /* 0x000000ffff187224 */ /* 0x000fe200078e0064 */
[----:B------:R-:W-:Y:S01]  /*46b40*/  MOV R241, R102 ;  /* 0x0000006600f17202 */ /* 0x000fe20000000f00 */
[----:B------:R-:W-:Y:S01]  /*46b50*/  IMAD.MOV.U32 R3, RZ, RZ, R101 ;  /* 0x000000ffff037224 */ /* 0x000fe200078e0065 */
[C---:B------:R-:W-:Y:S01]  /*46b60*/  HMMA.1688.F32.TF32 R92, R68.reuse, R18, R92 ;  /* 0x00000012445c723c */ /* 0x040fe2000008105c */
[----:B------:R-:W-:Y:S02]  /*46b70*/  IMAD.MOV.U32 R44, RZ, RZ, R103 ;  /* 0x000000ffff2c7224 */ /* 0x000fe400078e0067 */
[----:B------:R-:W-:Y:S01]  /*46b80*/  IMAD.MOV.U32 R28, RZ, RZ, R96 ;  /* 0x000000ffff1c7224 */ /* 0x000fe200078e0060 */
[----:B------:R-:W-:Y:S01]  /*46b90*/  MOV R175, R97 ;  /* 0x0000006100af7202 */ /* 0x000fe20000000f00 */
[----:B------:R-:W-:Y:S02]  /*46ba0*/  IMAD.MOV.U32 R174, RZ, RZ, R98 ;  /* 0x000000ffffae7224 */ /* 0x000fe400078e0062 */
[----:B------:R-:W-:Y:S01]  /*46bb0*/  IMAD.MOV.U32 R25, RZ, RZ, R99 ;  /* 0x000000ffff197224 */ /* 0x000fe200078e0063 */
[----:B------:R-:W-:-:S15]  /*46bc0*/  HMMA.1688.F32.TF32 R100, R68, R22, R88 ;  /* 0x000000164464723c */ /* 0x000fde0000081058 */
[----:B------:R-:W-:-:S01]  /*46bd0*/  NOP ;  /* 0x0000000000007918 */ /* 0x000fc20000000000 */
[----:B------:R-:W-:Y:S01]  /*46be0*/  MOV R37, R92 ;  /* 0x0000005c00257202 */ /* 0x000fe20000000f00 */
[----:B------:R-:W-:Y:S01]  /*46bf0*/  IMAD.MOV.U32 R36, RZ, RZ, R93 ;  /* 0x000000ffff247224 */ /* 0x000fe200078e005d */
[----:B------:R-:W-:Y:S01]  /*46c00*/  MOV R32, R95 ;  /* 0x0000005f00207202 */ /* 0x000fe20000000f00 */
[----:B------:R-:W-:Y:S01]  /*46c10*/  HMMA.1688.F32.TF32 R96, R68, R26, R84 ;  /* 0x0000001a4460723c */ /* 0x000fe20000081054 */
[----:B------:R-:W-:-:S03]  /*46c20*/  IMAD.MOV.U32 R33, RZ, RZ, R94 ;  /* 0x000000ffff217224 */ /* 0x000fc600078e005e */
[----:B------:R-:W-:Y:S04]  /*46c30*/  STL [R1+0x23c0], R100 ;  /* 0x0023c06401007387 */ /* 0x000fe80000100800 */
[----:B------:R-:W-:Y:S04]  /*46c40*/  STL [R1+0x23bc], R101 ;  /* 0x0023bc6501007387 */ /* 0x000fe80000100800 */
[----:B------:R-:W-:Y:S04]  /*46c50*/  STL [R1+0x23b8], R102 ;  /* 0x0023b86601007387 */ /* 0x000fe80000100800 */
[----:B------:R-:W-:Y:S07]  /*46c60*/  STL [R1+0x23b4], R103 ;  /* 0x0023b46701007387 */ /* 0x000fee0000100800 */
[----:B------:R-:W-:Y:S04]  /*46c70*/  STL [R1+0x23d0], R96 ;  /* 0x0023d06001007387 */ /* 0x000fe80000100800 */
[----:B------:R-:W-:Y:S04]  /*46c80*/  STL [R1+0x23cc], R97 ;  /* 0x0023cc6101007387 */ /* 0x000fe80000100800 */
[----:B------:R-:W-:Y:S04]  /*46c90*/  STL [R1+0x23c8], R98 ;  /* 0x0023c86201007387 */ /* 0x000fe80000100800 */
[----:B------:R1:W-:Y:S01]  /*46ca0*/  STL [R1+0x23c4], R99 ;  /* 0x0023c46301007387 */ /* 0x0003e20000100800 */
[C---:B------:R-:W-:Y:S06]  /*46cb0*/  HMMA.1688.F32.TF32 R80, R68.reuse, R30, R80 ;  /* 0x0000001e4450723c */ /* 0x040fec0000081050 */
[C---:B-1----:R-:W-:Y:S06]  /*46cc0*/  HMMA.1688.F32.TF32 R96, R68.reuse, R50, R112 ;  /* 0x000000324460723c */ /* 0x042fec0000081070 */
[C---:B------:R-:W-:Y:S06]  /*46cd0*/  HMMA.1688.F32.TF32 R112, R68.reuse, R62, R124 ;  /* 0x0000003e4470723c */ /* 0x040fec000008107c */
[C---:B------:R-:W-:Y:S06]  /*46ce0*/  HMMA.1688.F32.TF32 R84, R68.reuse, R34, R244 ;  /* 0x000000224454723c */ /* 0x040fec00000810f4 */
[----:B------:R-:W-:Y:S06]  /*46cf0*/  HMMA.1688.F32.TF32 R88, R68, R38, R248 ;  /* 0x000000264458723c */ /* 0x000fec00000810f8 */
[----:B------:R-:W-:Y:S01]  /*46d00*/  IMAD.MOV.U32 R100, RZ, RZ, R96 ;  /* 0x000000ffff647224 */ /* 0x000fe200078e0060 */
[----:B------:R-:W-:Y:S01]  /*46d10*/  MOV R102, R98 ;  /* 0x0000006200667202 */ /* 0x000fe20000000f00 */
[----:B------:R-:W-:-:S02]  /*46d20*/  IMAD.MOV.U32 R101, RZ, RZ, R97 ;  /* 0x000000ffff657224 */ /* 0x000fc400078e0061 */
[----:B------:R-:W-:Y:S01]  /*46d30*/  IMAD.MOV.U32 R103, RZ, RZ, R99 ;  /* 0x000000ffff677224 */ /* 0x000fe200078e0063 */
[C---:B---3--:R-:W-:Y:S06]  /*46d40*/  HMMA.1688.F32.TF32 R92, R68.reuse, R42, R104 ;  /* 0x0000002a445c723c */ /* 0x048fec0000081068 */
[C---:B------:R-:W-:Y:S06]  /*46d50*/  HMMA.1688.F32.TF32 R104, R68.reuse, R46, R108 ;  /* 0x0000002e4468723c */ /* 0x040fec000008106c */
[----:B------:R-:W-:-:S15]  /*46d60*/  HMMA.1688.F32.TF32 R108, R68, R58, R120 ;  /* 0x0000003a446c723c */ /* 0x000fde0000081078 */
[----:B------:R-:W-:-:S02]  /*46d70*/  NOP ;  /* 0x0000000000007918 */ /* 0x000fc40000000000 */
[----:B------:R-:W-:Y:S04]  /*46d80*/  STL.64 [R1+0x230], R104 ;  /* 0x0002306801007387 */ /* 0x000fe80000100a00 */
[----:B------:R1:W-:Y:S02]  /*46d90*/  STL.64 [R1+0x238], R106 ;  /* 0x0002386a01007387 */ /* 0x0003e40000100a00 */
[----:B-1----:R-:W-:Y:S06]  /*46da0*/  HMMA.1688.F32.TF32 R104, R68, R54, R116 ;  /* 0x000000364468723c */ /* 0x002fec0000081074 */
[C---:B------:R-:W-:Y:S01]  /*46db0*/  HMMA.1688.F32.TF32 R68, R72.reuse, R14, R140 ;  /* 0x0000000e4844723c */ /* 0x040fe2000008108c */
[----:B------:R-:W-:Y:S04]  /*46dc0*/  STL [R1+0x2394], R108 ;  /* 0x0023946c01007387 */ /* 0x000fe80000100800 */
[----:B------:R-:W-:Y:S04]  /*46dd0*/  STL [R1+0x2390], R109 ;  /* 0x0023906d01007387 */ /* 0x000fe80000100800 */
[----:B------:R-:W-:Y:S04]  /*46de0*/  STL [R1+0x238c], R110 ;  /* 0x00238c6e01007387 */ /* 0x000fe80000100800 */
[----:B------:R1:W-:Y:S04]  /*46df0*/  STL [R1+0x2388], R111 ;  /* 0x0023886f01007387 */ /* 0x0003e80000100800 */
[----:B------:R2:W-:Y:S04]  /*46e00*/  STL [R1+0x23a4], R112 ;  /* 0x0023a47001007387 */ /* 0x0005e80000100800 */
[----:B------:R-:W-:Y:S04]  /*46e10*/  STL [R1+0x23a0], R113 ;  /* 0x0023a07101007387 */ /* 0x000fe80000100800 */
[----:B------:R-:W-:Y:S04]  /*46e20*/  STL [R1+0x239c], R114 ;  /* 0x00239c7201007387 */ /* 0x000fe80000100800 */
[----:B------:R-:W-:Y:S01]  /*46e30*/  STL [R1+0x2398], R115 ;  /* 0x0023987301007387 */ /* 0x000fe20000100800 */
[----:B-1----:R-:W-:Y:S03]  /*46e40*/  HMMA.1688.F32.TF32 R108, R72, R6, R132 ;  /* 0x00000006486c723c */ /* 0x002fe60000081084 */
[----:B------:R1:W-:Y:S01]  /*46e50*/  STL [R1+0x23b0], R128 ;  /* 0x0023b08001007387 */ /* 0x0003e20000100800 */
[----:B--2---:R-:W-:-:S03]  /*46e60*/  MOV R112, R71 ;  /* 0x0000004700707202 */ /* 0x004fc60000000f00 */
[----:B------:R2:W-:Y:S04]  /*46e70*/  STL [R1+0x23ac], R129 ;  /* 0x0023ac8101007387 */ /* 0x0005e80000100800 */
[----:B------:R3:W-:Y:S01]  /*46e80*/  STL [R1+0x23a8], R130 ;  /* 0x0023a88201007387 */ /* 0x0007e20000100800 */
[----:B-1----:R-:W-:Y:S01]  /*46e90*/  MOV R128, R68 ;  /* 0x0000004400807202 */ /* 0x002fe20000000f00 */
[----:B--2---:R-:W-:Y:S02]  /*46ea0*/  IMAD.MOV.U32 R129, RZ, RZ, R69 ;  /* 0x000000ffff817224 */ /* 0x004fe400078e0045 */
[----:B---3--:R-:W-:Y:S02]  /*46eb0*/  IMAD.MOV.U32 R130, RZ, RZ, R70 ;  /* 0x000000ffff827224 */ /* 0x008fe400078e0046 */
[----:B------:R-:W-:Y:S01]  /*46ec0*/  HMMA.1688.F32.TF32 R68, R72, R18, R144 ;  /* 0x000000124844723c */ /* 0x000fe20000081090 */
[----:B------:R-:W-:Y:S01]  /*46ed0*/  IMAD.MOV.U32 R96, RZ, RZ, R104 ;  /* 0x000000ffff607224 */ /* 0x000fe200078e0068 */
[----:B------:R-:W-:Y:S01]  /*46ee0*/  MOV R97, R105 ;  /* 0x0000006900617202 */ /* 0x000fe20000000f00 */
[----:B------:R-:W-:Y:S01]  /*46ef0*/  IMAD.MOV.U32 R98, RZ, RZ, R106 ;  /* 0x000000ffff627224 */ /* 0x000fe200078e006a */
[----:B------:R-:W-:Y:S01]  /*46f00*/  STL [R1+0x2384], R131 ;  /* 0x0023848301007387 */ /* 0x000fe20000100800 */
[----:B------:R-:W-:-:S02]  /*46f10*/  IMAD.MOV.U32 R99, RZ, RZ, R107 ;  /* 0x000000ffff637224 */ /* 0x000fc400078e006b */
[----:B------:R-:W-:Y:S01]  /*46f20*/  HMMA.1688.F32.TF32 R104, R72, R10, R136 ;  /* 0x0000000a4868723c */ /* 0x000fe20000081088 */
[----:B------:R1:W-:Y:S04]  /*46f30*/  STL.64 [R1+0x200], R108 ;  /* 0x0002006c01007387 */ /* 0x0003e80000100a00 */
[----:B------:R2:W-:-:S12]  /*46f40*/  STL.64 [R1+0x208], R110 ;  /* 0x0002086e01007387 */ /* 0x0005d80000100a00 */
[----:B-1----:R-:W-:Y:S01]  /*46f50*/  IMAD.MOV.U32 R109, RZ, RZ, R68 ;  /* 0x000000ffff6d7224 */ /* 0x002fe200078e0044 */
[----:B--2---:R-:W-:Y:S01]  /*46f60*/  MOV R111, R70 ;  /* 0x00000046006f7202 */ /* 0x004fe20000000f00 */
[----:B------:R-:W-:Y:S02]  /*46f70*/  IMAD.MOV.U32 R110, RZ, RZ, R69 ;  /* 0x000000ffff6e7224 */ /* 0x000fe400078e0045 */
[----:B------:R-:W-:Y:S02]  /*46f80*/  IMAD.MOV.U32 R131, RZ, RZ, R71 ;  /* 0x000000ffff837224 */ /* 0x000fe400078e0047 */
[C---:B------:R-:W-:Y:S01]  /*46f90*/  HMMA.1688.F32.TF32 R68, R72.reuse, R26, R152 ;  /* 0x0000001a4844723c */ /* 0x040fe20000081098 */
[----:B------:R-:W-:Y:S04]  /*46fa0*/  STL.64 [R1+0x1f0], R104 ;  /* 0x0001f06801007387 */ /* 0x000fe80000100a00 */
[----:B------:R1:W-:Y:S02]  /*46fb0*/  STL.64 [R1+0x1f8], R106 ;  /* 0x0001f86a01007387 */ /* 0x0003e40000100a00 */
[----:B-1----:R-:W-:-:S15]  /*46fc0*/  HMMA.1688.F32.TF32 R104, R72, R22, R148 ;  /* 0x000000164868723c */ /* 0x002fde0000081094 */
[----:B------:R-:W-:-:S02]  /*46fd0*/  NOP ;  /* 0x0000000000007918 */ /* 0x000fc40000000000 */
[----:B------:R-:W-:Y:S01]  /*46fe0*/  IMAD.MOV.U32 R113, RZ, RZ, R68 ;  /* 0x000000ffff717224 */ /* 0x000fe200078e0044 */
[----:B------:R-:W-:Y:S01]  /*46ff0*/  MOV R114, R69 ;  /* 0x0000004500727202 */ /* 0x000fe20000000f00 */
[----:B------:R-:W-:Y:S02]  /*47000*/  IMAD.MOV.U32 R115, RZ, RZ, R70 ;  /* 0x000000ffff737224 */ /* 0x000fe400078e0046 */
[----:B------:R-:W-:Y:S02]  /*47010*/  IMAD.MOV.U32 R108, RZ, RZ, R71 ;  /* 0x000000ffff6c7224 */ /* 0x000fe400078e0047 */
[C---:B------:R-:W-:Y:S06]  /*47020*/  HMMA.1688.F32.TF32 R68, R72.reuse, R30, R156 ;  /* 0x0000001e4844723c */ /* 0x040fec000008109c */
[----:B------:R-:W-:Y:S01]  /*47030*/  HMMA.1688.F32.TF32 R116, R72, R34, R160 ;  /* 0x000000224874723c */ /* 0x000fe200000810a0 */
[----:B------:R-:W-:Y:S04]  /*47040*/  STL.64 [R1+0xa0], R104 ;  /* 0x0000a06801007387 */ /* 0x000fe80000100a00 */
[----:B------:R1:W-:-:S12]  /*47050*/  STL.64 [R1+0xa8], R106 ;  /* 0x0000a86a01007387 */ /* 0x0003d80000100a00 */
[----:B------:R-:W-:Y:S01]  /*47060*/  STL.64 [R1+0x80], R68 ;  /* 0x0000804401007387 */ /* 0x000fe20000100a00 */
[----:B-1----:R-:W-:Y:S03]  /*47070*/  HMMA.1688.F32.TF32 R104, R72, R38, R164 ;  /* 0x000000264868723c */ /* 0x002fe600000810a4 */
[----:B------:R1:W-:Y:S01]  /*47080*/  STL.64 [R1+0x88], R70 ;  /* 0x0000884601007387 */ /* 0x0003e20000100a00 */
[----:B------:R-:W-:Y:S01]  /*47090*/  IMAD.MOV.U32 R203, RZ, RZ, R76 ;  /* 0x000000ffffcb7224 */ /* 0x000fe200078e004c */
[----:B------:R-:W-:Y:S01]  /*470a0*/  MOV R202, R77 ;  /* 0x0000004d00ca7202 */ /* 0x000fe20000000f00 */
[----:B------:R-:W-:Y:S01]  /*470b0*/  IMAD.MOV.U32 R201, RZ, RZ, R78 ;  /* 0x000000ffffc97224 */ /* 0x000fe200078e004e */
[----:B------:R-:W-:Y:S01]  /*470c0*/  LDS R76, [R2+UR7+0x45880] ;  /* 0x04588007024c7984 */ /* 0x000fe20008000800 */
[----:B------:R-:W-:-:S03]  /*470d0*/  IMAD.MOV.U32 R200, RZ, RZ, R79 ;  /* 0x000000ffffc87224 */ /* 0x000fc600078e004f */
[----:B------:R-:W-:Y:S01]  /*470e0*/  LDS R78, [R2+UR7+0x45c80] ;  /* 0x045c8007024e7984 */ /* 0x000fe20008000800 */
[C---:B-1----:R-:W-:Y:S03]  /*470f0*/  HMMA.1688.F32.TF32 R68, R72.reuse, R42, R168 ;  /* 0x0000002a4844723c */ /* 0x042fe600000810a8 */
[----:B------:R-:W-:Y:S04]  /*47100*/  LDS R77, [R0+UR7+0x45880] ;  /* 0x04588007004d7984 */ /* 0x000fe80008000800 */
[----:B------:R-:W1:Y:S04]  /*47110*/  LDS R79, [R0+UR7+0x45c80] ;  /* 0x045c8007004f7984 */ /* 0x000e680008000800 */
[----:B------:R-:W-:Y:S04]  /*47120*/  STL.64 [R1+0x70], R116 ;  /* 0x0000707401007387 */ /* 0x000fe80000100a00 */
[----:B------:R2:W-:Y:S04]  /*47130*/  STL.64 [R1+0x78], R118 ;  /* 0x0000787601007387 */ /* 0x0005e80000100a00 */
[----:B------:R-:W-:Y:S01]  /*47140*/  STL.64 [R1+0x60], R104 ;  /* 0x0000606801007387 */ /* 0x000fe20000100a00 */
[C---:B------:R-:W-:Y:S03]  /*47150*/  HMMA.1688.F32.TF32 R132, R72.reuse, R58, R188 ;  /* 0x0000003a4884723c */ /* 0x040fe600000810bc */
[----:B------:R3:W-:Y:S03]  /*47160*/  STL.64 [R1+0x68], R106 ;  /* 0x0000686a01007387 */ /* 0x0007e60000100a00 */
[C---:B--2---:R-:W-:Y:S01]  /*47170*/  HMMA.1688.F32.TF32 R116, R72.reuse, R46, R176 ;  /* 0x0000002e4874723c */ /* 0x044fe200000810b0 */
[----:B------:R-:W-:Y:S04]  /*47180*/  STL.64 [R1+0x1e0], R68 ;  /* 0x0001e04401007387 */ /* 0x000fe80000100a00 */
[----:B------:R2:W-:Y:S01]  /*47190*/  STL.64 [R1+0x1e8], R70 ;  /* 0x0001e84601007387 */ /* 0x0005e20000100a00 */
[C---:B---3--:R-:W-:Y:S06]  /*471a0*/  HMMA.1688.F32.TF32 R104, R72.reuse, R50, R180 ;  /* 0x000000324868723c */ /* 0x048fec00000810b4 */
[C---:B--2---:R-:W-:Y:S11]  /*471b0*/  HMMA.1688.F32.TF32 R68, R72.reuse, R54, R184 ;  /* 0x000000364844723c */ /* 0x044ff600000810b8 */
[----:B------:R-:W-:Y:S01]  /*471c0*/  STL.64 [R1+0x1d0], R116 ;  /* 0x0001d07401007387 */ /* 0x000fe20000100a00 */
[C---:B------:R-:W-:Y:S03]  /*471d0*/  HMMA.1688.F32.TF32 R136, R72.reuse, R62, R192 ;  /* 0x0000003e4888723c */ /* 0x040fe600000810c0 */
[----:B------:R-:W-:Y:S04]  /*471e0*/  STL.64 [R1+0x1d8], R118 ;  /* 0x0001d87601007387 */ /* 0x000fe80000100a00 */
[----:B------:R-:W-:Y:S04]  /*471f0*/  STL.64 [R1+0x1c0], R104 ;  /* 0x0001c06801007387 */ /* 0x000fe80000100a00 */
[----:B------:R-:W-:Y:S04]  /*47200*/  STL.64 [R1+0x1c8], R106 ;  /* 0x0001c86a01007387 */ /* 0x000fe80000100a00 */
[----:B------:R-:W-:Y:S01]  /*47210*/  STL [R1+0x2364], R135 ;  /* 0x0023648701007387 */ /* 0x000fe20000100800 */
[----:B------:R-:W-:Y:S03]  /*47220*/  HMMA.1688.F32.TF32 R72, R72, R66, R196 ;  /* 0x000000424848723c */ /* 0x000fe600000810c4 */
[----:B------:R-:W-:Y:S04]  /*47230*/  STL.64 [R1+0x1b0], R68 ;  /* 0x0001b04401007387 */ /* 0x000fe80000100a00 */
[----:B------:R1:W-:Y:S02]  /*47240*/  STL.64 [R1+0x1b8], R70 ;  /* 0x0001b84601007387 */ /* 0x0003e40000100a00 */
[----:B-1----:R-:W-:Y:S02]  /*47250*/  HMMA.1688.F32.TF32 R68, R76, R6, R204 ;  /* 0x000000064c44723c */ /* 0x002fe400000810cc */
[----:B------:R-:W-:Y:S04]  /*47260*/  STL [R1+0x2380], R136 ;  /* 0x0023808801007387 */ /* 0x000fe80000100800 */
[----:B------:R-:W-:Y:S04]  /*47270*/  STL [R1+0x237c], R137 ;  /* 0x00237c8901007387 */ /* 0x000fe80000100800 */
[----:B------:R-:W-:Y:S04]  /*47280*/  STL [R1+0x2378], R138 ;  /* 0x0023788a01007387 */ /* 0x000fe80000100800 */
[----:B------:R-:W-:Y:S01]  /*47290*/  STL [R1+0x2360], R139 ;  /* 0x0023608b01007387 */ /* 0x000fe20000100800 */
[----:B------:R-:W-:Y:S01]  /*472a0*/  IMAD.MOV.U32 R124, RZ, RZ, R219 ;  /* 0x000000ffff7c7224 */ /* 0x000fe200078e00db */
[----:B------:R-:W-:Y:S01]  /*472b0*/  MOV R125, R212 ;  /* 0x000000d4007d7202 */ /* 0x000fe20000000f00 */
[----:B------:R-:W-:-:S06]  /*472c0*/  IMAD.MOV.U32 R126, RZ, RZ, R213 ;  /* 0x000000ffff7e7224 */ /* 0x000fcc00078e00d5 */
[----:B------:R1:W-:Y:S04]  /*472d0*/  STL.64 [R1+0x190], R68 ;  /* 0x0001904401007387 */ /* 0x0003e80000100a00 */
[----:B------:R-:W-:Y:S04]  /*472e0*/  STL.64 [R1+0x1a0], R72 ;  /* 0x0001a04801007387 */ /* 0x000fe80000100a00 */
[----:B------:R-:W-:Y:S01]  /*472f0*/  STL.64 [R1+0x1a8], R74 ;  /* 0x0001a84a01007387 */ /* 0x000fe20000100a00 */
[----:B------:R-:W-:-:S03]  /*47300*/  IMAD.MOV.U32 R127, RZ, RZ, R208 ;  /* 0x000000ffff7f7224 */ /* 0x000fc600078e00d0 */
[----:B------:R2:W-:Y:S04]  /*47310*/  STL [R1+0x198], R70 ;  /* 0x0001984601007387 */ /* 0x0005e80000100800 */
[----:B------:R-:W3:Y:S04]  /*47320*/  LDL.LU R219, [R1+0x24c0] ;  /* 0x0024c00001db7983 */ /* 0x000ee80000300800 */
[----:B------:R-:W4:Y:S04]  /*47330*/  LDL.LU R212, [R1+0x24bc] ;  /* 0x0024bc0001d47983 */ /* 0x000f280000300800 */
[----:B------:R-:W4:Y:S04]  /*47340*/  LDL.LU R213, [R1+0x24b8] ;  /* 0x0024b80001d57983 */ /* 0x000f280000300800 */
[----:B------:R-:W3:Y:S01]  /*47350*/  LDL.LU R208, [R1+0x24b4] ;  /* 0x0024b40001d07983 */ /* 0x000ee20000300800 */
[----:B-1----:R-:W-:-:S03]  /*47360*/  MOV R68, R209 ;  /* 0x000000d100447202 */ /* 0x002fc60000000f00 */
[----:B------:R-:W4:Y:S01]  /*47370*/  LDL.LU R244, [R1+0x100] ;  /* 0x0001000001f47983 */ /* 0x000f220000300800 */
[----:B------:R-:W-:-:S03]  /*47380*/  IMAD.MOV.U32 R69, RZ, RZ, R210 ;  /* 0x000000ffff457224 */ /* 0x000fc600078e00d2 */
[----:B------:R-:W4:Y:S01]  /*47390*/  LDL.LU R245, [R1+0x104] ;  /* 0x0001040001f57983 */ /* 0x000f220000300800 */
[----:B--2---:R-:W-:-:S03]  /*473a0*/  IMAD.MOV.U32 R70, RZ, RZ, R211 ;  /* 0x000000ffff467224 */ /* 0x004fc600078e00d3 */
[----:B------:R-:W2:Y:S04]  /*473b0*/  LDL.LU R246, [R1+0x108] ;  /* 0x0001080001f67983 */ /* 0x000ea80000300800 */
[----:B------:R-:W2:Y:S04]  /*473c0*/  LDL.LU R247, [R1+0x10c] ;  /* 0x00010c0001f77983 */ /* 0x000ea80000300800 */
[----:B------:R-:W3:Y:S04]  /*473d0*/  LDL.LU R209, [R1+0x24b0] ;  /* 0x0024b00001d17983 */ /* 0x000ee80000300800 */
[----:B------:R-:W3:Y:S04]  /*473e0*/  LDL.LU R210, [R1+0x24ac] ;  /* 0x0024ac0001d27983 */ /* 0x000ee80000300800 */
[----:B------:R-:W3:Y:S01]  /*473f0*/  LDL.LU R211, [R1+0x24a8] ;  /* 0x0024a80001d37983 */ /* 0x000ee20000300800 */
[----:B------:R-:W-:Y:S01]  /*47400*/  MOV R136, R71 ;  /* 0x0000004700887202 */ /* 0x000fe20000000f00 */
[----:B------:R-:W-:Y:S01]  /*47410*/  IMAD.MOV.U32 R120, RZ, RZ, R215 ;  /* 0x000000ffff787224 */ /* 0x000fe200078e00d7 */
[----:B------:R-:W-:-:S02]  /*47420*/  MOV R71, R214 ;  /* 0x000000d600477202 */ /* 0x000fc40000000f00 */
[----:B------:R-:W4:Y:S04]  /*47430*/  LDL.LU R214, [R1+0x24a4] ;  /* 0x0024a40001d67983 */ /* 0x000f280000300800 */
[----:B------:R-:W4:Y:S01]  /*47440*/  LDL.LU R215, [R1+0x24a0] ;  /* 0x0024a00001d77983 */ /* 0x000f220000300800 */
[----:B------:R-:W-:Y:S02]  /*47450*/  IMAD.MOV.U32 R121, RZ, RZ, R252 ;  /* 0x000000ffff797224 */ /* 0x000fe400078e00fc */
[----:B------:R-:W-:Y:S01]  /*47460*/  IMAD.MOV.U32 R123, RZ, RZ, R240 ;  /* 0x000000ffff7b7224 */ /* 0x000fe200078e00f0 */
[----:B------:R-:W-:Y:S01]  /*47470*/  MOV R122, R243 ;  /* 0x000000f3007a7202 */ /* 0x000fe20000000f00 */
[C---:B------:R-:W-:Y:S06]  /*47480*/  HMMA.1688.F32.TF32 R140, R76.reuse, R26, R224 ;  /* 0x0000001a4c8c723c */ /* 0x040fec00000810e0 */
[----:B------:R-:W-:Y:S01]  /*47490*/  HMMA.1688.F32.TF32 R248, R76, R38, R236 ;  /* 0x000000264cf8723c */ /* 0x000fe200000810ec */
[----:B------:R-:W-:-:S02]  /*474a0*/  IMAD.MOV.U32 R118, RZ, RZ, R49 ;  /* 0x000000ffff767224 */ /* 0x000fc400078e0031 */
[----:B------:R-:W-:-:S03]  /*474b0*/  IMAD.MOV.U32 R119, RZ, RZ, R48 ;  /* 0x000000ffff777224 */ /* 0x000fc600078e0030 */
[----:B------:R-:W-:Y:S01]  /*474c0*/  HMMA.1688.F32.TF32 R236, R76, R46, R68 ;  /* 0x0000002e4cec723c */ /* 0x000fe20000081044 */
[----:B------:R-:W-:Y:S01]  /*474d0*/  IMAD.MOV.U32 R116, RZ, RZ, R53 ;  /* 0x000000ffff747224 */ /* 0x000fe200078e0035 */
[----:B------:R-:W-:-:S04]  /*474e0*/  MOV R117, R52 ;  /* 0x0000003400757202 */ /* 0x000fc80000000f00 */
[C---:B------:R-:W-:Y:S06]  /*474f0*/  HMMA.1688.F32.TF32 R48, R76.reuse, R50, R124 ;  /* 0x000000324c30723c */ /* 0x040fec000008107c */
[----:B------:R-:W-:Y:S01]  /*47500*/  HMMA.1688.F32.TF32 R52, R76, R54, R120 ;  /* 0x000000364c34723c */ /* 0x000fe20000081078 */
        /* <DEDUP_REMOVED lines=17> */
[----:B------:R-:W-:Y:S01]  /*47620*/  IMAD.MOV.U32 R135, RZ, RZ, R72 ;  /* 0x000000ffff877224 */ /* 0x000fe200078e0048 */
[----:B------:R1:W-:Y:S04]  /*47630*/  STL [R1+0x178], R74 ;  /* 0x0001784a01007387 */ /* 0x0003e80000100800 */
[----:B------:R-:W-:Y:S01]  /*47640*/  STL.64 [R1+0x2370], R134 ;  /* 0x0023708601007387 */ /* 0x000fe20000100a00 */
[----:B------:R-:W-:-:S03]  /*47650*/  IMAD.MOV.U32 R139, RZ, RZ, R73 ;  /* 0x000000ffff8b7224 */ /* 0x000fc600078e0049 */
[----:B------:R3:W-:Y:S01]  /*47660*/  STL.64 [R1+0x2368], R132 ;  /* 0x0023688401007387 */ /* 0x0007e20000100a00 */
[----:B------:R-:W-:Y:S02]  /*47670*/  MOV R243, R75 ;  /* 0x0000004b00f37202 */ /* 0x000fe40000000f00 */
[C---:B-1----:R-:W-:Y:S06]  /*47680*/  HMMA.1688.F32.TF32 R72, R76.reuse, R22, R220 ;  /* 0x000000164c48723c */ /* 0x042fec00000810dc */
[C---:B---3--:R-:W-:Y:S06]  /*47690*/  HMMA.1688.F32.TF32 R132, R76.reuse, R18, R216 ;  /* 0x000000124c84723c */ /* 0x048fec00000810d8 */
[----:B--2---:R-:W-:-:S15]  /*476a0*/  HMMA.1688.F32.TF32 R244, R76, R42, R244 ;  /* 0x0000002a4cf4723c */ /* 0x004fde00000810f4 */
[----:B------:R-:W-:-:S02]  /*476b0*/  NOP ;  /* 0x0000000000007918 */ /* 0x000fc40000000000 */
[----:B------:R-:W-:Y:S04]  /*476c0*/  STL.64 [R1+0x160], R132 ;  /* 0x0001608401007387 */ /* 0x000fe80000100a00 */
[----:B------:R1:W-:Y:S04]  /*476d0*/  STL.64 [R1+0x168], R134 ;  /* 0x0001688601007387 */ /* 0x0003e80000100a00 */
[----:B------:R-:W-:Y:S04]  /*476e0*/  STL.64 [R1+0x150], R72 ;  /* 0x0001504801007387 */ /* 0x000fe80000100a00 */
[----:B------:R2:W-:Y:S01]  /*476f0*/  STL.64 [R1+0x158], R74 ;  /* 0x0001584a01007387 */ /* 0x0005e20000100a00 */
[C---:B-1----:R-:W-:Y:S06]  /*47700*/  HMMA.1688.F32.TF32 R132, R76.reuse, R30, R228 ;  /* 0x0000001e4c84723c */ /* 0x042fec00000810e4 */
[----:B--2---:R-:W-:Y:S01]  /*47710*/  HMMA.1688.F32.TF32 R72, R76, R34, R232 ;  /* 0x000000224c48723c */ /* 0x004fe200000810e8 */
[----:B------:R-:W-:Y:S04]  /*47720*/  STL.64 [R1+0xe0], R140 ;  /* 0x0000e08c01007387 */ /* 0x000fe80000100a00 */
[----:B------:R-:W-:-:S12]  /*47730*/  STL.64 [R1+0xe8], R142 ;  /* 0x0000e88e01007387 */ /* 0x000fd80000100a00 */
[----:B------:R1:W-:Y:S04]  /*47740*/  STL.64 [R1+0xd0], R132 ;  /* 0x0000d08401007387 */ /* 0x0003e80000100a00 */
[----:B------:R2:W-:Y:S04]  /*47750*/  STL.64 [R1+0xd8], R134 ;  /* 0x0000d88601007387 */ /* 0x0005e80000100a00 */
[----:B------:R-:W-:Y:S04]  /*47760*/  STL.64 [R1+0x2318], R250 ;  /* 0x002318fa01007387 */ /* 0x000fe80000100a00 */
[----:B------:R3:W-:Y:S04]  /*47770*/  STL.64 [R1], R72 ;  /* 0x0000004801007387 */ /* 0x0007e80000100a00 */
        /* <DEDUP_REMOVED lines=10> */
[----:B------:R-:W4:Y:S04]  /*47820*/  LDL.LU R28, [R1+0x249c] ;  /* 0x00249c00011c7983 */ /* 0x000f280000300800 */
[----:B------:R-:W3:Y:S04]  /*47830*/  LDL.LU R175, [R1+0x2498] ;  /* 0x0024980001af7983 */ /* 0x000ee80000300800 */
        /* <DEDUP_REMOVED lines=11> */
[----:B------:R-:W-:Y:S01]  /*478f0*/  IMAD.MOV.U32 R6, RZ, RZ, R41 ;  /* 0x000000ffff067224 */ /* 0x000fe200078e0029 */
[----:B------:R-:W-:-:S02]  /*47900*/  MOV R7, R17 ;  /* 0x0000001100077202 */ /* 0x000fc40000000f00 */
[----:B------:R-:W4:Y:S01]  /*47910*/  LDL.LU R20, [R1+0x2474] ;  /* 0x0024740001147983 */ /* 0x000f220000300800 */
[----:B-1----:R-:W-:-:S03]  /*47920*/  IMAD.MOV.U32 R132, RZ, RZ, R16 ;  /* 0x000000ffff847224 */ /* 0x002fc600078e0010 */
[----:B------:R-:W4:Y:S01]  /*47930*/  LDL.LU R40, [R1+0x2470] ;  /* 0x0024700001287983 */ /* 0x000f220000300800 */
[----:B------:R-:W-:-:S03]  /*47940*/  IMAD.MOV.U32 R133, RZ, RZ, R242 ;  /* 0x000000ffff857224 */ /* 0x000fc600078e00f2 */
[----:B------:R-:W4:Y:S01]  /*47950*/  LDL.LU R41, [R1+0x246c] ;  /* 0x00246c0001297983 */ /* 0x000f220000300800 */
[----:B--2---:R-:W-:-:S03]  /*47960*/  MOV R134, R172 ;  /* 0x000000ac00867202 */ /* 0x004fc60000000f00 */
        /* <DEDUP_REMOVED lines=17> */
[----:B------:R-:W2:Y:S01]  /*47a80*/  LDL.LU R173, [R1+0x2440] ;  /* 0x0024400001ad7983 */ /* 0x000ea20000300800 */
[----:B---3--:R-:W-:Y:S01]  /*47a90*/  MOV R27, R175 ;  /* 0x000000af001b7202 */ /* 0x008fe20000000f00 */
[----:B----4-:R-:W-:-:S02]  /*47aa0*/  IMAD.MOV.U32 R26, RZ, RZ, R174 ;  /* 0x000000ffff1a7224 */ /* 0x010fc400078e00ae */
[----:B------:R-:W3:Y:S04]  /*47ab0*/  LDL.LU R174, [R1+0x243c] ;  /* 0x00243c0001ae7983 */ /* 0x000ee80000300800 */
[----:B------:R-:W4:Y:S01]  /*47ac0*/  LDL.LU R175, [R1+0x2438] ;  /* 0x0024380001af7983 */ /* 0x000f220000300800 */
[----:B------:R-:W-:Y:S01]  /*47ad0*/  IMAD.MOV.U32 R104, RZ, RZ, R61 ;  /* 0x000000ffff687224 */ /* 0x000fe200078e003d */
[----:B------:R-:W-:Y:S01]  /*47ae0*/  MOV R106, R57 ;  /* 0x00000039006a7202 */ /* 0x000fe20000000f00 */
[----:B------:R-:W-:Y:S02]  /*47af0*/  IMAD.MOV.U32 R105, RZ, RZ, R60 ;  /* 0x000000ffff697224 */ /* 0x000fe400078e003c */
[----:B------:R-:W-:Y:S01]  /*47b00*/  IMAD.MOV.U32 R107, RZ, RZ, R56 ;  /* 0x000000ffff6b7224 */ /* 0x000fe200078e0038 */
[----:B------:R-:W-:Y:S04]  /*47b10*/  LDS R47, [R3+UR7+0x46400] ;  /* 0x04640007032f7984 */ /* 0x000fe80008000800 */
[----:B------:R-:W-:Y:S01]  /*47b20*/  LDS R46, [R241+UR7+0x46400] ;  /* 0x04640007f12e7984 */ /* 0x000fe20008000800 */
[----:B------:R-:W-:-:S03]  /*47b30*/  IMAD.MOV.U32 R22, RZ, RZ, R45 ;  /* 0x000000ffff167224 */ /* 0x000fc600078e002d */
[----:B------:R-:W3:Y:S01]  /*47b40*/  LDL.LU R45, [R1+0x2434] ;  /* 0x00243400012d7983 */ /* 0x000ee20000300800 */
[----:B------:R-:W-:-:S03]  /*47b50*/  IMAD.MOV.U32 R23, RZ, RZ, R44 ;  /* 0x000000ffff177224 */ /* 0x000fc600078e002c */
[----:B------:R-:W4:Y:S01]  /*47b60*/  LDL.LU R44, [R1+0x2430] ;  /* 0x00243000012c7983 */ /* 0x000f220000300800 */
[----:B------:R-:W-:Y:S01]  /*47b70*/  HMMA.1688.F32.TF32 R60, R76, R62, R104 ;  /* 0x0000003e4c3c723c */ /* 0x000fe20000081068 */
[----:B------:R-:W-:Y:S01]  /*47b80*/  IMAD.MOV.U32 R19, RZ, RZ, R40 ;  /* 0x000000ffff137224 */ /* 0x000fe200078e0028 */
[----:B------:R-:W-:Y:S02]  /*47b90*/  MOV R18, R41 ;  /* 0x0000002900127202 */ /* 0x000fe40000000f00 */
[----:B------:R-:W4:Y:S04]  /*47ba0*/  LDL.LU R41, [R1+0x242c] ;  /* 0x00242c0001297983 */ /* 0x000f280000300800 */
[----:B------:R-:W4:Y:S01]  /*47bb0*/  LDL.LU R40, [R1+0x2428] ;  /* 0x0024280001287983 */ /* 0x000f220000300800 */
[----:B--2---:R-:W-:Y:S01]  /*47bc0*/  MOV R15, R242 ;  /* 0x000000f2000f7202 */ /* 0x004fe20000000f00 */
[----:B------:R-:W-:-:S02]  /*47bd0*/  IMAD.MOV.U32 R14, RZ, RZ, R172 ;  /* 0x000000ffff0e7224 */ /* 0x000fc400078e00ac */
[----:B------:R-:W2:Y:S04]  /*47be0*/  LDL.LU R172, [R1+0x2424] ;  /* 0x0024240001ac7983 */ /* 0x000ea80000300800 */
[----:B------:R-:W2:Y:S01]  /*47bf0*/  LDL.LU R242, [R1+0x2420] ;  /* 0x0024200001f27983 */ /* 0x000ea20000300800 */
[----:B------:R-:W-:Y:S02]  /*47c00*/  IMAD.MOV.U32 R11, RZ, RZ, R64 ;  /* 0x000000ffff0b7224 */ /* 0x000fe400078e0040 */
[----:B------:R-:W-:Y:S02]  /*47c10*/  IMAD.MOV.U32 R10, RZ, RZ, R65 ;  /* 0x000000ffff0a7224 */ /* 0x000fe400078e0041 */
[----:B------:R-:W2:Y:S04]  /*47c20*/  LDL.LU R65, [R1+0x241c] ;  /* 0x00241c0001417983 */ /* 0x000ea80000300800 */
[----:B------:R-:W2:Y:S01]  /*47c30*/  LDL.LU R64, [R1+0x2418] ;  /* 0x0024180001407983 */ /* 0x000ea20000300800 */
[----:B---3--:R-:W-:-:S03]  /*47c40*/  MOV R104, R45 ;  /* 0x0000002d00687202 */ /* 0x008fc60000000f00 */
[----:B------:R-:W3:Y:S01]  /*47c50*/  LDL.LU R45, [R1+0x2414] ;  /* 0x00241400012d7983 */ /* 0x000ee20000300800 */
[----:B----4-:R-:W-:Y:S01]  /*47c60*/  IMAD.MOV.U32 R105, RZ, RZ, R175 ;  /* 0x000000ffff697224 */ /* 0x010fe200078e00af */
[----:B------:R-:W-:Y:S01]  /*47c70*/  MOV R107, R173 ;  /* 0x000000ad006b7202 */ /* 0x000fe20000000f00 */
[----:B------:R-:W-:Y:S01]  /*47c80*/  IMAD.MOV.U32 R106, RZ, RZ, R174 ;  /* 0x000000ffff6a7224 */ /* 0x000fe200078e00ae */
[----:B------:R-:W4:Y:S04]  /*47c90*/  LDL.LU R175, [R1+0x2410] ;  /* 0x0024100001af7983 */ /* 0x000f280000300800 */
[----:B------:R-:W4:Y:S01]  /*47ca0*/  LDL.LU R174, [R1+0x240c] ;  /* 0x00240c0001ae7983 */ /* 0x000f220000300800 */
[----:B------:R-:W-:-:S03]  /*47cb0*/  IMAD.MOV.U32 R127, RZ, RZ, R44 ;  /* 0x000000ffff7f7224 */ /* 0x000fc600078e002c */
[----:B------:R-:W4:Y:S01]  /*47cc0*/  LDL.LU R173, [R1+0x2408] ;  /* 0x0024080001ad7983 */ /* 0x000f220000300800 */
[----:B------:R-:W-:Y:S01]  /*47cd0*/  MOV R126, R41 ;  /* 0x00000029007e7202 */ /* 0x000fe20000000f00 */
[----:B------:R-:W-:Y:S02]  /*47ce0*/  IMAD.MOV.U32 R125, RZ, RZ, R40 ;  /* 0x000000ffff7d7224 */ /* 0x000fe400078e0028 */
[----:B--2---:R-:W-:Y:S02]  /*47cf0*/  IMAD.MOV.U32 R124, RZ, RZ, R172 ;  /* 0x000000ffff7c7224 */ /* 0x004fe400078e00ac */
[----:B------:R-:W2:Y:S04]  /*47d00*/  LDL.LU R172, [R1+0x2404] ;  /* 0x0024040001ac7983 */ /* 0x000ea80000300800 */
[----:B------:R-:W2:Y:S04]  /*47d10*/  LDL.LU R40, [R1+0x2400] ;  /* 0x0024000001287983 */ /* 0x000ea80000300800 */
[----:B------:R-:W2:Y:S01]  /*47d20*/  LDL.LU R41, [R1+0x23fc] ;  /* 0x0023fc0001297983 */ /* 0x000ea20000300800 */
[----:B------:R-:W-:-:S03]  /*47d30*/  IMAD.MOV.U32 R155, RZ, RZ, R242 ;  /* 0x000000ffff9b7224 */ /* 0x000fc600078e00f2 */
[----:B------:R-:W2:Y:S01]  /*47d40*/  LDL.LU R44, [R1+0x23f8] ;  /* 0x0023f800012c7983 */ /* 0x000ea20000300800 */
[----:B------:R-:W-:Y:S01]  /*47d50*/  IMAD.MOV.U32 R154, RZ, RZ, R65 ;  /* 0x000000ffff9a7224 */ /* 0x000fe200078e0041 */
[----:B------:R-:W-:Y:S01]  /*47d60*/  MOV R153, R64 ;  /* 0x0000004000997202 */ /* 0x000fe20000000f00 */
[----:B---3--:R-:W-:Y:S02]  /*47d70*/  IMAD.MOV.U32 R152, RZ, RZ, R45 ;  /* 0x000000ffff987224 */ /* 0x008fe400078e002d */
[----:B------:R-:W3:Y:S04]  /*47d80*/  LDL.LU R45, [R1+0x23f4] ;  /* 0x0023f400012d7983 */ /* 0x000ee80000300800 */
[----:B------:R-:W3:Y:S04]  /*47d90*/  LDL.LU R64, [R1+0x23f0] ;  /* 0x0023f00001407983 */ /* 0x000ee80000300800 */
[----:B------:R-:W3:Y:S04]  /*47da0*/  LDL.LU R65, [R1+0x23ec] ;  /* 0x0023ec0001417983 */ /* 0x000ee80000300800 */
[----:B------:R-:W3:Y:S01]  /*47db0*/  LDL.LU R242, [R1+0x23e8] ;  /* 0x0023e80001f27983 */ /* 0x000ee20000300800 */
[----:B----4-:R-:W-:Y:S01]  /*47dc0*/  IMAD.MOV.U32 R69, RZ, RZ, R173 ;  /* 0x000000ffff457224 */ /* 0x010fe200078e00ad */
[----:B------:R-:W-:Y:S01]  /*47dd0*/  MOV R71, R175 ;  /* 0x000000af00477202 */ /* 0x000fe20000000f00 */
[----:B------:R-:W-:Y:S01]  /*47de0*/  IMAD.MOV.U32 R70, RZ, RZ, R174 ;  /* 0x000000ffff467224 */ /* 0x000fe200078e00ae */
[----:B--2---:R-:W-:-:S02]  /*47df0*/  MOV R68, R172 ;  /* 0x000000ac00447202 */ /* 0x004fc40000000f00 */
[----:B------:R-:W2:Y:S04]  /*47e00*/  LDL.LU R172, [R1+0x23e4] ;  /* 0x0023e40001ac7983 */ /* 0x000ea80000300800 */
[----:B------:R-:W2:Y:S04]  /*47e10*/  LDL.LU R173, [R1+0x23e0] ;  /* 0x0023e00001ad7983 */ /* 0x000ea80000300800 */
[----:B------:R-:W2:Y:S04]  /*47e20*/  LDL.LU R174, [R1+0x23dc] ;  /* 0x0023dc0001ae7983 */ /* 0x000ea80000300800 */
[----:B------:R-:W2:Y:S04]  /*47e30*/  LDL.LU R175, [R1+0x23d8] ;  /* 0x0023d80001af7983 */ /* 0x000ea80000300800 */
[----:B------:R-:W4:Y:S01]  /*47e40*/  LDL.LU R120, [R1+0x320] ;  /* 0x0003200001787983 */ /* 0x000f220000300800 */
[----:B---3--:R-:W-:-:S03]  /*47e50*/  IMAD.MOV.U32 R121, RZ, RZ, R242 ;  /* 0x000000ffff797224 */ /* 0x008fc600078e00f2 */
[----:B------:R-:W3:Y:S01]  /*47e60*/  LDL.LU R242, [R1+0x23d4] ;  /* 0x0023d40001f27983 */ /* 0x000ee20000300800 */
[----:B------:R-:W-:Y:S03]  /*47e70*/  HMMA.1688.F32.TF32 R56, R76, R58, R116 ;  /* 0x0000003a4c38723c */ /* 0x000fe60000081074 */
[----:B------:R-:W-:Y:S04]  /*47e80*/  LDS R116, [R2+UR7+0x46000] ;  /* 0x0460000702747984 */ /* 0x000fe80008000800 */
[----:B------:R-:W-:Y:S04]  /*47e90*/  LDS R118, [R2+UR7+0x46400] ;  /* 0x0464000702767984 */ /* 0x000fe80008000800 */
[----:B------:R-:W-:Y:S04]  /*47ea0*/  LDS R117, [R0+UR7+0x46000] ;  /* 0x0460000700757984 */ /* 0x000fe80008000800 */
[----:B------:R-:W-:Y:S01]  /*47eb0*/  LDS R119, [R0+UR7+0x46400] ;  /* 0x0464000700777984 */ /* 0x000fe20008000800 */
[----:B------:R-:W-:-:S02]  /*47ec0*/  IMAD.MOV.U32 R148, RZ, RZ, R45 ;  /* 0x000000ffff947224 */ /* 0x000fc400078e002d */
[----:B------:R-:W-:Y:S01]  /*47ed0*/  IMAD.MOV.U32 R149, RZ, RZ, R44 ;  /* 0x000000ffff957224 */ /* 0x000fe200078e002c */
[----:B------:R-:W-:Y:S04]  /*47ee0*/  LDS R45, [R3+UR7+0x46000] ;  /* 0x04600007032d7984 */ /* 0x000fe80008000800 */
[----:B------:R-:W-:Y:S01]  /*47ef0*/  LDS R44, [R241+UR7+0x46000] ;  /* 0x04600007f12c7984 */ /* 0x000fe20008000800 */
[----:B--2---:R-:W-:Y:S01]  /*47f00*/  HMMA.1688.F32.TF32 R140, R76, R66, R172 ;  /* 0x000000424c8c723c */ /* 0x004fe200000810ac */
[----:B------:R-:W-:Y:S01]  /*47f10*/  IMAD.MOV.U32 R122, RZ, RZ, R65 ;  /* 0x000000ffff7a7224 */ /* 0x000fe200078e0041 */
[----:B------:R-:W-:Y:S01]  /*47f20*/  MOV R123, R64 ;  /* 0x00000040007b7202 */ /* 0x000fe20000000f00 */
[----:B------:R-:W-:Y:S01]  /*47f30*/  IMAD.MOV.U32 R151, RZ, RZ, R40 ;  /* 0x000000ffff977224 */ /* 0x000fe200078e0028 */
[----:B------:R-:W-:Y:S01]  /*47f40*/  MOV R150, R41 ;  /* 0x0000002900967202 */ /* 0x000fe20000000f00 */
[----:B---3--:R-:W1:Y:S04]  /*47f50*/  LDSM.16.M88.4 R228, [R242+UR10+0x180] ;  /* 0x0001800af2e4783b */ /* 0x008e680008000200 */
[----:B------:R-:W2:Y:S04]  /*47f60*/  LDSM.16.M88.4 R224, [R242+UR10+0x2180] ;  /* 0x0021800af2e0783b */ /* 0x000ea80008000200 */
[----:B------:R-:W3:Y:S04]  /*47f70*/  LDSM.16.M88.4 R172, [R242+UR10+0x1c180] ;  /* 0x01c1800af2ac783b */ /* 0x000ee80008000200 */
[----:B------:R-:W4:Y:S04]  /*47f80*/  LDSM.16.M88.4 R220, [R242+UR10+0x4180] ;  /* 0x0041800af2dc783b */ /* 0x000f280008000200 */
[----:B------:R-:W4:Y:S04]  /*47f90*/  LDSM.16.M88.4 R216, [R242+UR10+0x6180] ;  /* 0x0061800af2d8783b */ /* 0x000f280008000200 */
[----:B------:R-:W-:Y:S04]  /*47fa0*/  STL [R1+0x2138], R242 ;  /* 0x002138f201007387 */ /* 0x000fe80000100800 */
[----:B------:R-:W4:Y:S01]  /*47fb0*/  LDSM.16.M88.4 R176, [R242+UR10+0x1a180] ;  /* 0x01a1800af2b0783b */ /* 0x000f220008000200 */
[----:B------:R-:W-:Y:S01]  /*47fc0*/  IMAD.MOV.U32 R72, RZ, RZ, R203 ;  /* 0x000000ffff487224 */ /* 0x000fe200078e00cb */
[----:B------:R-:W-:Y:S01]  /*47fd0*/  MOV R74, R201 ;  /* 0x000000c9004a7202 */ /* 0x000fe20000000f00 */
[----:B------:R-:W-:Y:S01]  /*47fe0*/  IMAD.MOV.U32 R73, RZ, RZ, R202 ;  /* 0x000000ffff497224 */ /* 0x000fe200078e00ca */
[----:B------:R-:W4:Y:S01]  /*47ff0*/  LDSM.16.M88.4 R212, [R242+UR10+0x8180] ;  /* 0x0081800af2d4783b */ /* 0x000f220008000200 */
[----:B------:R-:W-:-:S03]  /*48000*/  IMAD.MOV.U32 R75, RZ, RZ, R200 ;  /* 0x000000ffff4b7224 */ /* 0x000fc600078e00c8 */
[----:B------:R-:W4:Y:S04]  /*48010*/  LDSM.16.M88.4 R208, [R242+UR10+0xa180] ;  /* 0x00a1800af2d0783b */ /* 0x000f280008000200 */
[----:B------:R-:W4:Y:S01]  /*48020*/  LDSM.16.M88.4 R204, [R242+UR10+0xc180] ;  /* 0x00c1800af2cc783b */ /* 0x000f220008000200 */
[C---:B-1----:R-:W-:Y:S03]  /*48030*/  HMMA.1688.F32.TF32 R64, R116.reuse, R228, R164 ;  /* 0x000000e47440723c */ /* 0x042fe600000810a4 */
[----:B------:R-:W1:Y:S04]  /*48040*/  LDSM.16.M88.4 R200, [R242+UR10+0xe180] ;  /* 0x00e1800af2c8783b */ /* 0x000e680008000200 */
[----:B------:R-:W1:Y:S01]  /*48050*/  LDSM.16.M88.4 R196, [R242+UR10+0x10180] ;  /* 0x0101800af2c4783b */ /* 0x000e620008000200 */
[----:B--2---:R-:W-:Y:S03]  /*48060*/  HMMA.1688.F32.TF32 R156, R116, R224, R156 ;  /* 0x000000e0749c723c */ /* 0x004fe6000008109c */
[----:B------:R-:W2:Y:S03]  /*48070*/  LDSM.16.M88.4 R192, [R242+UR10+0x12180] ;  /* 0x0121800af2c0783b */ /* 0x000ea60008000200 */
[----:B---3--:R-:W-:Y:S01]  /*48080*/  HMMA.1688.F32.TF32 R40, R44, R172, R4 ;  /* 0x000000ac2c28723c */ /* 0x008fe20000081004 */
[----:B------:R-:W3:Y:S04]  /*48090*/  LDSM.16.M88.4 R188, [R242+UR10+0x14180] ;  /* 0x0141800af2bc783b */ /* 0x000ee80008000200 */
[----:B------:R-:W3:Y:S01]  /*480a0*/  LDSM.16.M88.4 R184, [R242+UR10+0x16180] ;  /* 0x0161800af2b8783b */ /* 0x000ee20008000200 */
[----:B----4-:R-:W-:Y:S03]  /*480b0*/  HMMA.1688.F32.TF32 R4, R116, R220, R160 ;  /* 0x000000dc7404723c */ /* 0x010fe600000810a0 */
[----:B------:R-:W4:Y:S04]  /*480c0*/  LDSM.16.M88.4 R180, [R242+UR10+0x18180] ;  /* 0x0181800af2b4783b */ /* 0x000f280008000200 */
[----:B------:R-:W-:Y:S01]  /*480d0*/  STL [R1+0x2288], R64 ;  /* 0x0022884001007387 */ /* 0x000fe20000100800 */
[----:B------:R-:W-:Y:S03]  /*480e0*/  HMMA.1688.F32.TF32 R144, R44, R228, R120 ;  /* 0x000000e42c90723c */ /* 0x000fe60000081078 */
[----:B------:R-:W-:Y:S04]  /*480f0*/  STL [R1+0x2284], R65 ;  /* 0x0022844101007387 */ /* 0x000fe80000100800 */
[----:B------:R-:W-:Y:S01]  /*48100*/  STL [R1+0x2280], R66 ;  /* 0x0022804201007387 */ /* 0x000fe20000100800 */
[----:B------:R-:W-:Y:S01]  /*48110*/  IMAD.MOV.U32 R120, RZ, RZ, R37 ;  /* 0x000000ffff787224 */ /* 0x000fe200078e0025 */
[----:B------:R-:W-:Y:S01]  /*48120*/  MOV R121, R36 ;  /* 0x0000002400797202 */ /* 0x000fe20000000f00 */
[----:B------:R-:W-:Y:S01]  /*48130*/  IMAD.MOV.U32 R122, RZ, RZ, R33 ;  /* 0x000000ffff7a7224 */ /* 0x000fe200078e0021 */
[----:B------:R-:W-:Y:S01]  /*48140*/  STL [R1+0x227c], R67 ;  /* 0x00227c4301007387 */ /* 0x000fe20000100800 */
[----:B------:R-:W-:-:S03]  /*48150*/  IMAD.MOV.U32 R123, RZ, RZ, R32 ;  /* 0x000000ffff7b7224 */ /* 0x000fc600078e0020 */
[----:B------:R-:W-:Y:S04]  /*48160*/  STL [R1+0x2294], R156 ;  /* 0x0022949c01007387 */ /* 0x000fe80000100800 */
[----:B------:R-:W-:Y:S04]  /*48170*/  STL [R1+0x2290], R157 ;  /* 0x0022909d01007387 */ /* 0x000fe80000100800 */
[----:B------:R-:W-:Y:S01]  /*48180*/  STL [R1+0x228c], R158 ;  /* 0x00228c9e01007387 */ /* 0x000fe20000100800 */
[----:B------:R-:W-:Y:S03]  /*48190*/  HMMA.1688.F32.TF32 R160, R116, R216, R120 ;  /* 0x000000d874a0723c */ /* 0x000fe60000081078 */
[----:B------:R-:W-:Y:S04]  /*481a0*/  STL [R1+0x2278], R159 ;  /* 0x0022789f01007387 */ /* 0x000fe80000100800 */
[----:B------:R-:W-:Y:S01]  /*481b0*/  STL [R1+0x22a4], R4 ;  /* 0x0022a40401007387 */ /* 0x000fe20000100800 */
[----:B------:R-:W-:-:S03]  /*481c0*/  MOV R120, R96 ;  /* 0x0000006000787202 */ /* 0x000fc60000000f00 */
[----:B------:R-:W-:Y:S01]  /*481d0*/  STL [R1+0x22a0], R5 ;  /* 0x0022a00501007387 */ /* 0x000fe20000100800 */
[----:B------:R-:W-:-:S03]  /*481e0*/  IMAD.MOV.U32 R121, RZ, RZ, R97 ;  /* 0x000000ffff797224 */ /* 0x000fc600078e0061 */
[----:B------:R-:W-:Y:S01]  /*481f0*/  STL [R1+0x229c], R6 ;  /* 0x00229c0601007387 */ /* 0x000fe20000100800 */
[----:B------:R-:W-:-:S03]  /*48200*/  IMAD.MOV.U32 R122, RZ, RZ, R98 ;  /* 0x000000ffff7a7224 */ /* 0x000fc600078e0062 */
[----:B------:R-:W-:Y:S01]  /*48210*/  STL [R1+0x2298], R7 ;  /* 0x0022980701007387 */ /* 0x000fe20000100800 */
[----:B------:R-:W-:-:S03]  /*48220*/  MOV R123, R99 ;  /* 0x00000063007b7202 */ /* 0x000fc60000000f00 */
        /* <DEDUP_REMOVED lines=9> */
[----:B------:R-:W4:Y:S04]  /*482c0*/  LDL.LU R101, [R1+0x23bc] ;  /* 0x0023bc0001657983 */ /* 0x000f280000300800 */
[----:B------:R-:W4:Y:S04]  /*482d0*/  LDL.LU R102, [R1+0x23b8] ;  /* 0x0023b80001667983 */ /* 0x000f280000300800 */
[----:B------:R-:W4:Y:S01]  /*482e0*/  LDL.LU R103, [R1+0x23b4] ;  /* 0x0023b40001677983 */ /* 0x000f220000300800 */
[C---:B------:R-:W-:Y:S03]  /*482f0*/  HMMA.1688.F32.TF32 R36, R44.reuse, R176, R132 ;  /* 0x000000b02c24723c */ /* 0x040fe60000081084 */
[----:B------:R-:W4:Y:S04]  /*48300*/  LDL.LU R132, [R1+0x230] ;  /* 0x0002300001847983 */ /* 0x000f280000300800 */
[----:B------:R-:W4:Y:S04]  /*48310*/  LDL.LU R133, [R1+0x234] ;  /* 0x0002340001857983 */ /* 0x000f280000300800 */
[----:B------:R-:W4:Y:S04]  /*48320*/  LDL.LU R134, [R1+0x238] ;  /* 0x0002380001867983 */ /* 0x000f280000300800 */
[----:B------:R-:W4:Y:S04]  /*48330*/  LDL.LU R135, [R1+0x23c] ;  /* 0x00023c0001877983 */ /* 0x000f280000300800 */
[----:B------:R-:W4:Y:S01]  /*48340*/  LDSM.16.M88.4 R168, [R242+UR10+0x1e180] ;  /* 0x01e1800af2a8783b */ /* 0x000f220008000200 */
[C---:B------:R-:W-:Y:S06]  /*48350*/  HMMA.1688.F32.TF32 R148, R44.reuse, R224, R148 ;  /* 0x000000e02c94723c */ /* 0x040fec0000081094 */
[C---:B------:R-:W-:Y:S06]  /*48360*/  HMMA.1688.F32.TF32 R68, R44.reuse, R220, R68 ;  /* 0x000000dc2c44723c */ /* 0x040fec0000081044 */
[C---:B------:R-:W-:Y:S06]  /*48370*/  HMMA.1688.F32.TF32 R152, R44.reuse, R216, R152 ;  /* 0x000000d82c98723c */ /* 0x040fec0000081098 */
[C---:B------:R-:W-:Y:S06]  /*48380*/  HMMA.1688.F32.TF32 R124, R44.reuse, R212, R124 ;  /* 0x000000d42c7c723c */ /* 0x040fec000008107c */
[C---:B------:R-:W-:Y:S06]  /*48390*/  HMMA.1688.F32.TF32 R104, R44.reuse, R208, R104 ;  /* 0x000000d02c68723c */ /* 0x040fec0000081068 */
[C---:B------:R-:W-:Y:S06]  /*483a0*/  HMMA.1688.F32.TF32 R8, R44.reuse, R204, R8 ;  /* 0x000000cc2c08723c */ /* 0x040fec0000081008 */
[C---:B-1----:R-:W-:Y:S06]  /*483b0*/  HMMA.1688.F32.TF32 R12, R44.reuse, R200, R12 ;  /* 0x000000c82c0c723c */ /* 0x042fec000008100c */
[C---:B------:R-:W-:Y:S06]  /*483c0*/  HMMA.1688.F32.TF32 R16, R44.reuse, R196, R16 ;  /* 0x000000c42c10723c */ /* 0x040fec0000081010 */
[C---:B--2---:R-:W-:Y:S06]  /*483d0*/  HMMA.1688.F32.TF32 R20, R44.reuse, R192, R20 ;  /* 0x000000c02c14723c */ /* 0x044fec0000081014 */
[C---:B---3--:R-:W-:Y:S06]  /*483e0*/  HMMA.1688.F32.TF32 R24, R44.reuse, R188, R24 ;  /* 0x000000bc2c18723c */ /* 0x048fec0000081018 */
[C---:B------:R-:W-:Y:S06]  /*483f0*/  HMMA.1688.F32.TF32 R28, R44.reuse, R184, R28 ;  /* 0x000000b82c1c723c */ /* 0x040fec000008101c */
[----:B----4-:R-:W-:Y:S06]  /*48400*/  HMMA.1688.F32.TF32 R32, R44, R180, R232 ;  /* 0x000000b42c20723c */ /* 0x010fec00000810e8 */
[C---:B------:R-:W-:Y:S06]  /*48410*/  HMMA.1688.F32.TF32 R80, R116.reuse, R204, R80 ;  /* 0x000000cc7450723c */ /* 0x040fec0000081050 */
[----:B------:R-:W-:Y:S01]  /*48420*/  HMMA.1688.F32.TF32 R84, R116, R200, R84 ;  /* 0x000000c87454723c */ /* 0x000fe20000081054 */
[----:B------:R-:W-:Y:S05]  /*48430*/  STL [R1+0x22b0], R160 ;  /* 0x0022b0a001007387 */ /* 0x000fea0000100800 */
[----:B------:R-:W-:Y:S01]  /*48440*/  HMMA.1688.F32.TF32 R44, R44, R168, R72 ;  /* 0x000000a82c2c723c */ /* 0x000fe20000081048 */
[----:B------:R-:W-:Y:S05]  /*48450*/  STL [R1+0x22ac], R161 ;  /* 0x0022aca101007387 */ /* 0x000fea0000100800 */
[C---:B------:R-:W-:Y:S01]  /*48460*/  HMMA.1688.F32.TF32 R88, R116.reuse, R196, R88 ;  /* 0x000000c47458723c */ /* 0x040fe20000081058 */
[----:B------:R-:W-:Y:S05]  /*48470*/  STL [R1+0x22a8], R162 ;  /* 0x0022a8a201007387 */ /* 0x000fea0000100800 */
[----:B------:R-:W-:Y:S01]  /*48480*/  HMMA.1688.F32.TF32 R92, R116, R192, R92 ;  /* 0x000000c0745c723c */ /* 0x000fe2000008105c */
[----:B------:R-:W-:Y:S01]  /*48490*/  STL [R1+0x2274], R163 ;  /* 0x002274a301007387 */ /* 0x000fe20000100800 */
[----:B------:R-:W-:Y:S01]  /*484a0*/  IMAD.MOV.U32 R52, RZ, RZ, R128 ;  /* 0x000000ffff347224 */ /* 0x000fe200078e0080 */
[----:B------:R-:W-:-:S02]  /*484b0*/  MOV R53, R129 ;  /* 0x0000008100357202 */ /* 0x000fc40000000f00 */
[----:B------:R-:W-:Y:S01]  /*484c0*/  LDS R232, [R241+UR7+0x46080] ;  /* 0x04608007f1e87984 */ /* 0x000fe20008000800 */
[----:B------:R-:W-:-:S03]  /*484d0*/  IMAD.MOV.U32 R54, RZ, RZ, R130 ;  /* 0x000000ffff367224 */ /* 0x000fc600078e0082 */
[----:B------:R-:W-:Y:S04]  /*484e0*/  LDS R234, [R241+UR7+0x46480] ;  /* 0x04648007f1ea7984 */ /* 0x000fe80008000800 */
[----:B------:R-:W-:Y:S04]  /*484f0*/  LDS R233, [R3+UR7+0x46080] ;  /* 0x0460800703e97984 */ /* 0x000fe80008000800 */
[----:B------:R-:W1:Y:S01]  /*48500*/  LDS R235, [R3+UR7+0x46480] ;  /* 0x0464800703eb7984 */ /* 0x000e620008000800 */
[C---:B------:R-:W-:Y:S06]  /*48510*/  HMMA.1688.F32.TF32 R76, R116.reuse, R208, R96 ;  /* 0x000000d0744c723c */ /* 0x040fec0000081060 */
[----:B------:R-:W-:-:S15]  /*48520*/  HMMA.1688.F32.TF32 R72, R116, R212, R100 ;  /* 0x000000d47448723c */ /* 0x000fde0000081064 */
[----:B------:R-:W-:-:S08]  /*48530*/  NOP ;  /* 0x0000000000007918 */ /* 0x000fd00000000000 */
[----:B------:R-:W-:Y:S04]  /*48540*/  STL [R1+0x22c0], R72 ;  /* 0x0022c04801007387 */ /* 0x000fe80000100800 */
[----:B------:R2:W-:Y:S04]  /*48550*/  STL [R1+0x22bc], R73 ;  /* 0x0022bc4901007387 */ /* 0x0005e80000100800 */
[----:B------:R-:W-:Y:S04]  /*48560*/  STL [R1+0x22b8], R74 ;  /* 0x0022b84a01007387 */ /* 0x000fe80000100800 */
[----:B------:R3:W-:Y:S04]  /*48570*/  STL [R1+0x22b4], R75 ;  /* 0x0022b44b01007387 */ /* 0x0007e80000100800 */
        /* <DEDUP_REMOVED lines=16> */
[----:B------:R-:W-:Y:S03]  /*48680*/  HMMA.1688.F32.TF32 R96, R116, R188, R132 ;  /* 0x000000bc7460723c */ /* 0x000fe60000081084 */
[----:B------:R-:W-:Y:S04]  /*48690*/  STL [R1+0x2308], R92 ;  /* 0x0023085c01007387 */ /* 0x000fe80000100800 */
[----:B------:R-:W-:Y:S04]  /*486a0*/  STL [R1+0x2304], R93 ;  /* 0x0023045d01007387 */ /* 0x000fe80000100800 */
[----:B------:R-:W-:Y:S04]  /*486b0*/  STL [R1+0x2300], R94 ;  /* 0x0023005e01007387 */ /* 0x000fe80000100800 */
[----:B------:R-:W-:Y:S04]  /*486c0*/  STL [R1+0x22fc], R95 ;  /* 0x0022fc5f01007387 */ /* 0x000fe80000100800 */
[----:B------:R-:W1:Y:S04]  /*486d0*/  LDL.LU R132, [R1+0x200] ;  /* 0x0002000001847983 */ /* 0x000e680000300800 */
[----:B------:R-:W1:Y:S04]  /*486e0*/  LDL.LU R133, [R1+0x204] ;  /* 0x0002040001857983 */ /* 0x000e680000300800 */
[----:B------:R-:W1:Y:S04]  /*486f0*/  LDL.LU R134, [R1+0x208] ;  /* 0x0002080001867983 */ /* 0x000e680000300800 */
[----:B------:R-:W1:Y:S04]  /*48700*/  LDL.LU R135, [R1+0x20c] ;  /* 0x00020c0001877983 */ /* 0x000e680000300800 */
[----:B------:R-:W4:Y:S04]  /*48710*/  LDL.LU R248, [R1+0x1f0] ;  /* 0x0001f00001f87983 */ /* 0x000f280000300800 */
[----:B------:R-:W4:Y:S04]  /*48720*/  LDL.LU R249, [R1+0x1f4] ;  /* 0x0001f40001f97983 */ /* 0x000f280000300800 */
[----:B------:R-:W4:Y:S04]  /*48730*/  LDL.LU R250, [R1+0x1f8] ;  /* 0x0001f80001fa7983 */ /* 0x000f280000300800 */
[----:B------:R-:W4:Y:S01]  /*48740*/  LDL.LU R251, [R1+0x1fc] ;  /* 0x0001fc0001fb7983 */ /* 0x000f220000300800 */
[----:B------:R-:W-:-:S03]  /*48750*/  IMAD.MOV.U32 R55, RZ, RZ, R112 ;  /* 0x000000ffff377224 */ /* 0x000fc600078e0070 */
[----:B------:R-:W-:Y:S01]  /*48760*/  STL [R1+0x230c], R99 ;  /* 0x00230c6301007387 */ /* 0x000fe20000100800 */
        /* <DEDUP_REMOVED lines=24> */
[----:B-1----:R-:W-:Y:S03]  /*488f0*/  HMMA.1688.F32.TF32 R4, R232, R228, R132 ;  /* 0x000000e4e804723c */ /* 0x002fe60000081084 */
[----:B------:R-:W3:-:S15]  /*48900*/  LDL.LU R132, [R1+0x80] ;  /* 0x0000800001847983 */ /* 0x000ede0000300800 */
[----:B------:R-:W-:-:S05]  /*48910*/  NOP ;  /* 0x0000000000007918 */ /* 0x000fca0000000000 */
[----:B------:R1:W-:Y:S04]  /*48920*/  STL.64 [R1+0x40], R4 ;  /* 0x0000400401007387 */ /* 0x0003e80000100a00 */
[----:B------:R1:W-:Y:S04]  /*48930*/  STL.64 [R1+0x48], R6 ;  /* 0x0000480601007387 */ /* 0x0003e80000100a00 */
[----:B------:R-:W3:Y:S04]  /*48940*/  LDL.LU R133, [R1+0x84] ;  /* 0x0000840001857983 */ /* 0x000ee80000300800 */
[----:B------:R-:W3:Y:S04]  /*48950*/  LDL.LU R134, [R1+0x88] ;  /* 0x0000880001867983 */ /* 0x000ee80000300800 */
[----:B------:R-:W3:Y:S01]  /*48960*/  LDL.LU R135, [R1+0x8c] ;  /* 0x00008c0001877983 */ /* 0x000ee20000300800 */
[C---:B------:R-:W-:Y:S06]  /*48970*/  HMMA.1688.F32.TF32 R48, R232.reuse, R216, R48 ;  /* 0x000000d8e830723c */ /* 0x040fec0000081030 */
[----:B----4-:R-:W-:Y:S01]  /*48980*/  HMMA.1688.F32.TF32 R64, R232, R224, R248 ;  /* 0x000000e0e840723c */ /* 0x010fe200000810f8 */
[----:B------:R-:W4:Y:S04]  /*48990*/  LDL.LU R248, [R1+0x70] ;  /* 0x0000700001f87983 */ /* 0x000f280000300800 */
[----:B------:R-:W4:Y:S04]  /*489a0*/  LDL.LU R249, [R1+0x74] ;  /* 0x0000740001f97983 */ /* 0x000f280000300800 */
[----:B------:R-:W4:Y:S04]  /*489b0*/  LDL.LU R250, [R1+0x78] ;  /* 0x0000780001fa7983 */ /* 0x000f280000300800 */
[----:B------:R-:W4:Y:S05]  /*489c0*/  LDL.LU R251, [R1+0x7c] ;  /* 0x00007c0001fb7983 */ /* 0x000f2a0000300800 */
[----:B--2---:R-:W-:Y:S01]  /*489d0*/  IMAD.MOV.U32 R73, RZ, RZ, R48 ;  /* 0x000000ffff497224 */ /* 0x004fe200078e0030 */
[----:B---3--:R-:W-:Y:S01]  /*489e0*/  MOV R75, R50 ;  /* 0x00000032004b7202 */ /* 0x008fe20000000f00 */
[----:B------:R-:W-:-:S02]  /*489f0*/  IMAD.MOV.U32 R74, RZ, RZ, R49 ;  /* 0x000000ffff4a7224 */ /* 0x000fc400078e0031 */
[----:B------:R-:W-:Y:S02]  /*48a00*/  IMAD.MOV.U32 R160, RZ, RZ, R51 ;  /* 0x000000ffffa07224 */ /* 0x000fe400078e0033 */
[----:B------:R-:W-:Y:S01]  /*48a10*/  HMMA.1688.F32.TF32 R48, R232, R212, R236 ;  /* 0x000000d4e830723c */ /* 0x000fe200000810ec */
[----:B------:R-:W-:Y:S01]  /*48a20*/  IMAD.MOV.U32 R161, RZ, RZ, R64 ;  /* 0x000000ffffa17224 */ /* 0x000fe200078e0040 */
[----:B------:R-:W-:Y:S01]  /*48a30*/  MOV R162, R65 ;  /* 0x0000004100a27202 */ /* 0x000fe20000000f00 */
[----:B-1----:R-:W-:-:S15]  /*48a40*/  IMAD.MOV.U32 R4, RZ, RZ, R66 ;  /* 0x000000ffff047224 */ /* 0x002fde00078e0042 */
[----:B------:R-:W-:-:S06]  /*48a50*/  NOP ;  /* 0x0000000000007918 */ /* 0x000fcc0000000000 */
        /* <DEDUP_REMOVED lines=8> */
[----:B------:R-:W2:Y:S11]  /*48ae0*/  LDL.LU R247, [R1+0x6c] ;  /* 0x00006c0001f77983 */ /* 0x000eb60000300800 */
[----:B------:R-:W-:Y:S01]  /*48af0*/  MOV R76, R48 ;  /* 0x00000030004c7202 */ /* 0x000fe20000000f00 */
[----:B------:R-:W-:Y:S01]  /*48b00*/  IMAD.MOV.U32 R77, RZ, RZ, R49 ;  /* 0x000000ffff4d7224 */ /* 0x000fe200078e0031 */
[----:B------:R-:W-:Y:S01]  /*48b10*/  MOV R72, R51 ;  /* 0x0000003300487202 */ /* 0x000fe20000000f00 */
[----:B------:R-:W-:-:S02]  /*48b20*/  IMAD.MOV.U32 R78, RZ, RZ, R50 ;  /* 0x000000ffff4e7224 */ /* 0x000fc400078e0032 */
[C---:B------:R-:W-:Y:S01]  /*48b30*/  HMMA.1688.F32.TF32 R48, R232.reuse, R204, R132 ;  /* 0x000000cce830723c */ /* 0x040fe20000081084 */
[----:B------:R-:W3:Y:S04]  /*48b40*/  LDL.LU R132, [R1+0x1e0] ;  /* 0x0001e00001847983 */ /* 0x000ee80000300800 */
[----:B------:R-:W3:Y:S04]  /*48b50*/  LDL.LU R133, [R1+0x1e4] ;  /* 0x0001e40001857983 */ /* 0x000ee80000300800 */
[----:B------:R-:W3:Y:S04]  /*48b60*/  LDL.LU R134, [R1+0x1e8] ;  /* 0x0001e80001867983 */ /* 0x000ee80000300800 */
[----:B------:R-:W3:Y:S01]  /*48b70*/  LDL.LU R135, [R1+0x1ec] ;  /* 0x0001ec0001877983 */ /* 0x000ee20000300800 */
[----:B------:R-:W-:Y:S01]  /*48b80*/  HMMA.1688.F32.TF32 R52, R232, R220, R52 ;  /* 0x000000dce834723c */ /* 0x000fe20000081034 */
[----:B------:R-:W-:-:S09]  /*48b90*/  IMAD.MOV.U32 R5, RZ, RZ, R67 ;  /* 0x000000ffff057224 */ /* 0x000fd200078e0043 */
[----:B------:R-:W-:Y:S01]  /*48ba0*/  IMAD.MOV.U32 R67, RZ, RZ, R48 ;  /* 0x000000ffff437224 */ /* 0x000fe200078e0030 */
[----:B------:R-:W-:Y:S01]  /*48bb0*/  MOV R163, R50 ;  /* 0x0000003200a37202 */ /* 0x000fe20000000f00 */
[----:B------:R-:W-:Y:S02]  /*48bc0*/  IMAD.MOV.U32 R159, RZ, RZ, R49 ;  /* 0x000000ffff9f7224 */ /* 0x000fe400078e0031 */
[----:B------:R-:W-:Y:S02]  /*48bd0*/  IMAD.MOV.U32 R79, RZ, RZ, R51 ;  /* 0x000000ffff4f7224 */ /* 0x000fe400078e0033 */
[----:B----4-:R-:W-:Y:S01]  /*48be0*/  HMMA.1688.F32.TF32 R48, R232, R200, R248 ;  /* 0x000000c8e830723c */ /* 0x010fe200000810f8 */
[----:B------:R-:W4:Y:S04]  /*48bf0*/  LDL.LU R248, [R1+0x1d0] ;  /* 0x0001d00001f87983 */ /* 0x000f280000300800 */
[----:B------:R-:W4:Y:S04]  /*48c00*/  LDL.LU R249, [R1+0x1d4] ;  /* 0x0001d40001f97983 */ /* 0x000f280000300800 */
[----:B------:R-:W4:Y:S04]  /*48c10*/  LDL.LU R250, [R1+0x1d8] ;  /* 0x0001d80001fa7983 */ /* 0x000f280000300800 */
[----:B------:R-:W4:Y:S01]  /*48c20*/  LDL.LU R251, [R1+0x1dc] ;  /* 0x0001dc0001fb7983 */ /* 0x000f220000300800 */
[----:B------:R-:W-:Y:S01]  /*48c30*/  HMMA.1688.F32.TF32 R100, R116, R184, R164 ;  /* 0x000000b87464723c */ /* 0x000fe200000810a4 */
[----:B------:R-:W-:-:S02]  /*48c40*/  MOV R239, R136 ;  /* 0x0000008800ef7202 */ /* 0x000fc40000000f00 */
[----:B------:R-:W4:Y:S03]  /*48c50*/  LDL.LU R236, [R1+0x190] ;  /* 0x0001900001ec7983 */ /* 0x000f260000300800 */
[C---:B------:R-:W-:Y:S01]  /*48c60*/  HMMA.1688.F32.TF32 R120, R116.reuse, R180, R120 ;  /* 0x000000b47478723c */ /* 0x040fe20000081078 */
[----:B------:R-:W4:Y:S04]  /*48c70*/  LDL.LU R237, [R1+0x194] ;  /* 0x0001940001ed7983 */ /* 0x000f280000300800 */
[----:B------:R-:W4:Y:S01]  /*48c80*/  LDL.LU R238, [R1+0x198] ;  /* 0x0001980001ee7983 */ /* 0x000f220000300800 */
[C---:B------:R-:W-:Y:S03]  /*48c90*/  HMMA.1688.F32.TF32 R108, R116.reuse, R176, R108 ;  /* 0x000000b0746c723c */ /* 0x040fe6000008106c */
[----:B------:R-:W4:Y:S03]  /*48ca0*/  LDL.LU R136, [R1+0x2380] ;  /* 0x0023800001887983 */ /* 0x000f260000300800 */
[C---:B------:R-:W-:Y:S01]  /*48cb0*/  HMMA.1688.F32.TF32 R112, R116.reuse, R172, R112 ;  /* 0x000000ac7470723c */ /* 0x040fe20000081070 */
[----:B------:R-:W-:Y:S01]  /*48cc0*/  MOV R6, R52 ;  /* 0x0000003400067202 */ /* 0x000fe20000000f00 */
[----:B------:R-:W-:Y:S01]  /*48cd0*/  IMAD.MOV.U32 R7, RZ, RZ, R53 ;  /* 0x000000ffff077224 */ /* 0x000fe200078e0035 */
[----:B------:R-:W-:Y:S01]  /*48ce0*/  MOV R157, R55 ;  /* 0x00000037009d7202 */ /* 0x000fe20000000f00 */
[----:B------:R-:W-:Y:S01]  /*48cf0*/  IMAD.MOV.U32 R156, RZ, RZ, R54 ;  /* 0x000000ffff9c7224 */ /* 0x000fe200078e0036 */
[----:B------:R-:W-:Y:S01]  /*48d00*/  MOV R81, R49 ;  /* 0x0000003100517202 */ /* 0x000fe20000000f00 */
[----:B------:R-:W-:Y:S01]  /*48d10*/  HMMA.1688.F32.TF32 R116, R116, R168, R128 ;  /* 0x000000a87474723c */ /* 0x000fe20000081080 */
[----:B------:R-:W4:Y:S04]  /*48d20*/  LDL.LU R128, [R1+0x1c0] ;  /* 0x0001c00001807983 */ /* 0x000f280000300800 */
[----:B------:R-:W4:Y:S04]  /*48d30*/  LDL.LU R129, [R1+0x1c4] ;  /* 0x0001c40001817983 */ /* 0x000f280000300800 */
[----:B------:R-:W4:Y:S04]  /*48d40*/  LDL.LU R130, [R1+0x1c8] ;  /* 0x0001c80001827983 */ /* 0x000f280000300800 */
[----:B------:R-:W4:Y:S01]  /*48d50*/  LDL.LU R131, [R1+0x1cc] ;  /* 0x0001cc0001837983 */ /* 0x000f220000300800 */
[----:B------:R-:W-:-:S03]  /*48d60*/  IMAD.MOV.U32 R80, RZ, RZ, R48 ;  /* 0x000000ffff507224 */ /* 0x000fc600078e0030 */
[----:B------:R-:W4:Y:S04]  /*48d70*/  LDL.LU R52, [R1+0x1b0] ;  /* 0x0001b00001347983 */ /* 0x000f280000300800 */
[----:B------:R-:W4:Y:S01]  /*48d80*/  LDL.LU R53, [R1+0x1b4] ;  /* 0x0001b40001357983 */ /* 0x000f220000300800 */
[----:B------:R-:W-:-:S03]  /*48d90*/  IMAD.MOV.U32 R82, RZ, RZ, R50 ;  /* 0x000000ffff527224 */ /* 0x000fc600078e0032 */
[----:B------:R-:W4:Y:S01]  /*48da0*/  LDL.LU R54, [R1+0x1b8] ;  /* 0x0001b80001367983 */ /* 0x000f220000300800 */
[----:B------:R-:W-:-:S03]  /*48db0*/  IMAD.MOV.U32 R83, RZ, RZ, R51 ;  /* 0x000000ffff537224 */ /* 0x000fc600078e0033 */
[----:B------:R-:W4:Y:S01]  /*48dc0*/  LDL.LU R55, [R1+0x1bc] ;  /* 0x0001bc0001377983 */ /* 0x000f220000300800 */
[----:B--2---:R-:W-:Y:S03]  /*48dd0*/  HMMA.1688.F32.TF32 R92, R232, R196, R244 ;  /* 0x000000c4e85c723c */ /* 0x004fe600000810f4 */
[----:B------:R-:W2:Y:S04]  /*48de0*/  LDL.LU R48, [R1+0x1a0] ;  /* 0x0001a00001307983 */ /* 0x000ea80000300800 */
[----:B------:R-:W2:Y:S01]  /*48df0*/  LDL.LU R49, [R1+0x1a4] ;  /* 0x0001a40001317983 */ /* 0x000ea20000300800 */
[----:B------:R-:W-:Y:S01]  /*48e00*/  IMAD.MOV.U32 R244, RZ, RZ, R137 ;  /* 0x000000fffff47224 */ /* 0x000fe200078e0089 */
[----:B------:R-:W-:-:S02]  /*48e10*/  MOV R245, R138 ;  /* 0x0000008a00f57202 */ /* 0x000fc40000000f00 */
[----:B------:R-:W2:Y:S04]  /*48e20*/  LDL.LU R50, [R1+0x1a8] ;  /* 0x0001a80001327983 */ /* 0x000ea80000300800 */
[----:B------:R-:W2:Y:S04]  /*48e30*/  LDL.LU R51, [R1+0x1ac] ;  /* 0x0001ac0001337983 */ /* 0x000ea80000300800 */
[----:B------:R-:W2:Y:S04]  /*48e40*/  LDL.LU R137, [R1+0x237c] ;  /* 0x00237c0001897983 */ /* 0x000ea80000300800 */
[----:B------:R-:W2:Y:S01]  /*48e50*/  LDL.LU R138, [R1+0x2378] ;  /* 0x00237800018a7983 */ /* 0x000ea20000300800 */
[----:B---3--:R-:W-:Y:S03]  /*48e60*/  HMMA.1688.F32.TF32 R132, R232, R192, R132 ;  /* 0x000000c0e884723c */ /* 0x008fe60000081084 */
[----:B------:R-:W-:Y:S04]  /*48e70*/  LDS R164, [R2+UR7+0x46080] ;  /* 0x0460800702a47984 */ /* 0x000fe80008000800 */
[----:B------:R-:W-:Y:S04]  /*48e80*/  LDS R166, [R2+UR7+0x46480] ;  /* 0x0464800702a67984 */ /* 0x000fe80008000800 */
[----:B------:R-:W-:Y:S04]  /*48e90*/  LDS R165, [R0+UR7+0x46080] ;  /* 0x0460800700a57984 */ /* 0x000fe80008000800 */
[----:B------:R-:W1:Y:S09]  /*48ea0*/  LDS R167, [R0+UR7+0x46480] ;  /* 0x0464800700a77984 */ /* 0x000e720008000800 */
[----:B------:R-:W-:Y:S01]  /*48eb0*/  IMAD.MOV.U32 R89, RZ, RZ, R134 ;  /* 0x000000ffff597224 */ /* 0x000fe200078e0086 */
[----:B------:R-:W-:-:S02]  /*48ec0*/  MOV R90, R135 ;  /* 0x00000087005a7202 */ /* 0x000fc40000000f00 */
[----:B------:R-:W3:Y:S01]  /*48ed0*/  LDL.LU.64 R134, [R1+0x2370] ;  /* 0x0023700001867983 */ /* 0x000ee20000300a00 */
[----:B----4-:R-:W-:Y:S01]  /*48ee0*/  HMMA.1688.F32.TF32 R248, R232, R188, R248 ;  /* 0x000000bce8f8723c */ /* 0x010fe200000810f8 */
[----:B------:R-:W-:Y:S01]  /*48ef0*/  IMAD.MOV.U32 R86, RZ, RZ, R95 ;  /* 0x000000ffff567224 */ /* 0x000fe200078e005f */
[----:B------:R-:W-:Y:S01]  /*48f00*/  MOV R95, R132 ;  /* 0x00000084005f7202 */ /* 0x000fe20000000f00 */
[----:B------:R-:W-:Y:S02]  /*48f10*/  IMAD.MOV.U32 R246, RZ, RZ, R252 ;  /* 0x000000fffff67224 */ /* 0x000fe400078e00fc */
[----:B------:R-:W-:Y:S02]  /*48f20*/  IMAD.MOV.U32 R88, RZ, RZ, R133 ;  /* 0x000000ffff587224 */ /* 0x000fe400078e0085 */
[----:B------:R-:W4:-:S15]  /*48f30*/  LDL.LU.64 R132, [R1+0x2368] ;  /* 0x0023680001847983 */ /* 0x000f1e0000300a00 */
[----:B------:R-:W-:-:S02]  /*48f40*/  NOP ;  /* 0x0000000000007918 */ /* 0x000fc40000000000 */
[----:B------:R-:W-:Y:S02]  /*48f50*/  IMAD.MOV.U32 R87, RZ, RZ, R248 ;  /* 0x000000ffff577224 */ /* 0x000fe400078e00f8 */
[----:B------:R-:W-:Y:S01]  /*48f60*/  IMAD.MOV.U32 R252, RZ, RZ, R249 ;  /* 0x000000fffffc7224 */ /* 0x000fe200078e00f9 */
[----:B------:R-:W-:Y:S02]  /*48f70*/  MOV R249, R139 ;  /* 0x0000008b00f97202 */ /* 0x000fe40000000f00 */
[----:B------:R-:W-:Y:S01]  /*48f80*/  MOV R242, R250 ;  /* 0x000000fa00f27202 */ /* 0x000fe20000000f00 */
[----:B---3--:R-:W-:Y:S02]  /*48f90*/  IMAD.MOV.U32 R248, RZ, RZ, R135 ;  /* 0x000000fffff87224 */ /* 0x008fe400078e0087 */
[----:B------:R-:W4:Y:S04]  /*48fa0*/  LDL.LU R135, [R1+0x2364] ;  /* 0x0023640001877983 */ /* 0x000f280000300800 */
[----:B------:R-:W2:Y:S04]  /*48fb0*/  LDL.LU R139, [R1+0x2360] ;  /* 0x00236000018b7983 */ /* 0x000ea80000300800 */
[----:B------:R-:W3:Y:S01]  /*48fc0*/  LDL.LU R250, [R1+0x178] ;  /* 0x0001780001fa7983 */ /* 0x000ee20000300800 */
[----:B------:R-:W-:Y:S01]  /*48fd0*/  HMMA.1688.F32.TF32 R128, R232, R184, R128 ;  /* 0x000000b8e880723c */ /* 0x000fe20000081080 */
[----:B------:R-:W-:Y:S01]  /*48fe0*/  IMAD.MOV.U32 R91, RZ, RZ, R92 ;  /* 0x000000ffff5b7224 */ /* 0x000fe200078e005c */
[----:B------:R-:W-:Y:S01]  /*48ff0*/  MOV R85, R94 ;  /* 0x0000005e00557202 */ /* 0x000fe20000000f00 */
[----:B------:R-:W-:-:S15]  /*49000*/  IMAD.MOV.U32 R84, RZ, RZ, R93 ;  /* 0x000000ffff547224 */ /* 0x000fde00078e005d */
[----:B------:R-:W-:-:S06]  /*49010*/  NOP ;  /* 0x0000000000007918 */ /* 0x000fcc0000000000 */
[----:B------:R-:W-:Y:S01]  /*49020*/  IMAD.MOV.U32 R99, RZ, RZ, R128 ;  /* 0x000000ffff637224 */ /* 0x000fe200078e0080 */
[----:B------:R-:W-:Y:S01]  /*49030*/  MOV R92, R129 ;  /* 0x00000081005c7202 */ /* 0x000fe20000000f00 */
[----:B------:R-:W-:Y:S02]  /*49040*/  IMAD.MOV.U32 R93, RZ, RZ, R130 ;  /* 0x000000ffff5d7224 */ /* 0x000fe400078e0082 */
[----:B------:R-:W-:Y:S02]  /*49050*/  IMAD.MOV.U32 R94, RZ, RZ, R131 ;  /* 0x000000ffff5e7224 */ /* 0x000fe400078e0083 */
[C---:B------:R-:W-:Y:S01]  /*49060*/  HMMA.1688.F32.TF32 R128, R232.reuse, R180, R52 ;  /* 0x000000b4e880723c */ /* 0x040fe20000081034 */
[----:B------:R-:W-:Y:S02]  /*49070*/  IMAD.MOV.U32 R247, RZ, RZ, R240 ;  /* 0x000000fffff77224 */ /* 0x000fe400078e00f0 */
[----:B------:R-:W-:Y:S02]  /*49080*/  IMAD.MOV.U32 R240, RZ, RZ, R251 ;  /* 0x000000fffff07224 */ /* 0x000fe400078e00fb */
[----:B------:R-:W-:Y:S01]  /*49090*/  IMAD.MOV.U32 R251, RZ, RZ, R243 ;  /* 0x000000fffffb7224 */ /* 0x000fe200078e00f3 */
[C---:B----4-:R-:W-:Y:S06]  /*490a0*/  HMMA.1688.F32.TF32 R132, R232.reuse, R176, R132 ;  /* 0x000000b0e884723c */ /* 0x050fec0000081084 */
[C---:B--2---:R-:W-:Y:S06]  /*490b0*/  HMMA.1688.F32.TF32 R136, R232.reuse, R172, R136 ;  /* 0x000000ace888723c */ /* 0x044fec0000081088 */
[----:B------:R-:W-:Y:S06]  /*490c0*/  HMMA.1688.F32.TF32 R232, R232, R168, R48 ;  /* 0x000000a8e8e8723c */ /* 0x000fec0000081030 */
[----:B-1----:R-:W-:-:S15]  /*490d0*/  HMMA.1688.F32.TF32 R48, R164, R228, R236 ;  /* 0x000000e4a430723c */ /* 0x002fde00000810ec */
[----:B------:R-:W-:-:S08]  /*490e0*/  NOP ;  /* 0x0000000000007918 */ /* 0x000fd00000000000 */
[----:B------:R1:W-:Y:S01]  /*490f0*/  STL [R1+0x190], R48 ;  /* 0x0001903001007387 */ /* 0x0003e20000100800 */
[----:B------:R-:W-:Y:S01]  /*49100*/  MOV R243, R49 ;  /* 0x0000003100f37202 */ /* 0x000fe20000000f00 */
[----:B------:R-:W-:Y:S02]  /*49110*/  IMAD.MOV.U32 R229, RZ, RZ, R50 ;  /* 0x000000ffffe57224 */ /* 0x000fe400078e0032 */
[----:B------:R-:W-:Y:S01]  /*49120*/  IMAD.MOV.U32 R228, RZ, RZ, R51 ;  /* 0x000000ffffe47224 */ /* 0x000fe200078e0033 */
[----:B------:R-:W2:Y:S04]  /*49130*/  LDL.LU R52, [R1+0x160] ;  /* 0x0001600001347983 */ /* 0x000ea80000300800 */
[----:B------:R-:W2:Y:S01]  /*49140*/  LDL.LU R53, [R1+0x164] ;  /* 0x0001640001357983 */ /* 0x000ea20000300800 */
[C---:B-1----:R-:W-:Y:S03]  /*49150*/  HMMA.1688.F32.TF32 R48, R164.reuse, R224, R244 ;  /* 0x000000e0a430723c */ /* 0x042fe600000810f4 */
[----:B------:R-:W2:Y:S03]  /*49160*/  LDL.LU R54, [R1+0x168] ;  /* 0x0001680001367983 */ /* 0x000ea60000300800 */
[----:B---3--:R-:W-:Y:S01]  /*49170*/  HMMA.1688.F32.TF32 R244, R164, R220, R248 ;  /* 0x000000dca4f4723c */ /* 0x008fe200000810f8 */
[----:B------:R-:W2:Y:S04]  /*49180*/  LDL.LU R55, [R1+0x16c] ;  /* 0x00016c0001377983 */ /* 0x000ea80000300800 */
[----:B------:R-:W-:Y:S04]  /*49190*/  STL [R1+0x2224], R229 ;  /* 0x002224e501007387 */ /* 0x000fe80000100800 */
[----:B------:R-:W-:Y:S04]  /*491a0*/  STL [R1+0x2220], R243 ;  /* 0x002220f301007387 */ /* 0x000fe80000100800 */
[----:B------:R-:W-:Y:S04]  /*491b0*/  STL [R1+0x221c], R228 ;  /* 0x00221ce401007387 */ /* 0x000fe80000100800 */
[----:B------:R1:W-:Y:S01]  /*491c0*/  STL.64 [R1+0x180], R48 ;  /* 0x0001803001007387 */ /* 0x0003e20000100a00 */
[----:B------:R-:W-:Y:S01]  /*491d0*/  MOV R225, R50 ;  /* 0x0000003200e17202 */ /* 0x000fe20000000f00 */
[----:B------:R-:W-:-:S02]  /*491e0*/  IMAD.MOV.U32 R224, RZ, RZ, R51 ;  /* 0x000000ffffe07224 */ /* 0x000fc400078e0033 */
[----:B-1----:R-:W3:Y:S04]  /*491f0*/  LDL.LU R48, [R1+0x150] ;  /* 0x0001500001307983 */ /* 0x002ee80000300800 */
[----:B------:R-:W3:Y:S04]  /*49200*/  LDL.LU R49, [R1+0x154] ;  /* 0x0001540001317983 */ /* 0x000ee80000300800 */
[----:B------:R-:W3:Y:S04]  /*49210*/  LDL.LU R50, [R1+0x158] ;  /* 0x0001580001327983 */ /* 0x000ee80000300800 */
[----:B------:R-:W3:Y:S04]  /*49220*/  LDL.LU R51, [R1+0x15c] ;  /* 0x00015c0001337983 */ /* 0x000ee80000300800 */
[----:B------:R-:W4:Y:S04]  /*49230*/  LDL.LU R236, [R1+0xe0] ;  /* 0x0000e00001ec7983 */ /* 0x000f280000300800 */
[----:B------:R-:W4:Y:S04]  /*49240*/  LDL.LU R237, [R1+0xe4] ;  /* 0x0000e40001ed7983 */ /* 0x000f280000300800 */
[----:B------:R-:W4:Y:S04]  /*49250*/  LDL.LU R238, [R1+0xe8] ;  /* 0x0000e80001ee7983 */ /* 0x000f280000300800 */
[----:B------:R-:W4:Y:S04]  /*49260*/  LDL.LU R239, [R1+0xec] ;  /* 0x0000ec0001ef7983 */ /* 0x000f280000300800 */
[----:B------:R-:W-:Y:S04]  /*49270*/  STL [R1+0x222c], R224 ;  /* 0x00222ce001007387 */ /* 0x000fe80000100800 */
[----:B------:R-:W-:Y:S04]  /*49280*/  STL [R1+0x2228], R225 ;  /* 0x002228e101007387 */ /* 0x000fe80000100800 */
[----:B------:R1:W-:Y:S04]  /*49290*/  STL [R1+0x170], R244 ;  /* 0x000170f401007387 */ /* 0x0003e80000100800 */
[----:B------:R-:W4:Y:S01]  /*492a0*/  LDL.LU R248, [R1] ;  /* 0x0000000001f87983 */ /* 0x000f220000300800 */
[----:B------:R-:W-:-:S03]  /*492b0*/  IMAD.MOV.U32 R229, RZ, RZ, R245 ;  /* 0x000000ffffe57224 */ /* 0x000fc600078e00f5 */
[----:B------:R-:W4:Y:S01]  /*492c0*/  LDL.LU R249, [R1+0x4] ;  /* 0x0000040001f97983 */ /* 0x000f220000300800 */
[----:B------:R-:W-:-:S03]  /*492d0*/  MOV R243, R246 ;  /* 0x000000f600f37202 */ /* 0x000fc60000000f00 */
[----:B------:R-:W4:Y:S01]  /*492e0*/  LDL.LU R250, [R1+0x8] ;  /* 0x0000080001fa7983 */ /* 0x000f220000300800 */
[----:B------:R-:W-:-:S03]  /*492f0*/  IMAD.MOV.U32 R228, RZ, RZ, R247 ;  /* 0x000000ffffe47224 */ /* 0x000fc600078e00f7 */
[----:B------:R-:W4:Y:S04]  /*49300*/  LDL.LU R251, [R1+0xc] ;  /* 0x00000c0001fb7983 */ /* 0x000f280000300800 */
[----:B-1----:R-:W4:Y:S04]  /*49310*/  LDL.LU R244, [R1+0xd0] ;  /* 0x0000d00001f47983 */ /* 0x002f280000300800 */
[----:B------:R-:W4:Y:S04]  /*49320*/  LDL.LU R245, [R1+0xd4] ;  /* 0x0000d40001f57983 */ /* 0x000f280000300800 */
[----:B------:R-:W4:Y:S04]  /*49330*/  LDL.LU R246, [R1+0xd8] ;  /* 0x0000d80001f67983 */ /* 0x000f280000300800 */
[----:B------:R-:W4:Y:S04]  /*49340*/  LDL.LU R247, [R1+0xdc] ;  /* 0x0000dc0001f77983 */ /* 0x000f280000300800 */
[----:B------:R-:W-:Y:S04]  /*49350*/  STL [R1+0x2238], R228 ;  /* 0x002238e401007387 */ /* 0x000fe80000100800 */
[----:B------:R-:W-:Y:S04]  /*49360*/  STL [R1+0x2234], R243 ;  /* 0x002234f301007387 */ /* 0x000fe80000100800 */
[----:B------:R1:W-:Y:S01]  /*49370*/  STL [R1+0x2230], R229 ;  /* 0x002230e501007387 */ /* 0x0003e20000100800 */
[C---:B--2---:R-:W-:Y:S06]  /*49380*/  HMMA.1688.F32.TF32 R52, R164.reuse, R216, R52 ;  /* 0x000000d8a434723c */ /* 0x044fec0000081034 */
[----:B---3--:R-:W-:-:S15]  /*49390*/  HMMA.1688.F32.TF32 R48, R164, R212, R48 ;  /* 0x000000d4a430723c */ /* 0x008fde0000081030 */
[----:B------:R-:W-:-:S03]  /*493a0*/  NOP ;  /* 0x0000000000007918 */ /* 0x000fc60000000000 */
[----:B------:R-:W-:Y:S01]  /*493b0*/  IMAD.MOV.U32 R216, RZ, RZ, R55 ;  /* 0x000000ffffd87224 */ /* 0x000fe200078e0037 */
[----:B------:R-:W-:Y:S01]  /*493c0*/  MOV R220, R53 ;  /* 0x0000003500dc7202 */ /* 0x000fe20000000f00 */
[----:B------:R-:W-:Y:S01]  /*493d0*/  IMAD.MOV.U32 R217, RZ, RZ, R54 ;  /* 0x000000ffffd97224 */ /* 0x000fe200078e0036 */
[----:B----4-:R-:W-:Y:S01]  /*493e0*/  HMMA.1688.F32.TF32 R236, R164, R208, R236 ;  /* 0x000000d0a4ec723c */ /* 0x010fe200000810ec */
[----:B------:R-:W-:Y:S01]  /*493f0*/  IMAD.MOV.U32 R221, RZ, RZ, R52 ;  /* 0x000000ffffdd7224 */ /* 0x000fe200078e0034 */
[----:B------:R-:W2:Y:S04]  /*49400*/  LDL.LU.64 R54, [R1+0x2358] ;  /* 0x0023580001367983 */ /* 0x000ea80000300a00 */
[----:B------:R-:W2:Y:S01]  /*49410*/  LDL.LU.64 R52, [R1+0x2350] ;  /* 0x0023500001347983 */ /* 0x000ea20000300a00 */
[----:B------:R-:W-:-:S03]  /*49420*/  MOV R212, R51 ;  /* 0x0000003300d47202 */ /* 0x000fc60000000f00 */
[----:B------:R-:W-:Y:S01]  /*49430*/  STL [R1+0x2248], R216 ;  /* 0x002248d801007387 */ /* 0x000fe20000100800 */
[----:B------:R-:W-:-:S03]  /*49440*/  IMAD.MOV.U32 R213, RZ, RZ, R50 ;  /* 0x000000ffffd57224 */ /* 0x000fc600078e0032 */
[----:B------:R-:W-:Y:S01]  /*49450*/  STL [R1+0x2244], R217 ;  /* 0x002244d901007387 */ /* 0x000fe20000100800 */
[----:B------:R-:W-:Y:S01]  /*49460*/  IMAD.MOV.U32 R225, RZ, RZ, R49 ;  /* 0x000000ffffe17224 */ /* 0x000fe200078e0031 */
[----:B------:R-:W-:Y:S02]  /*49470*/  MOV R224, R48 ;  /* 0x0000003000e07202 */ /* 0x000fe40000000f00 */
[----:B------:R-:W-:Y:S04]  /*49480*/  STL [R1+0x2240], R220 ;  /* 0x002240dc01007387 */ /* 0x000fe80000100800 */
[----:B------:R3:W-:Y:S04]  /*49490*/  STL [R1+0x223c], R221 ;  /* 0x00223cdd01007387 */ /* 0x0007e80000100800 */
[----:B------:R-:W4:Y:S01]  /*494a0*/  LDL.LU.64 R50, [R1+0x2348] ;  /* 0x0023480001327983 */ /* 0x000f220000300a00 */
[----:B------:R-:W-:-:S03]  /*494b0*/  IMAD.MOV.U32 R208, RZ, RZ, R239 ;  /* 0x000000ffffd07224 */ /* 0x000fc600078e00ef */
[----:B------:R-:W4:Y:S01]  /*494c0*/  LDL.LU.64 R48, [R1+0x2340] ;  /* 0x0023400001307983 */ /* 0x000f220000300a00 */
[----:B------:R-:W-:Y:S03]  /*494d0*/  HMMA.1688.F32.TF32 R244, R164, R204, R244 ;  /* 0x000000cca4f4723c */ /* 0x000fe600000810f4 */
[----:B------:R2:W-:Y:S01]  /*494e0*/  STL [R1+0x2258], R212 ;  /* 0x002258d401007387 */ /* 0x0005e20000100800 */
[----:B------:R-:W-:Y:S01]  /*494f0*/  MOV R209, R238 ;  /* 0x000000ee00d17202 */ /* 0x000fe20000000f00 */
[----:B-1----:R-:W-:Y:S02]  /*49500*/  IMAD.MOV.U32 R229, RZ, RZ, R237 ;  /* 0x000000ffffe57224 */ /* 0x002fe400078e00ed */
[----:B------:R1:W-:Y:S01]  /*49510*/  STL [R1+0x2254], R213 ;  /* 0x002254d501007387 */ /* 0x0003e20000100800 */
[----:B------:R-:W-:-:S03]  /*49520*/  IMAD.MOV.U32 R243, RZ, RZ, R236 ;  /* 0x000000fffff37224 */ /* 0x000fc600078e00ec */
[----:B------:R-:W-:Y:S04]  /*49530*/  STL [R1+0x2250], R225 ;  /* 0x002250e101007387 */ /* 0x000fe80000100800 */
[----:B------:R-:W-:Y:S04]  /*49540*/  STL [R1+0x224c], R224 ;  /* 0x00224ce001007387 */ /* 0x000fe80000100800 */
[----:B------:R-:W2:Y:S04]  /*49550*/  LDL.LU.64 R238, [R1+0x2338] ;  /* 0x0023380001ee7983 */ /* 0x000ea80000300a00 */
[----:B------:R-:W2:Y:S04]  /*49560*/  LDL.LU.64 R236, [R1+0x2330] ;  /* 0x0023300001ec7983 */ /* 0x000ea80000300a00 */
[----:B------:R-:W-:Y:S01]  /*49570*/  STL [R1+0x2268], R208 ;  /* 0x002268d001007387 */ /* 0x000fe20000100800 */
[----:B---3--:R-:W-:-:S03]  /*49580*/  IMAD.MOV.U32 R221, RZ, RZ, R246 ;  /* 0x000000ffffdd7224 */ /* 0x008fc600078e00f6 */
[----:B------:R-:W-:Y:S01]  /*49590*/  STL [R1+0x2264], R209 ;  /* 0x002264d101007387 */ /* 0x000fe20000100800 */
[----:B------:R-:W-:Y:S01]  /*495a0*/  IMAD.MOV.U32 R228, RZ, RZ, R247 ;  /* 0x000000ffffe47224 */ /* 0x000fe200078e00f7 */
[----:B------:R-:W-:Y:S02]  /*495b0*/  MOV R220, R245 ;  /* 0x000000f500dc7202 */ /* 0x000fe40000000f00 */
[----:B------:R3:W-:Y:S01]  /*495c0*/  STL [R1+0x2260], R229 ;  /* 0x002260e501007387 */ /* 0x0007e20000100800 */
[----:B------:R-:W-:-:S03]  /*495d0*/  IMAD.MOV.U32 R217, RZ, RZ, R244 ;  /* 0x000000ffffd97224 */ /* 0x000fc600078e00f4 */
[----:B------:R3:W-:Y:S04]  /*495e0*/  STL [R1+0x225c], R243 ;  /* 0x00225cf301007387 */ /* 0x0007e80000100800 */
[----:B------:R-:W3:Y:S04]  /*495f0*/  LDL.LU.64 R246, [R1+0x2328] ;  /* 0x0023280001f67983 */ /* 0x000ee80000300a00 */
[----:B------:R-:W3:Y:S01]  /*49600*/  LDL.LU.64 R244, [R1+0x2320] ;  /* 0x0023200001f47983 */ /* 0x000ee20000300a00 */
[----:B------:R-:W-:-:S15]  /*49610*/  HMMA.1688.F32.TF32 R248, R164, R200, R248 ;  /* 0x000000c8a4f8723c */ /* 0x000fde00000810f8 */
[----:B------:R-:W-:-:S09]  /*49620*/  NOP ;  /* 0x0000000000007918 */ /* 0x000fd20000000000 */
[----:B------:R-:W-:Y:S01]  /*49630*/  IMAD.MOV.U32 R201, RZ, RZ, R250 ;  /* 0x000000ffffc97224 */ /* 0x000fe200078e00fa */
[----:B------:R-:W-:Y:S01]  /*49640*/  MOV R200, R251 ;  /* 0x000000fb00c87202 */ /* 0x000fe20000000f00 */
[----:B------:R-:W-:Y:S01]  /*49650*/  IMAD.MOV.U32 R204, RZ, RZ, R249 ;  /* 0x000000ffffcc7224 */ /* 0x000fe200078e00f9 */
[----:B------:R-:W-:Y:S01]  /*49660*/  MOV R205, R248 ;  /* 0x000000f800cd7202 */ /* 0x000fe20000000f00 */
[----:B------:R-:W4:Y:S04]  /*49670*/  LDL.LU.64 R250, [R1+0x2318] ;  /* 0x0023180001fa7983 */ /* 0x000f280000300a00 */
[----:B------:R-:W4:Y:S01]  /*49680*/  LDL.LU.64 R248, [R1+0x2310] ;  /* 0x0023100001f87983 */ /* 0x000f220000300a00 */
[C---:B---3--:R-:W-:Y:S06]  /*49690*/  HMMA.1688.F32.TF32 R244, R164.reuse, R192, R244 ;  /* 0x000000c0a4f4723c */ /* 0x048fec00000810f4 */
[----:B--2---:R-:W-:-:S15]  /*496a0*/  HMMA.1688.F32.TF32 R236, R164, R188, R236 ;  /* 0x000000bca4ec723c */ /* 0x004fde00000810ec */
[----:B------:R-:W-:-:S03]  /*496b0*/  NOP ;  /* 0x0000000000007918 */ /* 0x000fc60000000000 */
[----:B------:R-:W-:Y:S01]  /*496c0*/  IMAD.MOV.U32 R212, RZ, RZ, R244 ;  /* 0x000000ffffd47224 */ /* 0x000fe200078e00f4 */
[----:B-1----:R-:W-:Y:S01]  /*496d0*/  MOV R213, R245 ;  /* 0x000000f500d57202 */ /* 0x002fe20000000f00 */
[----:B------:R-:W-:Y:S02]  /*496e0*/  IMAD.MOV.U32 R193, RZ, RZ, R246 ;  /* 0x000000ffffc17224 */ /* 0x000fe400078e00f6 */
[----:B------:R-:W-:Y:S02]  /*496f0*/  IMAD.MOV.U32 R192, RZ, RZ, R247 ;  /* 0x000000ffffc07224 */ /* 0x000fe400078e00f7 */
[C---:B------:R-:W-:Y:S01]  /*49700*/  HMMA.1688.F32.TF32 R244, R164.reuse, R176, R56 ;  /* 0x000000b0a4f4723c */ /* 0x040fe20000081038 */
[----:B------:R-:W-:Y:S04]  /*49710*/  LDS R56, [R241+UR7+0x46800] ;  /* 0x04680007f1387984 */ /* 0x000fe80008000800 */
[----:B------:R-:W-:Y:S04]  /*49720*/  LDS R58, [R241+UR7+0x46c00] ;  /* 0x046c0007f13a7984 */ /* 0x000fe80008000800 */
[----:B------:R-:W-:Y:S04]  /*49730*/  LDS R57, [R3+UR7+0x46800] ;  /* 0x0468000703397984 */ /* 0x000fe80008000800 */
[----:B------:R-:W1:Y:S01]  /*49740*/  LDS R59, [R3+UR7+0x46c00] ;  /* 0x046c0007033b7984 */ /* 0x000e620008000800 */
[----:B----4-:R-:W-:Y:S01]  /*49750*/  HMMA.1688.F32.TF32 R248, R164, R196, R248 ;  /* 0x000000c4a4f8723c */ /* 0x010fe200000810f8 */
[----:B------:R-:W-:Y:S01]  /*49760*/  MOV R229, R236 ;  /* 0x000000ec00e57202 */ /* 0x000fe20000000f00 */
[----:B------:R-:W-:Y:S01]  /*49770*/  IMAD.MOV.U32 R243, RZ, RZ, R237 ;  /* 0x000000fffff37224 */ /* 0x000fe200078e00ed */
[----:B------:R-:W-:Y:S01]  /*49780*/  MOV R188, R239 ;  /* 0x000000ef00bc7202 */ /* 0x000fe20000000f00 */
[----:B------:R-:W-:-:S02]  /*49790*/  IMAD.MOV.U32 R189, RZ, RZ, R238 ;  /* 0x000000ffffbd7224 */ /* 0x000fc400078e00ee */
[C---:B------:R-:W-:Y:S06]  /*497a0*/  HMMA.1688.F32.TF32 R236, R164.reuse, R172, R60 ;  /* 0x000000aca4ec723c */ /* 0x040fec000008103c */
[C---:B------:R-:W-:Y:S06]  /*497b0*/  HMMA.1688.F32.TF32 R48, R164.reuse, R184, R48 ;  /* 0x000000b8a430723c */ /* 0x040fec0000081030 */
[----:B------:R-:W-:Y:S06]  /*497c0*/  HMMA.1688.F32.TF32 R60, R164, R168, R140 ;  /* 0x000000a8a43c723c */ /* 0x000fec000008108c */
[----:B------:R-:W-:Y:S01]  /*497d0*/  IMAD.MOV.U32 R225, RZ, RZ, R248 ;  /* 0x000000ffffe17224 */ /* 0x000fe200078e00f8 */
[----:B------:R-:W-:Y:S01]  /*497e0*/  MOV R216, R250 ;  /* 0x000000fa00d87202 */ /* 0x000fe20000000f00 */
[----:B------:R-:W-:-:S02]  /*497f0*/  IMAD.MOV.U32 R224, RZ, RZ, R249 ;  /* 0x000000ffffe07224 */ /* 0x000fc400078e00f9 */
[----:B------:R-:W-:Y:S02]  /*49800*/  IMAD.MOV.U32 R196, RZ, RZ, R251 ;  /* 0x000000ffffc47224 */ /* 0x000fe400078e00fb */
[----:B------:R-:W-:Y:S01]  /*49810*/  HMMA.1688.F32.TF32 R248, R164, R180, R52 ;  /* 0x000000b4a4f8723c */ /* 0x000fe20000081034 */
[----:B------:R-:W-:Y:S04]  /*49820*/  LDS R52, [R2+UR7+0x46800] ;  /* 0x0468000702347984 */ /* 0x000fe80008000800 */
[----:B------:R-:W-:Y:S01]  /*49830*/  LDS R54, [R2+UR7+0x46c00] ;  /* 0x046c000702367984 */ /* 0x000fe20008000800 */
[C---:B-1----:R-:W-:Y:S06]  /*49840*/  HMMA.1688.F32.TF32 R164, R56.reuse, R222, R68 ;  /* 0x000000de38a4723c */ /* 0x042fec0000081044 */
        /* <DEDUP_REMOVED lines=10> */
[----:B------:R-:W-:Y:S04]  /*498f0*/  STL.64 [R1+0x210], R164 ;  /* 0x000210a401007387 */ /* 0x000fe80000100a00 */
[----:B------:R-:W-:Y:S01]  /*49900*/  STL.64 [R1+0x218], R166 ;  /* 0x000218a601007387 */ /* 0x000fe20000100a00 */
[----:B------:R-:W-:Y:S01]  /*49910*/  MOV R152, R6 ;  /* 0x0000000600987202 */ /* 0x000fe20000000f00 */
[----:B------:R-:W-:Y:S01]  /*49920*/  IMAD.MOV.U32 R153, RZ, RZ, R7 ;  /* 0x000000ffff997224 */ /* 0x000fe200078e0007 */
[----:B------:R-:W-:Y:S01]  /*49930*/  MOV R155, R157 ;  /* 0x0000009d009b7202 */ /* 0x000fe20000000f00 */
[----:B------:R-:W-:Y:S01]  /*49940*/  IMAD.MOV.U32 R154, RZ, RZ, R156 ;  /* 0x000000ffff9a7224 */ /* 0x000fe200078e009c */
[----:B------:R-:W-:Y:S04]  /*49950*/  LDS R48, [R241+UR7+0x46880] ;  /* 0x04688007f1307984 */ /* 0x000fe80008000800 */
[----:B------:R-:W-:Y:S04]  /*49960*/  LDS R50, [R241+UR7+0x46c80] ;  /* 0x046c8007f1327984 */ /* 0x000fe80008000800 */
[----:B------:R-:W-:Y:S04]  /*49970*/  STL.64 [R1+0x220], R140 ;  /* 0x0002208c01007387 */ /* 0x000fe80000100a00 */
[----:B------:R-:W-:Y:S04]  /*49980*/  STL.64 [R1+0x228], R142 ;  /* 0x0002288e01007387 */ /* 0x000fe80000100a00 */
[----:B------:R-:W-:Y:S04]  /*49990*/  STL.64 [R1+0x2f0], R68 ;  /* 0x0002f04401007387 */ /* 0x000fe80000100a00 */
[----:B------:R1:W-:Y:S04]  /*499a0*/  STL.64 [R1+0x2f8], R70 ;  /* 0x0002f84601007387 */ /* 0x0003e80000100a00 */
[----:B------:R-:W-:Y:S04]  /*499b0*/  STL.64 [R1+0x2e0], R104 ;  /* 0x0002e06801007387 */ /* 0x000fe80000100a00 */
[----:B------:R-:W-:Y:S01]  /*499c0*/  STL.64 [R1+0x2e8], R106 ;  /* 0x0002e86a01007387 */ /* 0x000fe20000100a00 */
[C---:B-1----:R-:W-:Y:S03]  /*499d0*/  HMMA.1688.F32.TF32 R68, R56.reuse, R202, R12 ;  /* 0x000000ca3844723c */ /* 0x042fe6000008100c */
[----:B------:R-:W-:Y:S04]  /*499e0*/  STL.64 [R1+0x2d0], R8 ;  /* 0x0002d00801007387 */ /* 0x000fe80000100a00 */
[----:B------:R-:W-:Y:S01]  /*499f0*/  LDS R49, [R3+UR7+0x46880] ;  /* 0x0468800703317984 */ /* 0x000fe20008000800 */
[C---:B------:R-:W-:Y:S03]  /*49a00*/  HMMA.1688.F32.TF32 R12, R56.reuse, R198, R16 ;  /* 0x000000c6380c723c */ /* 0x040fe60000081010 */
[----:B------:R1:W-:Y:S04]  /*49a10*/  STL.64 [R1+0x2d8], R10 ;  /* 0x0002d80a01007387 */ /* 0x0003e80000100a00 */
[----:B------:R-:W2:Y:S01]  /*49a20*/  LDS R51, [R3+UR7+0x46c80] ;  /* 0x046c800703337984 */ /* 0x000ea20008000800 */
[C---:B-1----:R-:W-:Y:S07]  /*49a30*/  HMMA.1688.F32.TF32 R8, R56.reuse, R194, R20 ;  /* 0x000000c23808723c */ /* 0x042fee0000081014 */
[----:B------:R-:W-:Y:S04]  /*49a40*/  STL.64 [R1+0x2c0], R68 ;  /* 0x0002c04401007387 */ /* 0x000fe80000100a00 */
[----:B------:R-:W-:Y:S01]  /*49a50*/  STL.64 [R1+0x2c8], R70 ;  /* 0x0002c84601007387 */ /* 0x000fe20000100a00 */
[C---:B------:R-:W-:Y:S03]  /*49a60*/  HMMA.1688.F32.TF32 R16, R56.reuse, R190, R24 ;  /* 0x000000be3810723c */ /* 0x040fe60000081018 */
[----:B------:R-:W-:Y:S04]  /*49a70*/  STL.64 [R1+0x2b0], R12 ;  /* 0x0002b00c01007387 */ /* 0x000fe80000100a00 */
[----:B------:R1:W-:Y:S04]  /*49a80*/  STL.64 [R1+0x2b8], R14 ;  /* 0x0002b80e01007387 */ /* 0x0003e80000100a00 */
[----:B------:R-:W-:Y:S01]  /*49a90*/  STL.64 [R1+0x2a0], R8 ;  /* 0x0002a00801007387 */ /* 0x000fe20000100a00 */
[C---:B-1----:R-:W-:Y:S03]  /*49aa0*/  HMMA.1688.F32.TF32 R12, R56.reuse, R186, R28 ;  /* 0x000000ba380c723c */ /* 0x042fe6000008101c */
[----:B------:R1:W-:Y:S03]  /*49ab0*/  STL.64 [R1+0x2a8], R10 ;  /* 0x0002a80a01007387 */ /* 0x0003e60000100a00 */
[C---:B-1----:R-:W-:Y:S05]  /*49ac0*/  HMMA.1688.F32.TF32 R8, R56.reuse, R182, R32 ;  /* 0x000000b63808723c */ /* 0x042fea0000081020 */
[----:B------:R-:W-:Y:S04]  /*49ad0*/  STL.64 [R1+0x290], R16 ;  /* 0x0002901001007387 */ /* 0x000fe80000100a00 */
[----:B------:R1:W-:Y:S08]  /*49ae0*/  STL.64 [R1+0x298], R18 ;  /* 0x0002981201007387 */ /* 0x0003f00000100a00 */
[----:B------:R-:W-:Y:S04]  /*49af0*/  STL.64 [R1+0x270], R12 ;  /* 0x0002700c01007387 */ /* 0x000fe80000100a00 */
[----:B------:R3:W-:Y:S01]  /*49b00*/  STL.64 [R1+0x278], R14 ;  /* 0x0002780e01007387 */ /* 0x0007e20000100a00 */
[C---:B-1----:R-:W-:Y:S03]  /*49b10*/  HMMA.1688.F32.TF32 R16, R56.reuse, R178, R36 ;  /* 0x000000b23810723c */ /* 0x042fe60000081024 */
[----:B------:R-:W-:Y:S03]  /*49b20*/  STL.64 [R1+0x260], R8 ;  /* 0x0002600801007387 */ /* 0x000fe60000100a00 */
[C---:B---3--:R-:W-:Y:S01]  /*49b30*/  HMMA.1688.F32.TF32 R12, R56.reuse, R174, R40 ;  /* 0x000000ae380c723c */ /* 0x048fe20000081028 */
[----:B------:R1:W-:Y:S05]  /*49b40*/  STL.64 [R1+0x268], R10 ;  /* 0x0002680a01007387 */ /* 0x0003ea0000100a00 */
[----:B-1----:R-:W-:Y:S11]  /*49b50*/  HMMA.1688.F32.TF32 R8, R56, R170, R44 ;  /* 0x000000aa3808723c */ /* 0x002ff6000008102c */
[----:B------:R-:W-:Y:S01]  /*49b60*/  STL.64 [R1+0x250], R16 ;  /* 0x0002501001007387 */ /* 0x000fe20000100a00 */
[----:B------:R-:W-:-:S03]  /*49b70*/  IMAD.MOV.U32 R164, RZ, RZ, R99 ;  /* 0x000000ffffa47224 */ /* 0x000fc600078e0063 */
[----:B------:R-:W-:Y:S01]  /*49b80*/  STL.64 [R1+0x258], R18 ;  /* 0x0002581201007387 */ /* 0x000fe20000100a00 */
[----:B------:R-:W-:-:S03]  /*49b90*/  MOV R165, R92 ;  /* 0x0000005c00a57202 */ /* 0x000fc60000000f00 */
[----:B------:R1:W-:Y:S04]  /*49ba0*/  STL.64 [R1+0x240], R12 ;  /* 0x0002400c01007387 */ /* 0x0003e80000100a00 */
[----:B------:R3:W-:Y:S01]  /*49bb0*/  STL.64 [R1+0x248], R14 ;  /* 0x0002480e01007387 */ /* 0x0007e20000100a00 */
[----:B------:R-:W-:-:S03]  /*49bc0*/  IMAD.MOV.U32 R166, RZ, RZ, R93 ;  /* 0x000000ffffa67224 */ /* 0x000fc600078e005d */
[----:B------:R-:W4:Y:S01]  /*49bd0*/  LDL.LU R99, [R1+0x230c] ;  /* 0x00230c0001637983 */ /* 0x000f220000300800 */
[----:B------:R-:W-:-:S03]  /*49be0*/  IMAD.MOV.U32 R167, RZ, RZ, R94 ;  /* 0x000000ffffa77224 */ /* 0x000fc600078e005e */
[----:B------:R2:W-:Y:S01]  /*49bf0*/  STL.64 [R1+0x230], R8 ;  /* 0x0002300801007387 */ /* 0x0005e20000100a00 */
[----:B-1----:R-:W-:-:S03]  /*49c00*/  MOV R12, R95 ;  /* 0x0000005f000c7202 */ /* 0x002fc60000000f00 */
[----:B------:R1:W-:Y:S01]  /*49c10*/  STL.64 [R1+0x238], R10 ;  /* 0x0002380a01007387 */ /* 0x0003e20000100a00 */
[----:B------:R-:W-:-:S03]  /*49c20*/  IMAD.MOV.U32 R13, RZ, RZ, R88 ;  /* 0x000000ffff0d7224 */ /* 0x000fc600078e0058 */
[----:B------:R-:W4:Y:S01]  /*49c30*/  LDL.LU R92, [R1+0x2308] ;  /* 0x00230800015c7983 */ /* 0x000f220000300800 */
[----:B---3--:R-:W-:-:S03]  /*49c40*/  IMAD.MOV.U32 R14, RZ, RZ, R89 ;  /* 0x000000ffff0e7224 */ /* 0x008fc600078e0059 */
[----:B------:R-:W4:Y:S01]  /*49c50*/  LDL.LU R93, [R1+0x2304] ;  /* 0x00230400015d7983 */ /* 0x000f220000300800 */
[----:B------:R-:W-:-:S03]  /*49c60*/  MOV R15, R90 ;  /* 0x0000005a000f7202 */ /* 0x000fc60000000f00 */
[----:B------:R-:W4:Y:S01]  /*49c70*/  LDL.LU R94, [R1+0x2300] ;  /* 0x00230000015e7983 */ /* 0x000f220000300800 */
[----:B------:R-:W-:-:S03]  /*49c80*/  IMAD.MOV.U32 R16, RZ, RZ, R91 ;  /* 0x000000ffff107224 */ /* 0x000fc600078e005b */
[----:B------:R-:W4:Y:S01]  /*49c90*/  LDL.LU R95, [R1+0x22fc] ;  /* 0x0022fc00015f7983 */ /* 0x000f220000300800 */
        /* <DEDUP_REMOVED lines=13> */
[----:B------:R-:W4:Y:S01]  /*49d70*/  LDL.LU R86, [R1+0x22e0] ;  /* 0x0022e00001567983 */ /* 0x000f220000300800 */
        /* <DEDUP_REMOVED lines=23> */
[----:B------:R-:W3:Y:S04]  /*49ef0*/  LDL.LU R160, [R1+0x22b0] ;  /* 0x0022b00001a07983 */ /* 0x000ee80000300800 */
[----:B------:R-:W3:Y:S04]  /*49f00*/  LDL.LU R161, [R1+0x22ac] ;  /* 0x0022ac0001a17983 */ /* 0x000ee80000300800 */
[----:B------:R-:W3:Y:S04]  /*49f10*/  LDL.LU R162, [R1+0x22a8] ;  /* 0x0022a80001a27983 */ /* 0x000ee80000300800 */
[----:B------:R-:W4:Y:S04]  /*49f20*/  LDL.LU R4, [R1+0x22a4] ;  /* 0x0022a40001047983 */ /* 0x000f280000300800 */
[----:B------:R-:W4:Y:S04]  /*49f30*/  LDL.LU R5, [R1+0x22a0] ;  /* 0x0022a00001057983 */ /* 0x000f280000300800 */
[----:B------:R-:W3:Y:S04]  /*49f40*/  LDL.LU R20, [R1+0x40] ;  /* 0x0000400001147983 */ /* 0x000ee80000300800 */
[----:B------:R-:W3:Y:S04]  /*49f50*/  LDL.LU R21, [R1+0x44] ;  /* 0x0000440001157983 */ /* 0x000ee80000300800 */
[----:B------:R-:W3:Y:S04]  /*49f60*/  LDL.LU R22, [R1+0x48] ;  /* 0x0000480001167983 */ /* 0x000ee80000300800 */
[----:B------:R-:W3:Y:S04]  /*49f70*/  LDL.LU R23, [R1+0x4c] ;  /* 0x00004c0001177983 */ /* 0x000ee80000300800 */
[----:B------:R-:W4:Y:S04]  /*49f80*/  LDL.LU R6, [R1+0x229c] ;  /* 0x00229c0001067983 */ /* 0x000f280000300800 */
[----:B------:R-:W4:Y:S01]  /*49f90*/  LDL.LU R7, [R1+0x2298] ;  /* 0x0022980001077983 */ /* 0x000f220000300800 */
[----:B------:R-:W-:-:S03]  /*49fa0*/  IMAD.MOV.U32 R40, RZ, RZ, R158 ;  /* 0x000000ffff287224 */ /* 0x000fc600078e009e */
[----:B------:R-:W3:Y:S01]  /*49fb0*/  LDL.LU R156, [R1+0x2294] ;  /* 0x00229400019c7983 */ /* 0x000ee20000300800 */
[----:B------:R-:W-:Y:S01]  /*49fc0*/  IMAD.MOV.U32 R41, RZ, RZ, R64 ;  /* 0x000000ffff297224 */ /* 0x000fe200078e0040 */
[----:B------:R-:W-:Y:S02]  /*49fd0*/  MOV R42, R65 ;  /* 0x00000041002a7202 */ /* 0x000fe40000000f00 */
        /* <DEDUP_REMOVED lines=13> */
[----:B------:R-:W3:Y:S01]  /*4a0b0*/  LDL.LU R79, [R1+0x2270] ;  /* 0x00227000014f7983 */ /* 0x000ee20000300800 */
[C---:B--2---:R-:W-:Y:S06]  /*4a0c0*/  HMMA.1688.F32.TF32 R40, R48.reuse, R214, R40 ;  /* 0x000000d63028723c */ /* 0x044fec0000081028 */
[----:B------:R-:W-:Y:S01]  /*4a0d0*/  HMMA.1688.F32.TF32 R36, R48, R210, R36 ;  /* 0x000000d23024723c */ /* 0x000fe20000081024 */
[----:B------:R-:W-:-:S02]  /*4a0e0*/  MOV R8, R87 ;  /* 0x0000005700087202 */ /* 0x000fc40000000f00 */
[----:B------:R-:W2:Y:S03]  /*4a0f0*/  LDL.LU R87, [R1+0x226c] ;  /* 0x00226c0001577983 */ /* 0x000ea60000300800 */
[C---:B------:R-:W-:Y:S06]  /*4a100*/  HMMA.1688.F32.TF32 R24, R48.reuse, R202, R24 ;  /* 0x000000ca3018723c */ /* 0x040fec0000081018 */
[----:B------:R-:W-:Y:S05]  /*4a110*/  HMMA.1688.F32.TF32 R16, R48, R198, R16 ;  /* 0x000000c63010723c */ /* 0x000fea0000081010 */
[----:B------:R1:W-:Y:S04]  /*4a120*/  STL.64 [R1+0x200], R40 ;  /* 0x0002002801007387 */ /* 0x0003e80000100a00 */
[----:B------:R-:W-:Y:S04]  /*4a130*/  STL.64 [R1+0x208], R42 ;  /* 0x0002082a01007387 */ /* 0x000fe80000100a00 */
[----:B------:R3:W-:Y:S04]  /*4a140*/  STL.64 [R1+0x1f0], R36 ;  /* 0x0001f02401007387 */ /* 0x0007e80000100a00 */
[----:B------:R-:W-:Y:S01]  /*4a150*/  STL.64 [R1+0x1f8], R38 ;  /* 0x0001f82601007387 */ /* 0x000fe20000100a00 */
[----:B------:R-:W-:Y:S01]  /*4a160*/  IMAD.MOV.U32 R9, RZ, RZ, R252 ;  /* 0x000000ffff097224 */ /* 0x000fe200078e00fc */
[----:B-1----:R-:W-:Y:S01]  /*4a170*/  MOV R11, R240 ;  /* 0x000000f0000b7202 */ /* 0x002fe20000000f00 */
[----:B------:R-:W-:-:S07]  /*4a180*/  IMAD.MOV.U32 R10, RZ, RZ, R242 ;  /* 0x000000ffff0a7224 */ /* 0x000fce00078e00f2 */
[----:B------:R-:W-:Y:S01]  /*4a190*/  HMMA.1688.F32.TF32 R8, R48, R190, R8 ;  /* 0x000000be3008723c */ /* 0x000fe20000081008 */
[----:B------:R-:W-:Y:S01]  /*4a1a0*/  MOV R40, R229 ;  /* 0x000000e500287202 */ /* 0x000fe20000000f00 */
[----:B------:R-:W-:-:S04]  /*4a1b0*/  IMAD.MOV.U32 R41, RZ, RZ, R243 ;  /* 0x000000ffff297224 */ /* 0x000fc800078e00f3 */
[----:B----4-:R-:W-:Y:S06]  /*4a1c0*/  HMMA.1688.F32.TF32 R140, R52, R222, R4 ;  /* 0x000000de348c723c */ /* 0x010fec0000081004 */
[----:B------:R-:W-:Y:S06]  /*4a1d0*/  HMMA.1688.F32.TF32 R4, R48, R218, R44 ;  /* 0x000000da3004723c */ /* 0x000fec000008102c */
[----:B---3--:R-:W-:Y:S01]  /*4a1e0*/  HMMA.1688.F32.TF32 R68, R52, R210, R76 ;  /* 0x000000d23444723c */ /* 0x008fe2000008104c */
[----:B------:R-:W-:Y:S01]  /*4a1f0*/  IMAD.MOV.U32 R36, RZ, RZ, R212 ;  /* 0x000000ffff247224 */ /* 0x000fe200078e00d4 */
[----:B------:R-:W-:Y:S01]  /*4a200*/  LDS R44, [R2+UR7+0x46880] ;  /* 0x04688007022c7984 */ /* 0x000fe20008000800 */
[----:B------:R-:W-:-:S03]  /*4a210*/  IMAD.MOV.U32 R37, RZ, RZ, R213 ;  /* 0x000000ffff257224 */ /* 0x000fc600078e00d5 */
[----:B------:R-:W-:-:S12]  /*4a220*/  HMMA.1688.F32.TF32 R124, R52, R218, R160 ;  /* 0x000000da347c723c */ /* 0x000fd800000810a0 */
[----:B------:R-:W-:Y:S01]  /*4a230*/  IMAD.MOV.U32 R79, RZ, RZ, R5 ;  /* 0x000000ffff4f7224 */ /* 0x000fe200078e0005 */
[----:B------:R-:W-:Y:S01]  /*4a240*/  MOV R77, R7 ;  /* 0x00000007004d7202 */ /* 0x000fe20000000f00 */
[----:B------:R-:W-:Y:S01]  /*4a250*/  IMAD.MOV.U32 R78, RZ, RZ, R6 ;  /* 0x000000ffff4e7224 */ /* 0x000fe200078e0006 */
[----:B------:R-:W-:Y:S01]  /*4a260*/  LDS R46, [R2+UR7+0x46c80] ;  /* 0x046c8007022e7984 */ /* 0x000fe20008000800 */
[----:B------:R-:W-:Y:S02]  /*4a270*/  IMAD.MOV.U32 R76, RZ, RZ, R4 ;  /* 0x000000ffff4c7224 */ /* 0x000fe400078e0004 */
[----:B------:R-:W-:Y:S01]  /*4a280*/  HMMA.1688.F32.TF32 R4, R48, R206, R32 ;  /* 0x000000ce3004723c */ /* 0x000fe20000081020 */
[----:B------:R-:W-:Y:S04]  /*4a290*/  LDS R45, [R0+UR7+0x46880] ;  /* 0x04688007002d7984 */ /* 0x000fe80008000800 */
[----:B------:R-:W1:-:S15]  /*4a2a0*/  LDS R47, [R0+UR7+0x46c80] ;  /* 0x046c8007002f7984 */ /* 0x000e5e0008000800 */
[----:B------:R-:W-:-:S03]  /*4a2b0*/  NOP ;  /* 0x0000000000007918 */ /* 0x000fc60000000000 */
[----:B------:R-:W-:Y:S04]  /*4a2c0*/  STL.64 [R1+0x1e0], R4 ;  /* 0x0001e00401007387 */ /* 0x000fe80000100a00 */
[----:B------:R3:W-:Y:S02]  /*4a2d0*/  STL.64 [R1+0x1e8], R6 ;  /* 0x0001e80601007387 */ /* 0x0007e40000100a00 */
[C---:B---3--:R-:W-:Y:S02]  /*4a2e0*/  HMMA.1688.F32.TF32 R4, R48.reuse, R194, R12 ;  /* 0x000000c23004723c */ /* 0x048fe4000008100c */
[----:B------:R-:W-:Y:S04]  /*4a2f0*/  STL.64 [R1+0x1d0], R24 ;  /* 0x0001d01801007387 */ /* 0x000fe80000100a00 */
[----:B------:R-:W-:Y:S04]  /*4a300*/  STL.64 [R1+0x1d8], R26 ;  /* 0x0001d81a01007387 */ /* 0x000fe80000100a00 */
[----:B------:R-:W3:Y:S04]  /*4a310*/  LDL.LU R197, [R1+0x420] ;  /* 0x0004200001c57983 */ /* 0x000ee80000300800 */
[----:B------:R-:W-:Y:S04]  /*4a320*/  STL.64 [R1+0x1c0], R16 ;  /* 0x0001c01001007387 */ /* 0x000fe80000100a00 */
[----:B------:R-:W-:Y:S01]  /*4a330*/  STL.64 [R1+0x1c8], R18 ;  /* 0x0001c81201007387 */ /* 0x000fe20000100a00 */
[----:B------:R-:W-:Y:S01]  /*4a340*/  HMMA.1688.F32.TF32 R12, R48, R178, R132 ;  /* 0x000000b2300c723c */ /* 0x000fe20000081084 */
[----:B------:R-:W-:Y:S01]  /*4a350*/  IMAD.MOV.U32 R32, RZ, RZ, R225 ;  /* 0x000000ffff207224 */ /* 0x000fe200078e00e1 */
[----:B------:R-:W-:Y:S01]  /*4a360*/  MOV R33, R224 ;  /* 0x000000e000217202 */ /* 0x000fe20000000f00 */
[----:B------:R-:W-:Y:S01]  /*4a370*/  IMAD.MOV.U32 R34, RZ, RZ, R216 ;  /* 0x000000ffff227224 */ /* 0x000fe200078e00d8 */
[----:B------:R-:W-:Y:S01]  /*4a380*/  MOV R160, R217 ;  /* 0x000000d900a07202 */ /* 0x000fe20000000f00 */
[----:B------:R-:W-:Y:S04]  /*4a390*/  STL.64 [R1+0x1b0], R4 ;  /* 0x0001b00401007387 */ /* 0x000fe80000100a00 */
[----:B------:R4:W-:Y:S01]  /*4a3a0*/  STL.64 [R1+0x1b8], R6 ;  /* 0x0001b80601007387 */ /* 0x0009e20000100a00 */
[----:B------:R-:W-:Y:S01]  /*4a3b0*/  IMAD.MOV.U32 R161, RZ, RZ, R220 ;  /* 0x000000ffffa17224 */ /* 0x000fe200078e00dc */
[C---:B------:R-:W-:Y:S01]  /*4a3c0*/  HMMA.1688.F32.TF32 R64, R52.reuse, R230, R64 ;  /* 0x000000e63440723c */ /* 0x040fe20000081040 */
[----:B------:R-:W-:Y:S01]  /*4a3d0*/  IMAD.MOV.U32 R162, RZ, RZ, R221 ;  /* 0x000000ffffa27224 */ /* 0x000fe200078e00dd */
[----:B------:R-:W-:Y:S01]  /*4a3e0*/  MOV R163, R228 ;  /* 0x000000e400a37202 */ /* 0x000fe20000000f00 */
[----:B------:R-:W-:Y:S03]  /*4a3f0*/  LDS R16, [R2+UR7+0x47000] ;  /* 0x0470000702107984 */ /* 0x000fe60008000800 */
[----:B------:R-:W-:Y:S01]  /*4a400*/  HMMA.1688.F32.TF32 R156, R52, R226, R156 ;  /* 0x000000e2349c723c */ /* 0x000fe2000008109c */
[----:B------:R-:W-:Y:S04]  /*4a410*/  LDS R18, [R2+UR7+0x47400] ;  /* 0x0474000702127984 */ /* 0x000fe80008000800 */
[----:B------:R-:W-:Y:S01]  /*4a420*/  LDS R17, [R0+UR7+0x47000] ;  /* 0x0470000700117984 */ /* 0x000fe20008000800 */
[----:B----4-:R-:W-:Y:S03]  /*4a430*/  HMMA.1688.F32.TF32 R4, R48, R186, R164 ;  /* 0x000000ba3004723c */ /* 0x010fe600000810a4 */
[----:B------:R-:W-:Y:S04]  /*4a440*/  STL.64 [R1+0x60], R8 ;  /* 0x0000600801007387 */ /* 0x000fe80000100a00 */
[----:B------:R-:W-:Y:S01]  /*4a450*/  STL.64 [R1+0x68], R10 ;  /* 0x0000680a01007387 */ /* 0x000fe20000100a00 */
[C---:B------:R-:W-:Y:S03]  /*4a460*/  HMMA.1688.F32.TF32 R104, R52.reuse, R214, R72 ;  /* 0x000000d63468723c */ /* 0x040fe60000081048 */
[----:B------:R-:W-:Y:S03]  /*4a470*/  LDS R19, [R0+UR7+0x47400] ;  /* 0x0474000700137984 */ /* 0x000fe60008000800 */
[C---:B------:R-:W-:Y:S01]  /*4a480*/  HMMA.1688.F32.TF32 R80, R52.reuse, R206, R80 ;  /* 0x000000ce3450723c */ /* 0x040fe20000081050 */
[----:B------:R-:W-:Y:S04]  /*4a490*/  LDS R24, [R2+UR7+0x47080] ;  /* 0x0470800702187984 */ /* 0x000fe80008000800 */
[----:B------:R-:W-:Y:S04]  /*4a4a0*/  LDS R26, [R2+UR7+0x47480] ;  /* 0x04748007021a7984 */ /* 0x000fe80008000800 */
[----:B------:R4:W-:Y:S01]  /*4a4b0*/  STL [R1+0x80], R4 ;  /* 0x0000800401007387 */ /* 0x0009e20000100800 */
[----:B------:R-:W-:Y:S01]  /*4a4c0*/  IMAD.MOV.U32 R252, RZ, RZ, R5 ;  /* 0x000000fffffc7224 */ /* 0x000fe200078e0005 */
[----:B------:R-:W-:Y:S01]  /*4a4d0*/  MOV R242, R6 ;  /* 0x0000000600f27202 */ /* 0x000fe20000000f00 */
[----:B------:R-:W-:Y:S01]  /*4a4e0*/  IMAD.MOV.U32 R240, RZ, RZ, R7 ;  /* 0x000000fffff07224 */ /* 0x000fe200078e0007 */
[----:B--2---:R-:W-:Y:S01]  /*4a4f0*/  HMMA.1688.F32.TF32 R84, R52, R202, R84 ;  /* 0x000000ca3454723c */ /* 0x004fe20000081054 */
[----:B------:R-:W-:Y:S04]  /*4a500*/  LDS R25, [R0+UR7+0x47080] ;  /* 0x0470800700197984 */ /* 0x000fe80008000800 */
[----:B------:R-:W-:Y:S01]  /*4a510*/  LDS R27, [R0+UR7+0x47480] ;  /* 0x04748007001b7984 */ /* 0x000fe20008000800 */
[C---:B----4-:R-:W-:Y:S06]  /*4a520*/  HMMA.1688.F32.TF32 R4, R48.reuse, R182, R128 ;  /* 0x000000b63004723c */ /* 0x050fec0000081080 */
[----:B------:R-:W-:-:S15]  /*4a530*/  HMMA.1688.F32.TF32 R8, R48, R174, R136 ;  /* 0x000000ae3008723c */ /* 0x000fde0000081088 */
[----:B------:R-:W-:-:S02]  /*4a540*/  NOP ;  /* 0x0000000000007918 */ /* 0x000fc40000000000 */
[----:B------:R-:W-:Y:S04]  /*4a550*/  STL.64 [R1+0xa0], R4 ;  /* 0x0000a00401007387 */ /* 0x000fe80000100a00 */
[----:B------:R2:W-:Y:S02]  /*4a560*/  STL.64 [R1+0xa8], R6 ;  /* 0x0000a80601007387 */ /* 0x0005e40000100a00 */
[----:B--2---:R-:W-:Y:S02]  /*4a570*/  HMMA.1688.F32.TF32 R4, R48, R170, R232 ;  /* 0x000000aa3004723c */ /* 0x004fe400000810e8 */
[----:B------:R-:W-:Y:S01]  /*4a580*/  STL.64 [R1+0xc0], R12 ;  /* 0x0000c00c01007387 */ /* 0x000fe20000100a00 */
[----:B------:R-:W-:-:S03]  /*4a590*/  IMAD.MOV.U32 R164, RZ, RZ, R208 ;  /* 0x000000ffffa47224 */ /* 0x000fc600078e00d0 */
[----:B------:R-:W-:Y:S04]  /*4a5a0*/  STL.64 [R1+0xc8], R14 ;  /* 0x0000c80e01007387 */ /* 0x000fe80000100a00 */
[----:B------:R-:W-:Y:S01]  /*4a5b0*/  STL.64 [R1+0x1a0], R8 ;  /* 0x0001a00801007387 */ /* 0x000fe20000100a00 */
[----:B------:R-:W-:-:S03]  /*4a5c0*/  MOV R165, R209 ;  /* 0x000000d100a57202 */ /* 0x000fc60000000f00 */
[----:B------:R-:W-:Y:S04]  /*4a5d0*/  STL.64 [R1+0x1a8], R10 ;  /* 0x0001a80a01007387 */ /* 0x000fe80000100a00 */
[----:B------:R-:W2:Y:S01]  /*4a5e0*/  LDL.LU R208, [R1+0x2268] ;  /* 0x0022680001d07983 */ /* 0x000ea20000300800 */
[C---:B------:R-:W-:Y:S03]  /*4a5f0*/  HMMA.1688.F32.TF32 R88, R52.reuse, R198, R88 ;  /* 0x000000c63458723c */ /* 0x040fe60000081058 */
[----:B------:R-:W-:Y:S04]  /*4a600*/  LDS R8, [R241+UR7+0x47080] ;  /* 0x04708007f1087984 */ /* 0x000fe80008000800 */
[----:B------:R-:W-:Y:S04]  /*4a610*/  STL.64 [R1+0x160], R4 ;  /* 0x0001600401007387 */ /* 0x000fe80000100a00 */
[----:B------:R-:W-:Y:S04]  /*4a620*/  STL.64 [R1+0x168], R6 ;  /* 0x0001680601007387 */ /* 0x000fe80000100a00 */
[----:B------:R-:W4:Y:S04]  /*4a630*/  LDL.LU R209, [R1+0x2264] ;  /* 0x0022640001d17983 */ /* 0x000f280000300800 */
[----:B------:R-:W2:Y:S04]  /*4a640*/  LDL.LU R229, [R1+0x2260] ;  /* 0x0022600001e57983 */ /* 0x000ea80000300800 */
[----:B------:R-:W4:Y:S04]  /*4a650*/  LDL.LU R243, [R1+0x225c] ;  /* 0x00225c0001f37983 */ /* 0x000f280000300800 */
[----:B------:R-:W4:Y:S04]  /*4a660*/  LDL.LU R212, [R1+0x2258] ;  /* 0x0022580001d47983 */ /* 0x000f280000300800 */
[----:B------:R-:W4:Y:S04]  /*4a670*/  LDL.LU R213, [R1+0x2254] ;  /* 0x0022540001d57983 */ /* 0x000f280000300800 */
[----:B------:R-:W4:Y:S04]  /*4a680*/  LDL.LU R225, [R1+0x2250] ;  /* 0x0022500001e17983 */ /* 0x000f280000300800 */
[----:B------:R-:W4:Y:S01]  /*4a690*/  LDL.LU R224, [R1+0x224c] ;  /* 0x00224c0001e07983 */ /* 0x000f220000300800 */
[C---:B------:R-:W-:Y:S03]  /*4a6a0*/  HMMA.1688.F32.TF32 R92, R52.reuse, R194, R92 ;  /* 0x000000c2345c723c */ /* 0x040fe6000008105c */
[----:B------:R-:W4:Y:S04]  /*4a6b0*/  LDL.LU R216, [R1+0x2248] ;  /* 0x0022480001d87983 */ /* 0x000f280000300800 */
[----:B------:R-:W4:Y:S01]  /*4a6c0*/  LDL.LU R217, [R1+0x2244] ;  /* 0x0022440001d97983 */ /* 0x000f220000300800 */
[C---:B------:R-:W-:Y:S03]  /*4a6d0*/  HMMA.1688.F32.TF32 R96, R52.reuse, R190, R96 ;  /* 0x000000be3460723c */ /* 0x040fe60000081060 */
[----:B------:R-:W4:Y:S03]  /*4a6e0*/  LDL.LU R220, [R1+0x2240] ;  /* 0x0022400001dc7983 */ /* 0x000f260000300800 */
[C---:B------:R-:W-:Y:S01]  /*4a6f0*/  HMMA.1688.F32.TF32 R100, R52.reuse, R186, R100 ;  /* 0x000000ba3464723c */ /* 0x040fe20000081064 */
[----:B------:R-:W4:Y:S04]  /*4a700*/  LDL.LU R221, [R1+0x223c] ;  /* 0x00223c0001dd7983 */ /* 0x000f280000300800 */
[----:B------:R-:W4:Y:S01]  /*4a710*/  LDL.LU R228, [R1+0x2238] ;  /* 0x0022380001e47983 */ /* 0x000f220000300800 */
[C---:B------:R-:W-:Y:S03]  /*4a720*/  HMMA.1688.F32.TF32 R120, R52.reuse, R182, R120 ;  /* 0x000000b63478723c */ /* 0x040fe60000081078 */
[----:B------:R-:W-:Y:S03]  /*4a730*/  LDS R10, [R241+UR7+0x47480] ;  /* 0x04748007f10a7984 */ /* 0x000fe60008000800 */
[C---:B------:R-:W-:Y:S01]  /*4a740*/  HMMA.1688.F32.TF32 R108, R52.reuse, R178, R108 ;  /* 0x000000b2346c723c */ /* 0x040fe2000008106c */
[----:B------:R-:W-:Y:S04]  /*4a750*/  LDS R9, [R3+UR7+0x47080] ;  /* 0x0470800703097984 */ /* 0x000fe80008000800 */
[----:B------:R-:W-:Y:S01]  /*4a760*/  LDS R11, [R3+UR7+0x47480] ;  /* 0x04748007030b7984 */ /* 0x000fe20008000800 */
[C---:B------:R-:W-:Y:S03]  /*4a770*/  HMMA.1688.F32.TF32 R112, R52.reuse, R174, R112 ;  /* 0x000000ae3470723c */ /* 0x040fe60000081070 */
[----:B------:R-:W-:Y:S03]  /*4a780*/  LDS R4, [R241+UR7+0x47000] ;  /* 0x04700007f1047984 */ /* 0x000fe60008000800 */
[----:B------:R-:W-:Y:S01]  /*4a790*/  HMMA.1688.F32.TF32 R116, R52, R170, R116 ;  /* 0x000000aa3474723c */ /* 0x000fe20000081074 */
[----:B------:R-:W-:Y:S04]  /*4a7a0*/  LDS R6, [R241+UR7+0x47400] ;  /* 0x04740007f1067984 */ /* 0x000fe80008000800 */
[----:B------:R-:W-:Y:S01]  /*4a7b0*/  LDS R5, [R3+UR7+0x47000] ;  /* 0x0470000703057984 */ /* 0x000fe20008000800 */
[C---:B------:R-:W-:Y:S03]  /*4a7c0*/  HMMA.1688.F32.TF32 R20, R48.reuse, R230, R20 ;  /* 0x000000e63014723c */ /* 0x040fe60000081014 */
[----:B------:R-:W-:Y:S03]  /*4a7d0*/  LDS R7, [R3+UR7+0x47400] ;  /* 0x0474000703077984 */ /* 0x000fe60008000800 */
[C---:B------:R-:W-:Y:S06]  /*4a7e0*/  HMMA.1688.F32.TF32 R28, R48.reuse, R226, R28 ;  /* 0x000000e2301c723c */ /* 0x040fec000008101c */
[----:B------:R-:W-:Y:S06]  /*4a7f0*/  HMMA.1688.F32.TF32 R152, R48, R222, R152 ;  /* 0x000000de3098723c */ /* 0x000fec0000081098 */
[C---:B------:R-:W-:Y:S06]  /*4a800*/  HMMA.1688.F32.TF32 R144, R56.reuse, R230, R144 ;  /* 0x000000e63890723c */ /* 0x040fec0000081090 */
[----:B------:R-:W-:Y:S01]  /*4a810*/  HMMA.1688.F32.TF32 R148, R56, R226, R148 ;  /* 0x000000e23894723c */ /* 0x000fe20000081094 */
[----:B------:R-:W-:Y:S01]  /*4a820*/  IMAD.MOV.U32 R166, RZ, RZ, R185 ;  /* 0x000000ffffa67224 */ /* 0x000fe200078e00b9 */
[----:B------:R-:W-:Y:S01]  /*4a830*/  MOV R43, R188 ;  /* 0x000000bc002b7202 */ /* 0x000fe20000000f00 */
[----:B------:R-:W-:Y:S01]  /*4a840*/  IMAD.MOV.U32 R167, RZ, RZ, R184 ;  /* 0x000000ffffa77224 */ /* 0x000fe200078e00b8 */
[----:B------:R-:W-:Y:S01]  /*4a850*/  MOV R38, R193 ;  /* 0x000000c100267202 */ /* 0x000fe20000000f00 */
[----:B------:R-:W-:-:S02]  /*4a860*/  IMAD.MOV.U32 R42, RZ, RZ, R189 ;  /* 0x000000ffff2a7224 */ /* 0x000fc400078e00bd */
[----:B------:R-:W-:Y:S02]  /*4a870*/  IMAD.MOV.U32 R39, RZ, RZ, R192 ;  /* 0x000000ffff277224 */ /* 0x000fe400078e00c0 */
[----:B------:R-:W-:Y:S01]  /*4a880*/  IMAD.MOV.U32 R35, RZ, RZ, R196 ;  /* 0x000000ffff237224 */ /* 0x000fe200078e00c4 */
[----:B-1----:R-:W-:Y:S01]  /*4a890*/  HMMA.1688.F32.TF32 R60, R44, R170, R60 ;  /* 0x000000aa2c3c723c */ /* 0x002fe2000008103c */
[----:B---3--:R-:W1:Y:S04]  /*4a8a0*/  LDSM.16.M88.4 R12, [R197+UR10+0x180] ;  /* 0x0001800ac50c783b */ /* 0x008e680008000200 */
[----:B------:R-:W3:Y:S01]  /*4a8b0*/  LDSM.16.M88.4 R72, [R197+UR10+0x2180] ;  /* 0x0021800ac548783b */ /* 0x000ee20008000200 */
[----:B--2---:R-:W-:Y:S02]  /*4a8c0*/  IMAD.MOV.U32 R53, RZ, RZ, R229 ;  /* 0x000000ffff357224 */ /* 0x004fe400078e00e5 */
[----:B----4-:R-:W-:Y:S01]  /*4a8d0*/  IMAD.MOV.U32 R52, RZ, RZ, R243 ;  /* 0x000000ffff347224 */ /* 0x010fe200078e00f3 */
[----:B------:R-:W-:Y:S01]  /*4a8e0*/  MOV R129, R225 ;  /* 0x000000e100817202 */ /* 0x000fe20000000f00 */
[----:B------:R-:W2:Y:S04]  /*4a8f0*/  LDL.LU R243, [R1+0x2234] ;  /* 0x0022340001f37983 */ /* 0x000ea80000300800 */
[----:B------:R-:W4:Y:S01]  /*4a900*/  LDL.LU R229, [R1+0x2230] ;  /* 0x0022300001e57983 */ /* 0x000f220000300800 */
[----:B------:R-:W-:-:S03]  /*4a910*/  IMAD.MOV.U32 R128, RZ, RZ, R224 ;  /* 0x000000ffff807224 */ /* 0x000fc600078e00e0 */
[----:B------:R-:W3:Y:S04]  /*4a920*/  LDL.LU R224, [R1+0x222c] ;  /* 0x00222c0001e07983 */ /* 0x000ee80000300800 */
[----:B------:R-:W3:Y:S04]  /*4a930*/  LDL.LU R225, [R1+0x2228] ;  /* 0x0022280001e17983 */ /* 0x000ee80000300800 */
[----:B------:R-:W3:Y:S01]  /*4a940*/  LDL.LU R136, [R1+0x170] ;  /* 0x0001700001887983 */ /* 0x000ee20000300800 */
        /* <DEDUP_REMOVED lines=10> */
[----:B------:R-:W-:Y:S02]  /*4a9f0*/  IMAD.MOV.U32 R132, RZ, RZ, R221 ;  /* 0x000000ffff847224 */ /* 0x000fe400078e00dd */
[----:B------:R-:W-:-:S02]  /*4aa00*/  IMAD.MOV.U32 R134, RZ, RZ, R217 ;  /* 0x000000ffff867224 */ /* 0x000fc400078e00d9 */
[----:B------:R-:W-:Y:S01]  /*4aa10*/  IMAD.MOV.U32 R135, RZ, RZ, R216 ;  /* 0x000000ffff877224 */ /* 0x000fe200078e00d8 */
[----:B------:R-:W-:Y:S01]  /*4aa20*/  HMMA.1688.F32.TF32 R32, R44, R198, R32 ;  /* 0x000000c62c20723c */ /* 0x000fe20000081020 */
[----:B------:R-:W-:Y:S01]  /*4aa30*/  LDSM.16.M88.4 R168, [R197+UR10+0x12180] ;  /* 0x0121800ac5a8783b */ /* 0x000fe20008000200 */
[----:B--2---:R-:W-:Y:S01]  /*4aa40*/  IMAD.MOV.U32 R138, RZ, RZ, R243 ;  /* 0x000000ffff8a7224 */ /* 0x004fe200078e00f3 */
[----:B----4-:R-:W-:Y:S02]  /*4aa50*/  MOV R137, R229 ;  /* 0x000000e500897202 */ /* 0x010fe40000000f00 */
[----:B------:R-:W2:Y:S04]  /*4aa60*/  LDL.LU R229, [R1+0x2224] ;  /* 0x0022240001e57983 */ /* 0x000ea80000300800 */
[----:B------:R-:W4:Y:S04]  /*4aa70*/  LDL.LU R243, [R1+0x2220] ;  /* 0x0022200001f37983 */ /* 0x000f280000300800 */
[----:B------:R-:W4:Y:S04]  /*4aa80*/  LDL.LU R228, [R1+0x221c] ;  /* 0x00221c0001e47983 */ /* 0x000f280000300800 */
[----:B------:R-:W4:Y:S04]  /*4aa90*/  LDL.LU R232, [R1+0x180] ;  /* 0x0001800001e87983 */ /* 0x000f280000300800 */
[----:B------:R-:W4:Y:S04]  /*4aaa0*/  LDL.LU R233, [R1+0x184] ;  /* 0x0001840001e97983 */ /* 0x000f280000300800 */
[----:B------:R-:W4:Y:S01]  /*4aab0*/  LDL.LU R48, [R1+0x190] ;  /* 0x0001900001307983 */ /* 0x000f220000300800 */
[----:B-1----:R-:W-:Y:S01]  /*4aac0*/  HMMA.1688.F32.TF32 R20, R8, R12, R20 ;  /* 0x0000000c0814723c */ /* 0x002fe20000081014 */
[----:B---3--:R-:W-:Y:S01]  /*4aad0*/  MOV R234, R225 ;  /* 0x000000e100ea7202 */ /* 0x008fe20000000f00 */
[----:B------:R-:W-:-:S04]  /*4aae0*/  IMAD.MOV.U32 R235, RZ, RZ, R224 ;  /* 0x000000ffffeb7224 */ /* 0x000fc800078e00e0 */
[----:B------:R-:W-:Y:S06]  /*4aaf0*/  HMMA.1688.F32.TF32 R212, R44, R214, R128 ;  /* 0x000000d62cd4723c */ /* 0x000fec0000081080 */
[----:B------:R-:W-:Y:S06]  /*4ab00*/  HMMA.1688.F32.TF32 R128, R4, R12, R144 ;  /* 0x0000000c0480723c */ /* 0x000fec0000081090 */
[C---:B------:R-:W-:Y:S06]  /*4ab10*/  HMMA.1688.F32.TF32 R208, R44.reuse, R210, R52 ;  /* 0x000000d22cd0723c */ /* 0x040fec0000081034 */
[----:B------:R-:W-:Y:S06]  /*4ab20*/  HMMA.1688.F32.TF32 R200, R44, R202, R56 ;  /* 0x000000ca2cc8723c */ /* 0x000fec0000081038 */
[----:B------:R-:W-:Y:S06]  /*4ab30*/  HMMA.1688.F32.TF32 R64, R16, R12, R64 ;  /* 0x0000000c1040723c */ /* 0x000fec0000081040 */
[C---:B------:R-:W-:Y:S06]  /*4ab40*/  HMMA.1688.F32.TF32 R220, R44.reuse, R222, R136 ;  /* 0x000000de2cdc723c */ /* 0x040fec0000081088 */
[C---:B------:R-:W-:Y:S06]  /*4ab50*/  HMMA.1688.F32.TF32 R216, R44.reuse, R218, R132 ;  /* 0x000000da2cd8723c */ /* 0x040fec0000081084 */
[C---:B------:R-:W-:Y:S06]  /*4ab60*/  HMMA.1688.F32.TF32 R204, R44.reuse, R206, R160 ;  /* 0x000000ce2ccc723c */ /* 0x040fec00000810a0 */
[C---:B------:R-:W-:Y:S06]  /*4ab70*/  HMMA.1688.F32.TF32 R36, R44.reuse, R194, R36 ;  /* 0x000000c22c24723c */ /* 0x040fec0000081024 */
[C---:B------:R-:W-:Y:S06]  /*4ab80*/  HMMA.1688.F32.TF32 R40, R44.reuse, R190, R40 ;  /* 0x000000be2c28723c */ /* 0x040fec0000081028 */
[C---:B------:R-:W-:Y:S01]  /*4ab90*/  HMMA.1688.F32.TF32 R180, R44.reuse, R182, R248 ;  /* 0x000000b62cb4723c */ /* 0x040fe200000810f8 */
[----:B------:R-:W-:Y:S01]  /*4aba0*/  IMAD.MOV.U32 R3, RZ, RZ, R20 ;  /* 0x000000ffff037224 */ /* 0x000fe200078e0014 */
[----:B------:R-:W-:Y:S01]  /*4abb0*/  MOV R2, R22 ;  /* 0x0000001600027202 */ /* 0x000fe20000000f00 */
[----:B------:R-:W-:Y:S01]  /*4abc0*/  IMAD.MOV.U32 R0, RZ, RZ, R21 ;  /* 0x000000ffff007224 */ /* 0x000fe200078e0015 */
[----:B------:R-:W-:Y:S02]  /*4abd0*/  STL [R1+0x21f0], R241 ;  /* 0x0021f0f101007387 */ /* 0x000fe40000100800 */
[C---:B------:R-:W-:Y:S06]  /*4abe0*/  HMMA.1688.F32.TF32 R52, R44.reuse, R178, R244 ;  /* 0x000000b22c34723c */ /* 0x040fec00000810f4 */
[----:B------:R-:W-:Y:S01]  /*4abf0*/  HMMA.1688.F32.TF32 R56, R44, R174, R236 ;  /* 0x000000ae2c38723c */ /* 0x000fe200000810ec */
[----:B------:R1:W-:Y:S04]  /*4ac00*/  STL.64 [R1+0x140], R128 ;  /* 0x0001408001007387 */ /* 0x0003e80000100a00 */
[----:B------:R3:W-:Y:S04]  /*4ac10*/  STL.64 [R1+0x148], R130 ;  /* 0x0001488201007387 */ /* 0x0007e80000100a00 */
[----:B------:R-:W-:Y:S04]  /*4ac20*/  STL.64 [R1+0x110], R64 ;  /* 0x0001104001007387 */ /* 0x000fe80000100a00 */
[----:B------:R3:W-:Y:S01]  /*4ac30*/  STL.64 [R1+0x118], R66 ;  /* 0x0001184201007387 */ /* 0x0007e20000100a00 */
[----:B-1----:R-:W-:-:S02]  /*4ac40*/  MOV R129, R79 ;  /* 0x0000004f00817202 */ /* 0x002fc40000000f00 */
[----:B------:R-:W-:Y:S01]  /*4ac50*/  MOV R128, R76 ;  /* 0x0000004c00807202 */ /* 0x000fe20000000f00 */
[----:B---3--:R-:W-:Y:S01]  /*4ac60*/  IMAD.MOV.U32 R130, RZ, RZ, R78 ;  /* 0x000000ffff827224 */ /* 0x008fe200078e004e */
[----:B------:R-:W-:Y:S04]  /*4ac70*/  LDSM.16.M88.4 R160, [R197+UR10+0xe180] ;  /* 0x00e1800ac5a0783b */ /* 0x000fe80008000200 */
[----:B------:R-:W-:Y:S01]  /*4ac80*/  LDSM.16.M88.4 R172, [R197+UR10+0x14180] ;  /* 0x0141800ac5ac783b */ /* 0x000fe20008000200 */
[----:B------:R-:W-:Y:S01]  /*4ac90*/  HMMA.1688.F32.TF32 R64, R16, R72, R156 ;  /* 0x000000481040723c */ /* 0x000fe2000008109c */
[----:B------:R-:W-:Y:S02]  /*4aca0*/  IMAD.MOV.U32 R131, RZ, RZ, R77 ;  /* 0x000000ffff837224 */ /* 0x000fe400078e004d */
[----:B------:R-:W-:Y:S04]  /*4acb0*/  LDSM.16.M88.4 R156, [R197+UR10+0xc180] ;  /* 0x00c1800ac59c783b */ /* 0x000fe80008000200 */
[----:B------:R-:W1:Y:S04]  /*4acc0*/  LDSM.16.M88.4 R76, [R197+UR10+0x4180] ;  /* 0x0041800ac54c783b */ /* 0x000e680008000200 */
[----:B------:R-:W-:Y:S04]  /*4acd0*/  LDSM.16.M88.4 R176, [R197+UR10+0x16180] ;  /* 0x0161800ac5b0783b */ /* 0x000fe80008000200 */
[----:B------:R-:W-:Y:S04]  /*4ace0*/  LDSM.16.M88.4 R188, [R197+UR10+0x1a180] ;  /* 0x01a1800ac5bc783b */ /* 0x000fe80008000200 */
[----:B------:R-:W-:Y:S01]  /*4acf0*/  LDSM.16.M88.4 R192, [R197+UR10+0x1c180] ;  /* 0x01c1800ac5c0783b */ /* 0x000fe20008000200 */
[----:B--2---:R-:W-:Y:S01]  /*4ad00*/  MOV R50, R229 ;  /* 0x000000e500327202 */ /* 0x004fe20000000f00 */
[----:B----4-:R-:W-:-:S02]  /*4ad10*/  IMAD.MOV.U32 R49, RZ, RZ, R243 ;  /* 0x000000ffff317224 */ /* 0x010fc400078e00f3 */
[----:B------:R-:W-:-:S07]  /*4ad20*/  IMAD.MOV.U32 R51, RZ, RZ, R228 ;  /* 0x000000ffff337224 */ /* 0x000fce00078e00e4 */
[C---:B------:R-:W-:Y:S06]  /*4ad30*/  HMMA.1688.F32.TF32 R228, R44.reuse, R230, R48 ;  /* 0x000000e62ce4723c */ /* 0x040fec0000081030 */
[C---:B------:R-:W-:Y:S06]  /*4ad40*/  HMMA.1688.F32.TF32 R224, R44.reuse, R226, R232 ;  /* 0x000000e22ce0723c */ /* 0x040fec00000810e8 */
[----:B------:R-:W-:Y:S01]  /*4ad50*/  HMMA.1688.F32.TF32 R48, R44, R186, R164 ;  /* 0x000000ba2c30723c */ /* 0x000fe200000810a4 */
[----:B------:R-:W-:Y:S01]  /*4ad60*/  IMAD.MOV.U32 R243, RZ, RZ, R23 ;  /* 0x000000fffff37224 */ /* 0x000fe200078e0017 */
[----:B------:R-:W-:Y:S04]  /*4ad70*/  LDSM.16.M88.4 R164, [R197+UR10+0x10180] ;  /* 0x0101800ac5a4783b */ /* 0x000fe80008000200 */
[----:B------:R-:W-:Y:S01]  /*4ad80*/  HMMA.1688.F32.TF32 R20, R4, R72, R148 ;  /* 0x000000480414723c */ /* 0x000fe20000081094 */
[----:B------:R-:W-:Y:S05]  /*4ad90*/  LDSM.16.M88.4 R184, [R197+UR10+0x18180] ;  /* 0x0181800ac5b8783b */ /* 0x000fea0008000200 */
[----:B------:R-:W-:-:S15]  /*4ada0*/  HMMA.1688.F32.TF32 R44, R24, R12, R228 ;  /* 0x0000000c182c723c */ /* 0x000fde00000810e4 */
[----:B------:R-:W-:-:S08]  /*4adb0*/  NOP ;  /* 0x0000000000007918 */ /* 0x000fd00000000000 */
[----:B------:R-:W-:Y:S04]  /*4adc0*/  STL.64 [R1+0x120], R44 ;  /* 0x0001202c01007387 */ /* 0x000fe80000100a00 */
[----:B------:R-:W-:Y:S04]  /*4add0*/  STL.64 [R1+0x128], R46 ;  /* 0x0001282e01007387 */ /* 0x000fe80000100a00 */
[----:B------:R-:W-:Y:S04]  /*4ade0*/  STL [R1+0x2148], R243 ;  /* 0x002148f301007387 */ /* 0x000fe80000100800 */
[----:B------:R-:W-:Y:S04]  /*4adf0*/  STL [R1+0x2144], R0 ;  /* 0x0021440001007387 */ /* 0x000fe80000100800 */
[----:B------:R-:W-:Y:S04]  /*4ae00*/  STL [R1+0x2140], R3 ;  /* 0x0021400301007387 */ /* 0x000fe80000100800 */
[----:B------:R-:W-:Y:S04]  /*4ae10*/  STL [R1+0x213c], R2 ;  /* 0x00213c0201007387 */ /* 0x000fe80000100800 */
[----:B------:R-:W-:Y:S04]  /*4ae20*/  STL.64 [R1+0x130], R20 ;  /* 0x0001301401007387 */ /* 0x000fe80000100a00 */
[----:B------:R2:W-:Y:S02]  /*4ae30*/  STL.64 [R1+0x138], R22 ;  /* 0x0001381601007387 */ /* 0x0005e40000100a00 */
[-C--:B--2---:R-:W-:Y:S06]  /*4ae40*/  HMMA.1688.F32.TF32 R20, R8, R72.reuse, R28 ;  /* 0x000000480814723c */ /* 0x084fec000008101c */
[----:B------:R-:W-:Y:S01]  /*4ae50*/  HMMA.1688.F32.TF32 R44, R24, R72, R224 ;  /* 0x00000048182c723c */ /* 0x000fe200000810e0 */
[----:B------:R-:W-:Y:S04]  /*4ae60*/  STL.64 [R1+0xf0], R64 ;  /* 0x0000f04001007387 */ /* 0x000fe80000100a00 */
[----:B------:R-:W-:-:S13]  /*4ae70*/  LDSM.16.M88.4 R28, [R197+UR10+0x8180] ;  /* 0x0081800ac51c783b */ /* 0x000fda0008000200 */
[----:B------:R-:W-:Y:S01]  /*4ae80*/  IMAD.MOV.U32 R73, RZ, RZ, R20 ;  /* 0x000000ffff497224 */ /* 0x000fe200078e0014 */
[----:B------:R-:W-:Y:S01]  /*4ae90*/  MOV R72, R21 ;  /* 0x0000001500487202 */ /* 0x000fe20000000f00 */
[----:B------:R-:W-:Y:S02]  /*4aea0*/  IMAD.MOV.U32 R13, RZ, RZ, R22 ;  /* 0x000000ffff0d7224 */ /* 0x000fe400078e0016 */
[----:B------:R-:W-:Y:S02]  /*4aeb0*/  IMAD.MOV.U32 R12, RZ, RZ, R23 ;  /* 0x000000ffff0c7224 */ /* 0x000fe400078e0017 */
[----:B------:R-:W2:Y:S04]  /*4aec0*/  LDSM.16.M88.4 R20, [R197+UR10+0x6180] ;  /* 0x0061800ac514783b */ /* 0x000ea80008000200 */
[----:B------:R-:W-:Y:S04]  /*4aed0*/  STL.64 [R1+0xf8], R66 ;  /* 0x0000f84201007387 */ /* 0x000fe80000100a00 */
[----:B------:R-:W-:Y:S04]  /*4aee0*/  STL.64 [R1+0x100], R44 ;  /* 0x0001002c01007387 */ /* 0x000fe80000100a00 */
[----:B------:R-:W-:Y:S04]  /*4aef0*/  STL.64 [R1+0x108], R46 ;  /* 0x0001082e01007387 */ /* 0x000fe80000100a00 */
[----:B------:R-:W3:Y:S04]  /*4af00*/  LDSM.16.M88.4 R44, [R197+UR10+0xa180] ;  /* 0x00a1800ac52c783b */ /* 0x000ee80008000200 */
[----:B------:R-:W-:Y:S04]  /*4af10*/  STL.64 [R1+0x21c8], R14 ;  /* 0x0021c80e01007387 */ /* 0x000fe80000100a00 */
[----:B------:R1:W-:Y:S04]  /*4af20*/  STL.64 [R1+0x21c0], R12 ;  /* 0x0021c00c01007387 */ /* 0x0003e80000100a00 */
[----:B------:R-:W4:Y:S01]  /*4af30*/  LDSM.16.M88.4 R196, [R197+UR10+0x1e180] ;  /* 0x01e1800ac5c4783b */ /* 0x000f220008000200 */
[C---:B-1----:R-:W-:Y:S06]  /*4af40*/  HMMA.1688.F32.TF32 R12, R16.reuse, R76, R140 ;  /* 0x0000004c100c723c */ /* 0x042fec000008108c */
[----:B--2---:R-:W-:Y:S01]  /*4af50*/  HMMA.1688.F32.TF32 R64, R16, R20, R124 ;  /* 0x000000141040723c */ /* 0x004fe2000008107c */
[----:B------:R-:W-:Y:S04]  /*4af60*/  STL [R1+0x214c], R73 ;  /* 0x00214c4901007387 */ /* 0x000fe80000100800 */
[----:B------:R-:W-:Y:S04]  /*4af70*/  STL.64 [R1+0x21e8], R74 ;  /* 0x0021e84a01007387 */ /* 0x000fe80000100a00 */
[----:B------:R-:W-:Y:S04]  /*4af80*/  STL [R1+0x21e0], R72 ;  /* 0x0021e04801007387 */ /* 0x000fe80000100800 */
[----:B------:R-:W-:Y:S04]  /*4af90*/  STL [R1+0x21f8], R78 ;  /* 0x0021f84e01007387 */ /* 0x000fe80000100800 */
[----:B------:R-:W-:Y:S04]  /*4afa0*/  STL [R1+0x21f4], R79 ;  /* 0x0021f44f01007387 */ /* 0x000fe80000100800 */
[----:B------:R-:W-:Y:S04]  /*4afb0*/  STL [R1+0x2200], R22 ;  /* 0x0022001601007387 */ /* 0x000fe80000100800 */
[----:B------:R-:W-:Y:S04]  /*4afc0*/  STL [R1+0x21fc], R23 ;  /* 0x0021fc1701007387 */ /* 0x000fe80000100800 */
[----:B------:R-:W-:Y:S04]  /*4afd0*/  STL [R1+0x2208], R30 ;  /* 0x0022081e01007387 */ /* 0x000fe80000100800 */
[----:B------:R-:W-:Y:S04]  /*4afe0*/  STL [R1+0x2204], R31 ;  /* 0x0022041f01007387 */ /* 0x000fe80000100800 */
[----:B---3--:R-:W-:Y:S04]  /*4aff0*/  STL [R1+0x2210], R46 ;  /* 0x0022102e01007387 */ /* 0x008fe80000100800 */
[----:B------:R-:W-:Y:S04]  /*4b000*/  STL [R1+0x220c], R47 ;  /* 0x00220c2f01007387 */ /* 0x000fe80000100800 */
[----:B------:R-:W-:Y:S04]  /*4b010*/  STL [R1+0x2218], R158 ;  /* 0x0022189e01007387 */ /* 0x000fe80000100800 */
[----:B------:R-:W-:Y:S04]  /*4b020*/  STL [R1+0x2214], R159 ;  /* 0x0022149f01007387 */ /* 0x000fe80000100800 */
[----:B------:R1:W-:Y:S04]  /*4b030*/  STL.64 [R1+0xb0], R12 ;  /* 0x0000b00c01007387 */ /* 0x0003e80000100a00 */
[----:B------:R2:W-:Y:S04]  /*4b040*/  STL.64 [R1+0xb8], R14 ;  /* 0x0000b80e01007387 */ /* 0x0005e80000100a00 */
[----:B------:R-:W3:Y:S01]  /*4b050*/  LDL.LU R136, [R1+0x2f0] ;  /* 0x0002f00001887983 */ /* 0x000ee20000300800 */
[----:B-1----:R-:W-:Y:S01]  /*4b060*/  MOV R13, R66 ;  /* 0x00000042000d7202 */ /* 0x002fe20000000f00 */
[----:B------:R-:W-:-:S02]  /*4b070*/  IMAD.MOV.U32 R12, RZ, RZ, R67 ;  /* 0x000000ffff0c7224 */ /* 0x000fc400078e0043 */
[----:B------:R-:W3:Y:S01]  /*4b080*/  LDL.LU R137, [R1+0x2f4] ;  /* 0x0002f40001897983 */ /* 0x000ee20000300800 */
[----:B--2---:R-:W-:Y:S02]  /*4b090*/  IMAD.MOV.U32 R15, RZ, RZ, R64 ;  /* 0x000000ffff0f7224 */ /* 0x004fe400078e0040 */
[----:B------:R-:W-:Y:S01]  /*4b0a0*/  IMAD.MOV.U32 R14, RZ, RZ, R65 ;  /* 0x000000ffff0e7224 */ /* 0x000fe200078e0041 */
[----:B------:R-:W3:Y:S01]  /*4b0b0*/  LDL.LU R138, [R1+0x2f8] ;  /* 0x0002f800018a7983 */ /* 0x000ee20000300800 */
[----:B------:R-:W-:Y:S03]  /*4b0c0*/  HMMA.1688.F32.TF32 R64, R16, R28, R104 ;  /* 0x0000001c1040723c */ /* 0x000fe60000081068 */
[----:B------:R-:W3:-:S15]  /*4b0d0*/  LDL.LU R139, [R1+0x2fc] ;  /* 0x0002fc00018b7983 */ /* 0x000ede0000300800 */
[----:B------:R-:W-:-:S06]  /*4b0e0*/  NOP ;  /* 0x0000000000007918 */ /* 0x000fcc0000000000 */
        /* <DEDUP_REMOVED lines=18> */
[----:B------:R-:W-:Y:S01]  /*4b210*/  IMAD.MOV.U32 R158, RZ, RZ, R64 ;  /* 0x000000ffff9e7224 */ /* 0x000fe200078e0040 */
[----:B------:R-:W-:Y:S01]  /*4b220*/  MOV R159, R65 ;  /* 0x00000041009f7202 */ /* 0x000fe20000000f00 */
[----:B------:R-:W2:Y:S01]  /*4b230*/  LDL.LU R64, [R1+0x220] ;  /* 0x0002200001407983 */ /* 0x000ea20000300800 */
[----:B------:R-:W-:Y:S02]  /*4b240*/  IMAD.MOV.U32 R46, RZ, RZ, R66 ;  /* 0x000000ffff2e7224 */ /* 0x000fe400078e0042 */
[----:B------:R-:W-:Y:S01]  /*4b250*/  IMAD.MOV.U32 R47, RZ, RZ, R67 ;  /* 0x000000ffff2f7224 */ /* 0x000fe200078e0043 */
        /* <DEDUP_REMOVED lines=16> */
[----:B----4-:R-:W-:Y:S01]  /*4b360*/  HMMA.1688.F32.TF32 R116, R16, R196, R116 ;  /* 0x000000c41074723c */ /* 0x010fe20000081074 */
        /* <DEDUP_REMOVED lines=16> */
[----:B------:R-:W4:Y:S01]  /*4b470*/  LDL.LU R244, [R1+0x1e0] ;  /* 0x0001e00001f47983 */ /* 0x000f220000300800 */
[----:B------:R-:W-:-:S03]  /*4b480*/  MOV R144, R128 ;  /* 0x0000008000907202 */ /* 0x000fc60000000f00 */
[----:B------:R-:W4:Y:S01]  /*4b490*/  LDL.LU R245, [R1+0x1e4] ;  /* 0x0001e40001f57983 */ /* 0x000f220000300800 */
[----:B------:R-:W-:Y:S01]  /*4b4a0*/  IMAD.MOV.U32 R145, RZ, RZ, R129 ;  /* 0x000000ffff917224 */ /* 0x000fe200078e0081 */
[----:B------:R-:W-:Y:S01]  /*4b4b0*/  MOV R147, R131 ;  /* 0x0000008300937202 */ /* 0x000fe20000000f00 */
[----:B------:R-:W-:Y:S01]  /*4b4c0*/  IMAD.MOV.U32 R146, RZ, RZ, R130 ;  /* 0x000000ffff927224 */ /* 0x000fe200078e0082 */
[----:B------:R-:W-:Y:S06]  /*4b4d0*/  HMMA.1688.F32.TF32 R88, R24, R168, R36 ;  /* 0x000000a81858723c */ /* 0x000fec0000081024 */
[----:B------:R-:W-:Y:S06]  /*4b4e0*/  HMMA.1688.F32.TF32 R36, R8, R20, R144 ;  /* 0x000000140824723c */ /* 0x000fec0000081090 */
[C---:B------:R-:W-:Y:S06]  /*4b4f0*/  HMMA.1688.F32.TF32 R80, R24.reuse, R164, R32 ;  /* 0x000000a41850723c */ /* 0x040fec0000081020 */
[C---:B------:R-:W-:Y:S06]  /*4b500*/  HMMA.1688.F32.TF32 R92, R24.reuse, R172, R40 ;  /* 0x000000ac185c723c */ /* 0x040fec0000081028 */
[----:B------:R-:W-:Y:S06]  /*4b510*/  HMMA.1688.F32.TF32 R124, R24, R176, R48 ;  /* 0x000000b0187c723c */ /* 0x000fec0000081030 */
[----:B------:R-:W-:Y:S06]  /*4b520*/  HMMA.1688.F32.TF32 R48, R8, R76, R152 ;  /* 0x0000004c0830723c */ /* 0x000fec0000081098 */
[C---:B---3--:R-:W-:Y:S01]  /*4b530*/  HMMA.1688.F32.TF32 R152, R4.reuse, R28, R136 ;  /* 0x0000001c0498723c */ /* 0x048fe20000081088 */
[----:B--2---:R-:W-:Y:S04]  /*4b540*/  LDS R16, [R246+UR7+0x47800] ;  /* 0x04780007f6107984 */ /* 0x004fe80008000800 */
[----:B------:R1:W-:Y:S04]  /*4b550*/  LDS R18, [R246+UR7+0x47c00] ;  /* 0x047c0007f6127984 */ /* 0x0003e80008000800 */
[----:B------:R-:W-:Y:S04]  /*4b560*/  LDS R17, [R247+UR7+0x47800] ;  /* 0x04780007f7117984 */ /* 0x000fe80008000800 */
[----:B------:R2:W3:Y:S04]  /*4b570*/  LDS R19, [R247+UR7+0x47c00] ;  /* 0x047c0007f7137984 */ /* 0x0004e80008000800 */
[----:B-1----:R-:W4:Y:S04]  /*4b580*/  LDL.LU R246, [R1+0x1e8] ;  /* 0x0001e80001f67983 */ /* 0x002f280000300800 */
[----:B--2---:R-:W4:Y:S04]  /*4b590*/  LDL.LU R247, [R1+0x1ec] ;  /* 0x0001ec0001f77983 */ /* 0x004f280000300800 */
        /* <DEDUP_REMOVED lines=80> */
[C---:B------:R-:W-:Y:S06]  /*4baa0*/  HMMA.1688.F32.TF32 R228, R4.reuse, R76, R228 ;  /* 0x0000004c04e4723c */ /* 0x040fec00000810e4 */
[C---:B----4-:R-:W-:Y:S06]  /*4bab0*/  HMMA.1688.F32.TF32 R144, R4.reuse, R192, R144 ;  /* 0x000000c00490723c */ /* 0x050fec0000081090 */
[C---:B--2---:R-:W-:Y:S06]  /*4bac0*/  HMMA.1688.F32.TF32 R24, R4.reuse, R188, R32 ;  /* 0x000000bc0418723c */ /* 0x044fec0000081020 */
        /* <DEDUP_REMOVED lines=31> */
[----:B------:R-:W-:Y:S01]  /*4bcc0*/  HMMA.1688.F32.TF32 R4, R8, R172, R236 ;  /* 0x000000ac0804723c */ /* 0x000fe200000810ec */
[----:B------:R-:W-:Y:S01]  /*4bcd0*/  MOV R56, R158 ;  /* 0x0000009e00387202 */ /* 0x000fe20000000f00 */
[----:B------:R-:W-:Y:S01]  /*4bce0*/  IMAD.MOV.U32 R57, RZ, RZ, R159 ;  /* 0x000000ffff397224 */ /* 0x000fe200078e009f */
[----:B------:R-:W2:Y:S01]  /*4bcf0*/  LDL.LU R158, [R1+0x2218] ;  /* 0x00221800019e7983 */ /* 0x000ea20000300800 */
[----:B------:R-:W-:Y:S01]  /*4bd00*/  IMAD.MOV.U32 R58, RZ, RZ, R46 ;  /* 0x000000ffff3a7224 */ /* 0x000fe200078e002e */
[----:B------:R-:W-:-:S02]  /*4bd10*/  MOV R59, R47 ;  /* 0x0000002f003b7202 */ /* 0x000fc40000000f00 */
[----:B------:R-:W2:Y:S01]  /*4bd20*/  LDL.LU R159, [R1+0x2214] ;  /* 0x00221400019f7983 */ /* 0x000ea20000300800 */
[----:B------:R-:W-:-:S03]  /*4bd30*/  IMAD.MOV.U32 R236, RZ, RZ, R30 ;  /* 0x000000ffffec7224 */ /* 0x000fc600078e001e */
[----:B------:R-:W3:Y:S01]  /*4bd40*/  LDL.LU R46, [R1+0x2210] ;  /* 0x00221000012e7983 */ /* 0x000ee20000300800 */
[----:B------:R-:W-:Y:S01]  /*4bd50*/  IMAD.MOV.U32 R237, RZ, RZ, R31 ;  /* 0x000000ffffed7224 */ /* 0x000fe200078e001f */
[----:B------:R-:W-:Y:S02]  /*4bd60*/  MOV R238, R22 ;  /* 0x0000001600ee7202 */ /* 0x000fe40000000f00 */
[----:B------:R-:W3:Y:S01]  /*4bd70*/  LDL.LU R47, [R1+0x220c] ;  /* 0x00220c00012f7983 */ /* 0x000ee20000300800 */
[----:B------:R-:W-:-:S03]  /*4bd80*/  IMAD.MOV.U32 R239, RZ, RZ, R23 ;  /* 0x000000ffffef7224 */ /* 0x000fc600078e0017 */
[----:B------:R-:W4:Y:S01]  /*4bd90*/  LDL.LU R30, [R1+0x2208] ;  /* 0x00220800011e7983 */ /* 0x000f220000300800 */
[----:B------:R-:W-:-:S03]  /*4bda0*/  IMAD.MOV.U32 R99, RZ, RZ, R72 ;  /* 0x000000ffff637224 */ /* 0x000fc600078e0048 */
[----:B------:R-:W4:Y:S01]  /*4bdb0*/  LDL.LU R31, [R1+0x2204] ;  /* 0x00220400011f7983 */ /* 0x000f220000300800 */
[----:B------:R-:W-:Y:S01]  /*4bdc0*/  IMAD.MOV.U32 R0, RZ, RZ, R4 ;  /* 0x000000ffff007224 */ /* 0x000fe200078e0004 */
[----:B------:R-:W-:Y:S01]  /*4bdd0*/  MOV R173, R6 ;  /* 0x0000000600ad7202 */ /* 0x000fe20000000f00 */
[----:B------:R-:W-:Y:S01]  /*4bde0*/  IMAD.MOV.U32 R3, RZ, RZ, R5 ;  /* 0x000000ffff037224 */ /* 0x000fe200078e0005 */
[----:B------:R-:W2:Y:S01]  /*4bdf0*/  LDL.LU R22, [R1+0x2200] ;  /* 0x0022000001167983 */ /* 0x000ea20000300800 */
[----:B------:R-:W-:Y:S02]  /*4be00*/  IMAD.MOV.U32 R172, RZ, RZ, R7 ;  /* 0x000000ffffac7224 */ /* 0x000fe400078e0007 */
[----:B------:R-:W-:Y:S01]  /*4be10*/  HMMA.1688.F32.TF32 R4, R8, R176, R248 ;  /* 0x000000b00804723c */ /* 0x000fe200000810f8 */
[----:B------:R-:W2:Y:S01]  /*4be20*/  LDL.LU R23, [R1+0x21fc] ;  /* 0x0021fc0001177983 */ /* 0x000ea20000300800 */
[----:B------:R-:W-:Y:S01]  /*4be30*/  IMAD.MOV.U32 R98, RZ, RZ, R73 ;  /* 0x000000ffff627224 */ /* 0x000fe200078e0049 */
[----:B------:R-:W-:-:S02]  /*4be40*/  MOV R97, R74 ;  /* 0x0000004a00617202 */ /* 0x000fc40000000f00 */
[----:B------:R-:W3:Y:S01]  /*4be50*/  LDL.LU R72, [R1+0xa0] ;  /* 0x0000a00001487983 */ /* 0x000ee20000300800 */
[----:B------:R-:W-:-:S03]  /*4be60*/  IMAD.MOV.U32 R96, RZ, RZ, R75 ;  /* 0x000000ffff607224 */ /* 0x000fc600078e004b */
[----:B------:R-:W3:Y:S04]  /*4be70*/  LDL.LU R73, [R1+0xa4] ;  /* 0x0000a40001497983 */ /* 0x000ee80000300800 */
[----:B------:R-:W3:Y:S04]  /*4be80*/  LDL.LU R74, [R1+0xa8] ;  /* 0x0000a800014a7983 */ /* 0x000ee80000300800 */
[----:B------:R-:W3:Y:S04]  /*4be90*/  LDL.LU R75, [R1+0xac] ;  /* 0x0000ac00014b7983 */ /* 0x000ee80000300800 */
[----:B------:R-:W4:Y:S01]  /*4bea0*/  LDL.LU R116, [R1+0xc0] ;  /* 0x0000c00001747983 */ /* 0x000f220000300800 */
[----:B------:R-:W-:Y:S03]  /*4beb0*/  HMMA.1688.F32.TF32 R32, R8, R44, R108 ;  /* 0x0000002c0820723c */ /* 0x000fe6000008106c */
[----:B------:R-:W4:Y:S01]  /*4bec0*/  LDL.LU R117, [R1+0xc4] ;  /* 0x0000c40001757983 */ /* 0x000f220000300800 */
[----:B------:R-:W-:Y:S01]  /*4bed0*/  IMAD.MOV.U32 R77, RZ, RZ, R4 ;  /* 0x000000ffff4d7224 */ /* 0x000fe200078e0004 */
[----:B------:R-:W-:-:S02]  /*4bee0*/  MOV R76, R5 ;  /* 0x00000005004c7202 */ /* 0x000fc40000000f00 */
[----:B------:R-:W4:Y:S01]  /*4bef0*/  LDL.LU R118, [R1+0xc8] ;  /* 0x0000c80001767983 */ /* 0x000f220000300800 */
[----:B------:R-:W-:-:S03]  /*4bf00*/  IMAD.MOV.U32 R45, RZ, RZ, R6 ;  /* 0x000000ffff2d7224 */ /* 0x000fc600078e0006 */
[----:B------:R-:W4:Y:S01]  /*4bf10*/  LDL.LU R119, [R1+0xcc] ;  /* 0x0000cc0001777983 */ /* 0x000f220000300800 */
        /* <DEDUP_REMOVED lines=29> */
[----:B------:R-:W2:Y:S01]  /*4c0f0*/  LDL.LU R78, [R1+0x21f8] ;  /* 0x0021f800014e7983 */ /* 0x000ea20000300800 */
[----:B------:R-:W-:-:S03]  /*4c100*/  IMAD.MOV.U32 R251, RZ, RZ, R243 ;  /* 0x000000fffffb7224 */ /* 0x000fc600078e00f3 */
[----:B------:R-:W2:Y:S04]  /*4c110*/  LDL.LU R79, [R1+0x21f4] ;  /* 0x0021f400014f7983 */ /* 0x000ea80000300800 */
[----:B------:R-:W2:Y:S01]  /*4c120*/  LDL.LU R241, [R1+0x21f0] ;  /* 0x0021f00001f17983 */ /* 0x000ea20000300800 */
[C---:B---3--:R-:W-:Y:S06]  /*4c130*/  HMMA.1688.F32.TF32 R72, R8.reuse, R184, R72 ;  /* 0x000000b80848723c */ /* 0x048fec0000081048 */
[----:B----4-:R-:W-:-:S15]  /*4c140*/  HMMA.1688.F32.TF32 R116, R8, R188, R116 ;  /* 0x000000bc0874723c */ /* 0x010fde0000081074 */
[----:B------:R-:W-:-:S03]  /*4c150*/  NOP ;  /* 0x0000000000007918 */ /* 0x000fc60000000000 */
[----:B------:R-:W-:Y:S02]  /*4c160*/  IMAD.MOV.U32 R177, RZ, RZ, R74 ;  /* 0x000000ffffb17224 */ /* 0x000fe400078e004a */
[----:B------:R-:W-:Y:S01]  /*4c170*/  IMAD.MOV.U32 R176, RZ, RZ, R75 ;  /* 0x000000ffffb07224 */ /* 0x000fe200078e004b */
[C---:B--2---:R-:W-:Y:S01]  /*4c180*/  HMMA.1688.F32.TF32 R12, R8.reuse, R196, R12 ;  /* 0x000000c4080c723c */ /* 0x044fe2000008100c */
[----:B------:R-:W-:Y:S01]  /*4c190*/  IMAD.MOV.U32 R185, RZ, RZ, R72 ;  /* 0x000000ffffb97224 */ /* 0x000fe200078e0048 */
[----:B------:R-:W2:Y:S01]  /*4c1a0*/  LDL.LU.64 R74, [R1+0x21e8] ;  /* 0x0021e800014a7983 */ /* 0x000ea20000300a00 */
[----:B------:R-:W-:Y:S01]  /*4c1b0*/  MOV R184, R73 ;  /* 0x0000004900b87202 */ /* 0x000fe20000000f00 */
[----:B------:R-:W-:Y:S01]  /*4c1c0*/  IMAD.MOV.U32 R189, RZ, RZ, R118 ;  /* 0x000000ffffbd7224 */ /* 0x000fe200078e0076 */
[----:B------:R-:W-:Y:S01]  /*4c1d0*/  MOV R188, R119 ;  /* 0x0000007700bc7202 */ /* 0x000fe20000000f00 */
[----:B------:R-:W3:Y:S01]  /*4c1e0*/  LDL.LU R72, [R1+0x21e0] ;  /* 0x0021e00001487983 */ /* 0x000ee20000300800 */
[----:B------:R-:W-:Y:S01]  /*4c1f0*/  MOV R73, R116 ;  /* 0x0000007400497202 */ /* 0x000fe20000000f00 */
[----:B------:R-:W-:Y:S01]  /*4c200*/  IMAD.MOV.U32 R243, RZ, RZ, R117 ;  /* 0x000000fffff37224 */ /* 0x000fe200078e0075 */
[----:B------:R-:W-:Y:S01]  /*4c210*/  HMMA.1688.F32.TF32 R4, R8, R192, R4 ;  /* 0x000000c00804723c */ /* 0x000fe20000081004 */
[----:B------:R-:W4:Y:S04]  /*4c220*/  LDL.LU.64 R118, [R1+0x21d8] ;  /* 0x0021d80001767983 */ /* 0x000f280000300a00 */
[----:B------:R-:W4:Y:S10]  /*4c230*/  LDL.LU.64 R116, [R1+0x21d0] ;  /* 0x0021d00001747983 */ /* 0x000f340000300a00 */
[----:B------:R-:W-:-:S02]  /*4c240*/  IMAD.MOV.U32 R9, RZ, RZ, R14 ;  /* 0x000000ffff097224 */ /* 0x000fc400078e000e */
[----:B------:R-:W-:Y:S02]  /*4c250*/  IMAD.MOV.U32 R8, RZ, RZ, R15 ;  /* 0x000000ffff087224 */ /* 0x000fe400078e000f */
[----:B------:R-:W3:Y:S01]  /*4c260*/  LDL.LU.64 R14, [R1+0x21c8] ;  /* 0x0021c800010e7983 */ /* 0x000ee20000300a00 */
[----:B------:R-:W-:Y:S01]  /*4c270*/  HMMA.1688.F32.TF32 R100, R16, R22, R100 ;  /* 0x000000161064723c */ /* 0x000fe20000081064 */
[----:B------:R-:W-:-:S05]  /*4c280*/  IMAD.MOV.U32 R11, RZ, RZ, R12 ;  /* 0x000000ffff0b7224 */ /* 0x000fca00078e000c */
[C---:B------:R-:W-:Y:S01]  /*4c290*/  HMMA.1688.F32.TF32 R96, R16.reuse, R30, R96 ;  /* 0x0000001e1060723c */ /* 0x040fe20000081060 */
[----:B------:R-:W-:Y:S02]  /*4c2a0*/  MOV R10, R13 ;  /* 0x0000000d000a7202 */ /* 0x000fe40000000f00 */
[----:B------:R-:W4:Y:S03]  /*4c2b0*/  LDL.LU.64 R12, [R1+0x21c0] ;  /* 0x0021c000010c7983 */ /* 0x000f260000300a00 */
[C---:B------:R-:W-:Y:S06]  /*4c2c0*/  HMMA.1688.F32.TF32 R236, R16.reuse, R46, R236 ;  /* 0x0000002e10ec723c */ /* 0x040fec00000810ec */
[C---:B------:R-:W-:Y:S06]  /*4c2d0*/  HMMA.1688.F32.TF32 R120, R16.reuse, R78, R120 ;  /* 0x0000004e1078723c */ /* 0x040fec0000081078 */
[C---:B------:R-:W-:Y:S06]  /*4c2e0*/  HMMA.1688.F32.TF32 R248, R16.reuse, R158, R248 ;  /* 0x0000009e10f8723c */ /* 0x040fec00000810f8 */
[C---:B--2---:R-:W-:Y:S06]  /*4c2f0*/  HMMA.1688.F32.TF32 R108, R16.reuse, R74, R108 ;  /* 0x0000004a106c723c */ /* 0x044fec000008106c */
[----:B---3--:R-:W-:-:S15]  /*4c300*/  HMMA.1688.F32.TF32 R112, R16, R14, R112 ;  /* 0x0000000e1070723c */ /* 0x008fde0000081070 */
[----:B------:R-:W-:-:S08]  /*4c310*/  NOP ;  /* 0x0000000000007918 */ /* 0x000fd00000000000 */
        /* <DEDUP_REMOVED lines=28> */
[----:B------:R-:W-:-:S15]  /*4c4e0*/  HMMA.1688.F32.TF32 R56, R16, R162, R56 ;  /* 0x000000a21038723c */ /* 0x000fde0000081038 */
[----:B------:R-:W-:-:S08]  /*4c4f0*/  NOP ;  /* 0x0000000000007918 */ /* 0x000fd00000000000 */
[----:B------:R-:W-:Y:S04]  /*4c500*/  STL.64 [R1+0x30], R56 ;  /* 0x0000303801007387 */ /* 0x000fe80000100a00 */
[----:B------:R1:W-:Y:S01]  /*4c510*/  STL.64 [R1+0x38], R58 ;  /* 0x0000383a01007387 */ /* 0x0003e20000100a00 */
[C---:B----4-:R-:W-:Y:S06]  /*4c520*/  HMMA.1688.F32.TF32 R120, R16.reuse, R186, R120 ;  /* 0x000000ba1078723c */ /* 0x050fec0000081078 */
[C---:B--2---:R-:W-:Y:S06]  /*4c530*/  HMMA.1688.F32.TF32 R100, R16.reuse, R178, R100 ;  /* 0x000000b21064723c */ /* 0x044fec0000081064 */
[C---:B---3--:R-:W-:Y:S06]  /*4c540*/  HMMA.1688.F32.TF32 R96, R16.reuse, R174, R96 ;  /* 0x000000ae1060723c */ /* 0x048fec0000081060 */
[----:B-1----:R-:W-:Y:S01]  /*4c550*/  HMMA.1688.F32.TF32 R56, R16, R166, R248 ;  /* 0x000000a61038723c */ /* 0x002fe200000810f8 */
[----:B------:R-:W2:-:S15]  /*4c560*/  LDL.LU R248, [R1+0x130] ;  /* 0x0001300001f87983 */ /* 0x000e9e0000300800 */
[----:B------:R-:W-:-:S07]  /*4c570*/  NOP ;  /* 0x0000000000007918 */ /* 0x000fce0000000000 */
[----:B------:R-:W-:Y:S04]  /*4c580*/  STL.64 [R1+0x10], R56 ;  /* 0x0000103801007387 */ /* 0x000fe80000100a00 */
[----:B------:R-:W-:Y:S04]  /*4c590*/  STL.64 [R1+0x18], R58 ;  /* 0x0000183a01007387 */ /* 0x000fe80000100a00 */
[----:B------:R-:W2:Y:S04]  /*4c5a0*/  LDL.LU R249, [R1+0x134] ;  /* 0x0001340001f97983 */ /* 0x000ea80000300800 */
[----:B------:R-:W2:Y:S04]  /*4c5b0*/  LDL.LU R250, [R1+0x138] ;  /* 0x0001380001fa7983 */ /* 0x000ea80000300800 */
[----:B------:R-:W2:Y:S04]  /*4c5c0*/  LDL.LU R251, [R1+0x13c] ;  /* 0x00013c0001fb7983 */ /* 0x000ea80000300800 */
[----:B------:R1:W-:Y:S04]  /*4c5d0*/  STL.64 [R1+0x1f0], R96 ;  /* 0x0001f06001007387 */ /* 0x0003e80000100a00 */
[----:B------:R3:W-:Y:S01]  /*4c5e0*/  STL.64 [R1+0x1f8], R98 ;  /* 0x0001f86201007387 */ /* 0x0007e20000100a00 */
[----:B------:R-:W-:Y:S01]  /*4c5f0*/  HMMA.1688.F32.TF32 R108, R16, R190, R108 ;  /* 0x000000be106c723c */ /* 0x000fe2000008106c */
[----:B------:R-:W-:Y:S01]  /*4c600*/  MOV R21, R6 ;  /* 0x0000000600157202 */ /* 0x000fe20000000f00 */
[----:B------:R-:W-:Y:S01]  /*4c610*/  IMAD.MOV.U32 R20, RZ, RZ, R7 ;  /* 0x000000ffff147224 */ /* 0x000fe200078e0007 */
[C---:B------:R-:W-:Y:S01]  /*4c620*/  LOP3.LUT R193, R241.reuse, 0x20, RZ, 0x3c, !PT ;  /* 0x00000020f1c17812 */ /* 0x040fe200078e3cff */
[----:B------:R-:W-:Y:S01]  /*4c630*/  IMAD.MOV.U32 R29, RZ, RZ, R4 ;  /* 0x000000ffff1d7224 */ /* 0x000fe200078e0004 */
[----:B------:R-:W-:Y:S04]  /*4c640*/  LDS R56, [R241+UR7+0x47800] ;  /* 0x04780007f1387984 */ /* 0x000fe80008000800 */
[----:B-1----:R-:W4:Y:S04]  /*4c650*/  LDL.LU R96, [R1+0x140] ;  /* 0x0001400001607983 */ /* 0x002f280000300800 */
[----:B------:R-:W4:Y:S04]  /*4c660*/  LDL.LU R97, [R1+0x144] ;  /* 0x0001440001617983 */ /* 0x000f280000300800 */
[----:B---3--:R-:W4:Y:S04]  /*4c670*/  LDL.LU R98, [R1+0x148] ;  /* 0x0001480001627983 */ /* 0x008f280000300800 */
[----:B------:R-:W4:Y:S04]  /*4c680*/  LDL.LU R99, [R1+0x14c] ;  /* 0x00014c0001637983 */ /* 0x000f280000300800 */
[----:B------:R1:W-:Y:S04]  /*4c690*/  STL.64 [R1+0x1e0], R100 ;  /* 0x0001e06401007387 */ /* 0x0003e80000100a00 */
[----:B------:R3:W-:Y:S01]  /*4c6a0*/  STL.64 [R1+0x1e8], R102 ;  /* 0x0001e86601007387 */ /* 0x0007e20000100a00 */
[----:B------:R-:W-:-:S02]  /*4c6b0*/  LOP3.LUT R6, R241, 0x40, RZ, 0x3c, !PT ;  /* 0x00000040f1067812 */ /* 0x000fc400078e3cff */
[----:B------:R-:W-:Y:S01]  /*4c6c0*/  LOP3.LUT R7, R241, 0x60, RZ, 0x3c, !PT ;  /* 0x00000060f1077812 */ /* 0x000fe200078e3cff */
[----:B------:R-:W-:Y:S01]  /*4c6d0*/  IMAD.MOV.U32 R28, RZ, RZ, R5 ;  /* 0x000000ffff1c7224 */ /* 0x000fe200078e0005 */
[C---:B------:R-:W-:Y:S01]  /*4c6e0*/  HMMA.1688.F32.TF32 R112, R16.reuse, R194, R112 ;  /* 0x000000c21070723c */ /* 0x040fe20000081070 */
[----:B------:R-:W-:Y:S04]  /*4c6f0*/  LDS R4, [R6+UR7+0x47880] ;  /* 0x0478800706047984 */ /* 0x000fe80008000800 */
[----:B-1----:R-:W2:Y:S04]  /*4c700*/  LDL.LU R100, [R1+0x100] ;  /* 0x0001000001647983 */ /* 0x002ea80000300800 */
[----:B------:R-:W2:Y:S04]  /*4c710*/  LDL.LU R101, [R1+0x104] ;  /* 0x0001040001657983 */ /* 0x000ea80000300800 */
[----:B---3--:R-:W2:Y:S04]  /*4c720*/  LDL.LU R102, [R1+0x108] ;  /* 0x0001080001667983 */ /* 0x008ea80000300800 */
[----:B------:R-:W2:Y:S04]  /*4c730*/  LDL.LU R103, [R1+0x10c] ;  /* 0x00010c0001677983 */ /* 0x000ea80000300800 */
[----:B------:R1:W-:Y:S04]  /*4c740*/  STL.64 [R1+0x1d0], R120 ;  /* 0x0001d07801007387 */ /* 0x0003e80000100a00 */
[----:B------:R3:W-:Y:S04]  /*4c750*/  STL.64 [R1+0x1d8], R122 ;  /* 0x0001d87a01007387 */ /* 0x0007e80000100a00 */
[----:B------:R-:W-:Y:S04]  /*4c760*/  LDS R5, [R7+UR7+0x47880] ;  /* 0x0478800707057984 */ /* 0x000fe80008000800 */
[----:B-1----:R-:W4:Y:S04]  /*4c770*/  LDL.LU R120, [R1+0x120] ;  /* 0x0001200001787983 */ /* 0x002f280000300800 */
[----:B------:R-:W4:Y:S04]  /*4c780*/  LDL.LU R121, [R1+0x124] ;  /* 0x0001240001797983 */ /* 0x000f280000300800 */
[----:B---3--:R-:W4:Y:S04]  /*4c790*/  LDL.LU R122, [R1+0x128] ;  /* 0x00012800017a7983 */ /* 0x008f280000300800 */
[----:B------:R-:W4:Y:S04]  /*4c7a0*/  LDL.LU R123, [R1+0x12c] ;  /* 0x00012c00017b7983 */ /* 0x000f280000300800 */
[----:B------:R-:W-:Y:S04]  /*4c7b0*/  LDS R6, [R6+UR7+0x47c80] ;  /* 0x047c800706067984 */ /* 0x000fe80008000800 */
[----:B------:R-:W1:Y:S04]  /*4c7c0*/  LDS R7, [R7+UR7+0x47c80] ;  /* 0x047c800707077984 */ /* 0x000e680008000800 */
[----:B------:R-:W-:Y:S04]  /*4c7d0*/  STL.64 [R1+0x1c0], R108 ;  /* 0x0001c06c01007387 */ /* 0x000fe80000100a00 */
[----:B------:R3:W-:Y:S01]  /*4c7e0*/  STL.64 [R1+0x1c8], R110 ;  /* 0x0001c86e01007387 */ /* 0x0007e20000100a00 */
[C---:B------:R-:W-:Y:S03]  /*4c7f0*/  HMMA.1688.F32.TF32 R236, R16.reuse, R170, R236 ;  /* 0x000000aa10ec723c */ /* 0x040fe600000810ec */
[----:B------:R-:W-:Y:S04]  /*4c800*/  LDS R57, [R193+UR7+0x47800] ;  /* 0x04780007c1397984 */ /* 0x000fe80008000800 */
[----:B------:R-:W-:Y:S01]  /*4c810*/  LDS R59, [R193+UR7+0x47c00] ;  /* 0x047c0007c13b7984 */ /* 0x000fe20008000800 */
[----:B---3--:R-:W-:Y:S03]  /*4c820*/  HMMA.1688.F32.TF32 R108, R16, R198, R116 ;  /* 0x000000c6106c723c */ /* 0x008fe60000081074 */
[----:B------:R-:W-:Y:S04]  /*4c830*/  STL.64 [R1+0x1b0], R112 ;  /* 0x0001b07001007387 */ /* 0x000fe80000100a00 */
[----:B------:R3:W-:Y:S04]  /*4c840*/  STL.64 [R1+0x1b8], R114 ;  /* 0x0001b87201007387 */ /* 0x0007e80000100a00 */
[----:B------:R-:W4:Y:S04]  /*4c850*/  LDS R58, [R241+UR7+0x47c00] ;  /* 0x047c0007f13a7984 */ /* 0x000f280008000800 */
[----:B------:R-:W-:Y:S04]  /*4c860*/  LDS R17, [R193+UR7+0x47880] ;  /* 0x04788007c1117984 */ /* 0x000fe80008000800 */
[----:B------:R-:W-:Y:S01]  /*4c870*/  LDS R19, [R193+UR7+0x47c80] ;  /* 0x047c8007c1137984 */ /* 0x000fe20008000800 */
[C---:B-1----:R-:W-:Y:S03]  /*4c880*/  HMMA.1688.F32.TF32 R80, R4.reuse, R166, R80 ;  /* 0x000000a60450723c */ /* 0x042fe60000081050 */
[----:B------:R-:W-:Y:S04]  /*4c890*/  LDS R16, [R241+UR7+0x47880] ;  /* 0x04788007f1107984 */ /* 0x000fe80008000800 */
[----:B------:R-:W-:Y:S04]  /*4c8a0*/  STL.64 [R1+0x190], R108 ;  /* 0x0001906c01007387 */ /* 0x000fe80000100a00 */
[----:B------:R2:W-:Y:S01]  /*4c8b0*/  STL.64 [R1+0x198], R110 ;  /* 0x0001986e01007387 */ /* 0x0005e20000100a00 */
[C---:B---3--:R-:W-:Y:S03]  /*4c8c0*/  HMMA.1688.F32.TF32 R112, R4.reuse, R78, R220 ;  /* 0x0000004e0470723c */ /* 0x048fe600000810dc */
[----:B------:R-:W1:Y:S03]  /*4c8d0*/  LDS R18, [R241+UR7+0x47c80] ;  /* 0x047c8007f1127984 */ /* 0x000e660008000800 */
[C---:B--2---:R-:W-:Y:S06]  /*4c8e0*/  HMMA.1688.F32.TF32 R108, R4.reuse, R74, R100 ;  /* 0x0000004a046c723c */ /* 0x044fec0000081064 */
[C---:B----4-:R-:W-:Y:S06]  /*4c8f0*/  HMMA.1688.F32.TF32 R116, R4.reuse, R14, R120 ;  /* 0x0000000e0474723c */ /* 0x050fec0000081078 */
[----:B------:R-:W-:-:S15]  /*4c900*/  HMMA.1688.F32.TF32 R100, R4, R22, R216 ;  /* 0x000000160464723c */ /* 0x000fde00000810d8 */
[----:B------:R-:W-:-:S02]  /*4c910*/  NOP ;  /* 0x0000000000007918 */ /* 0x000fc40000000000 */
[----:B------:R-:W-:Y:S04]  /*4c920*/  STL.64 [R1+0x300], R116 ;  /* 0x0003007401007387 */ /* 0x000fe80000100a00 */
[----:B------:R-:W-:Y:S04]  /*4c930*/  STL.64 [R1+0x308], R118 ;  /* 0x0003087601007387 */ /* 0x000fe80000100a00 */
[----:B------:R-:W-:Y:S04]  /*4c940*/  STL.64 [R1+0x2f0], R108 ;  /* 0x0002f06c01007387 */ /* 0x000fe80000100a00 */
[----:B------:R2:W-:Y:S02]  /*4c950*/  STL.64 [R1+0x2f8], R110 ;  /* 0x0002f86e01007387 */ /* 0x0005e40000100a00 */
[C---:B--2---:R-:W-:Y:S02]  /*4c960*/  HMMA.1688.F32.TF32 R108, R4.reuse, R30, R212 ;  /* 0x0000001e046c723c */ /* 0x044fe400000810d4 */
[----:B------:R-:W-:Y:S04]  /*4c970*/  STL.64 [R1+0x2e0], R112 ;  /* 0x0002e07001007387 */ /* 0x000fe80000100a00 */
[----:B------:R2:W-:Y:S04]  /*4c980*/  STL.64 [R1+0x2e8], R114 ;  /* 0x0002e87201007387 */ /* 0x0005e80000100a00 */
[----:B------:R-:W-:Y:S04]  /*4c990*/  STL.64 [R1+0x2d0], R100 ;  /* 0x0002d06401007387 */ /* 0x000fe80000100a00 */
[----:B------:R3:W-:Y:S01]  /*4c9a0*/  STL.64 [R1+0x2d8], R102 ;  /* 0x0002d86601007387 */ /* 0x0007e20000100a00 */
[C---:B--2---:R-:W-:Y:S08]  /*4c9b0*/  HMMA.1688.F32.TF32 R112, R4.reuse, R46, R208 ;  /* 0x0000002e0470723c */ /* 0x044ff000000810d0 */
[----:B------:R-:W-:Y:S01]  /*4c9c0*/  STL.64 [R1+0x2c0], R108 ;  /* 0x0002c06c01007387 */ /* 0x000fe20000100a00 */
[C---:B---3--:R-:W-:Y:S03]  /*4c9d0*/  HMMA.1688.F32.TF32 R100, R4.reuse, R158, R204 ;  /* 0x0000009e0464723c */ /* 0x048fe600000810cc */
[----:B------:R2:W-:Y:S03]  /*4c9e0*/  STL.64 [R1+0x2c8], R110 ;  /* 0x0002c86e01007387 */ /* 0x0005e60000100a00 */
[C---:B--2---:R-:W-:Y:S08]  /*4c9f0*/  HMMA.1688.F32.TF32 R108, R4.reuse, R162, R200 ;  /* 0x000000a2046c723c */ /* 0x044ff000000810c8 */
[----:B------:R-:W-:Y:S04]  /*4ca00*/  STL.64 [R1+0x2b0], R112 ;  /* 0x0002b07001007387 */ /* 0x000fe80000100a00 */
[----:B------:R-:W-:Y:S05]  /*4ca10*/  STL.64 [R1+0x2b8], R114 ;  /* 0x0002b87201007387 */ /* 0x000fea0000100a00 */
[----:B------:R-:W-:Y:S04]  /*4ca20*/  STL.64 [R1+0x2a0], R100 ;  /* 0x0002a06401007387 */ /* 0x000fe80000100a00 */
[----:B------:R2:W-:Y:S04]  /*4ca30*/  STL.64 [R1+0x2a8], R102 ;  /* 0x0002a86601007387 */ /* 0x0005e80000100a00 */
[----:B------:R-:W-:Y:S01]  /*4ca40*/  STL.64 [R1+0x290], R108 ;  /* 0x0002906c01007387 */ /* 0x000fe20000100a00 */
[C---:B--2---:R-:W-:Y:S03]  /*4ca50*/  HMMA.1688.F32.TF32 R100, R4.reuse, R170, R88 ;  /* 0x000000aa0464723c */ /* 0x044fe60000081058 */
[----:B------:R-:W-:Y:S03]  /*4ca60*/  STL.64 [R1+0x298], R110 ;  /* 0x0002986e01007387 */ /* 0x000fe60000100a00 */
[C---:B------:R-:W-:Y:S01]  /*4ca70*/  HMMA.1688.F32.TF32 R88, R4.reuse, R174, R92 ;  /* 0x000000ae0458723c */ /* 0x040fe2000008105c */
[----:B------:R-:W-:Y:S04]  /*4ca80*/  STL.64 [R1+0x270], R80 ;  /* 0x0002705001007387 */ /* 0x000fe80000100a00 */
[----:B------:R2:W-:Y:S02]  /*4ca90*/  STL.64 [R1+0x278], R82 ;  /* 0x0002785201007387 */ /* 0x0005e40000100a00 */
[C---:B--2---:R-:W-:Y:S10]  /*4caa0*/  HMMA.1688.F32.TF32 R80, R4.reuse, R178, R124 ;  /* 0x000000b20450723c */ /* 0x044ff4000008107c */
[----:B------:R-:W-:Y:S04]  /*4cab0*/  STL.64 [R1+0x260], R100 ;  /* 0x0002606401007387 */ /* 0x000fe80000100a00 */
[----:B------:R-:W-:Y:S01]  /*4cac0*/  STL.64 [R1+0x268], R102 ;  /* 0x0002686601007387 */ /* 0x000fe20000100a00 */
[C---:B------:R-:W-:Y:S03]  /*4cad0*/  HMMA.1688.F32.TF32 R92, R4.reuse, R186, R180 ;  /* 0x000000ba045c723c */ /* 0x040fe600000810b4 */
[----:B------:R-:W-:Y:S04]  /*4cae0*/  STL.64 [R1+0x250], R88 ;  /* 0x0002505801007387 */ /* 0x000fe80000100a00 */
[----:B------:R2:W-:Y:S04]  /*4caf0*/  STL.64 [R1+0x258], R90 ;  /* 0x0002585a01007387 */ /* 0x0005e80000100a00 */
[----:B------:R-:W-:Y:S01]  /*4cb00*/  STL.64 [R1+0x240], R80 ;  /* 0x0002405001007387 */ /* 0x000fe20000100a00 */
[C---:B--2---:R-:W-:Y:S03]  /*4cb10*/  HMMA.1688.F32.TF32 R88, R4.reuse, R190, R128 ;  /* 0x000000be0458723c */ /* 0x044fe60000081080 */
[----:B------:R2:W-:Y:S03]  /*4cb20*/  STL.64 [R1+0x248], R82 ;  /* 0x0002485201007387 */ /* 0x0005e60000100a00 */
[C---:B--2---:R-:W-:Y:S06]  /*4cb30*/  HMMA.1688.F32.TF32 R80, R4.reuse, R194, R132 ;  /* 0x000000c20450723c */ /* 0x044fec0000081084 */
[----:B------:R-:W-:Y:S01]  /*4cb40*/  HMMA.1688.F32.TF32 R4, R4, R198, R232 ;  /* 0x000000c60404723c */ /* 0x000fe200000810e8 */
[----:B------:R-:W-:Y:S04]  /*4cb50*/  STL.64 [R1+0x230], R92 ;  /* 0x0002305c01007387 */ /* 0x000fe80000100a00 */
[----:B------:R-:W-:Y:S06]  /*4cb60*/  STL.64 [R1+0x238], R94 ;  /* 0x0002385e01007387 */ /* 0x000fec0000100a00 */
[----:B------:R-:W-:Y:S04]  /*4cb70*/  STL.64 [R1+0x220], R88 ;  /* 0x0002205801007387 */ /* 0x000fe80000100a00 */
[----:B------:R-:W-:Y:S01]  /*4cb80*/  STL.64 [R1+0x228], R90 ;  /* 0x0002285a01007387 */ /* 0x000fe20000100a00 */
[----:B------:R-:W-:-:S03]  /*4cb90*/  IMAD.MOV.U32 R212, RZ, RZ, R73 ;  /* 0x000000ffffd47224 */ /* 0x000fc600078e0049 */
[----:B------:R2:W-:Y:S01]  /*4cba0*/  STL.64 [R1+0x210], R80 ;  /* 0x0002105001007387 */ /* 0x0005e20000100a00 */
[----:B------:R-:W-:-:S03]  /*4cbb0*/  IMAD.MOV.U32 R213, RZ, RZ, R243 ;  /* 0x000000ffffd57224 */ /* 0x000fc600078e00f3 */
[----:B------:R3:W-:Y:S04]  /*4cbc0*/  STL.64 [R1+0x218], R82 ;  /* 0x0002185201007387 */ /* 0x0007e80000100a00 */
[----:B------:R-:W-:Y:S04]  /*4cbd0*/  STL.64 [R1+0x200], R4 ;  /* 0x0002000401007387 */ /* 0x000fe80000100a00 */
[----:B------:R4:W-:Y:S01]  /*4cbe0*/  STL.64 [R1+0x208], R6 ;  /* 0x0002080601007387 */ /* 0x0009e20000100a00 */
[----:B--2---:R-:W-:Y:S01]  /*4cbf0*/  MOV R80, R0 ;  /* 0x0000000000507202 */ /* 0x004fe20000000f00 */
[----:B------:R-:W-:-:S02]  /*4cc00*/  IMAD.MOV.U32 R81, RZ, RZ, R3 ;  /* 0x000000ffff517224 */ /* 0x000fc400078e0003 */
[----:B------:R-:W2:Y:S01]  /*4cc10*/  LDL.LU R73, [R1+0x214c] ;  /* 0x00214c0001497983 */ /* 0x000ea20000300800 */
[----:B------:R-:W-:-:S03]  /*4cc20*/  IMAD.MOV.U32 R232, RZ, RZ, R2 ;  /* 0x000000ffffe87224 */ /* 0x000fc600078e0002 */
[----:B------:R-:W2:Y:S04]  /*4cc30*/  LDL.LU R243, [R1+0x2148] ;  /* 0x0021480001f37983 */ /* 0x000ea80000300800 */
[----:B------:R-:W2:Y:S04]  /*4cc40*/  LDL.LU R0, [R1+0x2144] ;  /* 0x0021440001007983 */ /* 0x000ea80000300800 */
[----:B------:R-:W2:Y:S04]  /*4cc50*/  LDL.LU R3, [R1+0x2140] ;  /* 0x0021400001037983 */ /* 0x000ea80000300800 */
[----:B------:R-:W2:Y:S01]  /*4cc60*/  LDL.LU R2, [R1+0x213c] ;  /* 0x00213c0001027983 */ /* 0x000ea20000300800 */
[----:B------:R-:W-:Y:S01]  /*4cc70*/  MOV R233, R242 ;  /* 0x000000f200e97202 */ /* 0x000fe20000000f00 */
[----:B------:R-:W-:-:S02]  /*4cc80*/  IMAD.MOV.U32 R234, RZ, RZ, R252 ;  /* 0x000000ffffea7224 */ /* 0x000fc400078e00fc */
[----:B------:R-:W5:Y:S04]  /*4cc90*/  LDL.LU R242, [R1+0x2138] ;  /* 0x0021380001f27983 */ /* 0x000f680000300800 */
[----:B------:R-:W2:Y:S01]  /*4cca0*/  LDL.LU R252, [R1+0x2134] ;  /* 0x0021340001fc7983 */ /* 0x000ea20000300800 */
[----:B------:R-:W-:-:S03]  /*4ccb0*/  IMAD.MOV.U32 R235, RZ, RZ, R240 ;  /* 0x000000ffffeb7224 */ /* 0x000fc600078e00f0 */
[----:B------:R-:W2:Y:S01]  /*4ccc0*/  LDL.LU R240, [R1+0x2130] ;  /* 0x0021300001f07983 */ /* 0x000ea20000300800 */
[----:B------:R-:W-:Y:S01]  /*4ccd0*/  HMMA.1688.F32.TF32 R200, R56, R14, R96 ;  /* 0x0000000e38c8723c */ /* 0x000fe20000081060 */
[----:B------:R-:W-:Y:S02]  /*4cce0*/  IMAD.MOV.U32 R206, RZ, RZ, R45 ;  /* 0x000000ffffce7224 */ /* 0x000fe400078e002d */
[----:B------:R-:W-:-:S03]  /*4ccf0*/  IMAD.MOV.U32 R207, RZ, RZ, R44 ;  /* 0x000000ffffcf7224 */ /* 0x000fc600078e002c */
[----:B------:R-:W-:Y:S01]  /*4cd00*/  HMMA.1688.F32.TF32 R116, R56, R46, R148 ;  /* 0x0000002e3874723c */ /* 0x000fe20000081094 */
[----:B------:R-:W-:Y:S01]  /*4cd10*/  IMAD.MOV.U32 R222, RZ, RZ, R21 ;  /* 0x000000ffffde7224 */ /* 0x000fe200078e0015 */
[----:B------:R-:W-:-:S04]  /*4cd20*/  MOV R223, R20 ;  /* 0x0000001400df7202 */ /* 0x000fc80000000f00 */
[----:B-1----:R-:W-:Y:S06]  /*4cd30*/  HMMA.1688.F32.TF32 R44, R16, R46, R32 ;  /* 0x0000002e102c723c */ /* 0x002fec0000081020 */
[-C--:B------:R-:W-:Y:S06]  /*4cd40*/  HMMA.1688.F32.TF32 R124, R56, R22.reuse, R224 ;  /* 0x00000016387c723c */ /* 0x080fec00000810e0 */
[----:B------:R-:W-:Y:S01]  /*4cd50*/  HMMA.1688.F32.TF32 R20, R16, R22, R36 ;  /* 0x000000161014723c */ /* 0x000fe20000081024 */
[----:B------:R-:W-:Y:S01]  /*4cd60*/  MOV R214, R189 ;  /* 0x000000bd00d67202 */ /* 0x000fe20000000f00 */
[----:B------:R-:W-:Y:S01]  /*4cd70*/  IMAD.MOV.U32 R215, RZ, RZ, R188 ;  /* 0x000000ffffd77224 */ /* 0x000fe200078e00bc */
[----:B------:R-:W-:Y:S01]  /*4cd80*/  MOV R209, R184 ;  /* 0x000000b800d17202 */ /* 0x000fe20000000f00 */
[----:B------:R-:W-:Y:S01]  /*4cd90*/  IMAD.MOV.U32 R208, RZ, RZ, R185 ;  /* 0x000000ffffd07224 */ /* 0x000fe200078e00b9 */
[----:B---3--:R-:W-:Y:S01]  /*4cda0*/  MOV R83, R172 ;  /* 0x000000ac00537202 */ /* 0x008fe20000000f00 */
[C---:B------:R-:W-:Y:S01]  /*4cdb0*/  HMMA.1688.F32.TF32 R132, R56.reuse, R74, R248 ;  /* 0x0000004a3884723c */ /* 0x040fe200000810f8 */
[----:B------:R-:W-:Y:S01]  /*4cdc0*/  IMAD.MOV.U32 R210, RZ, RZ, R177 ;  /* 0x000000ffffd27224 */ /* 0x000fe200078e00b1 */
[----:B------:R-:W-:Y:S01]  /*4cdd0*/  MOV R90, R165 ;  /* 0x000000a5005a7202 */ /* 0x000fe20000000f00 */
[----:B------:R-:W-:Y:S01]  /*4cde0*/  IMAD.MOV.U32 R211, RZ, RZ, R176 ;  /* 0x000000ffffd37224 */ /* 0x000fe200078e00b0 */
[----:B------:R-:W-:Y:S01]  /*4cdf0*/  MOV R94, R157 ;  /* 0x0000009d005e7202 */ /* 0x000fe20000000f00 */
        /* <DEDUP_REMOVED lines=13> */
[----:B------:R-:W-:Y:S02]  /*4ced0*/  IMAD.MOV.U32 R93, RZ, RZ, R160 ;  /* 0x000000ffff5d7224 */ /* 0x000fe400078e00a0 */
[----:B------:R-:W-:Y:S02]  /*4cee0*/  IMAD.MOV.U32 R95, RZ, RZ, R156 ;  /* 0x000000ffff5f7224 */ /* 0x000fe400078e009c */
[----:B------:R-:W-:Y:S02]  /*4cef0*/  IMAD.MOV.U32 R204, RZ, RZ, R77 ;  /* 0x000000ffffcc7224 */ /* 0x000fe400078e004d */
[----:B------:R-:W-:Y:S02]  /*4cf00*/  IMAD.MOV.U32 R221, RZ, RZ, R28 ;  /* 0x000000ffffdd7224 */ /* 0x000fe400078e001c */
[----:B------:R-:W-:-:S02]  /*4cf10*/  IMAD.MOV.U32 R229, RZ, RZ, R72 ;  /* 0x000000ffffe57224 */ /* 0x000fc400078e0048 */
[----:B------:R-:W-:Y:S01]  /*4cf20*/  IMAD.MOV.U32 R231, RZ, RZ, R12 ;  /* 0x000000ffffe77224 */ /* 0x000fe200078e000c */
[C---:B------:R-:W-:Y:S01]  /*4cf30*/  HMMA.1688.F32.TF32 R120, R56.reuse, R30, R152 ;  /* 0x0000001e3878723c */ /* 0x040fe20000081098 */
[----:B------:R-:W1:Y:S05]  /*4cf40*/  LDC R13, c[0x0][0x230] ;  /* 0x00008c00ff0d7b82 */ /* 0x000e6a0000000800 */
[C---:B------:R-:W-:Y:S03]  /*4cf50*/  HMMA.1688.F32.TF32 R112, R56.reuse, R158, R140 ;  /* 0x0000009e3870723c */ /* 0x040fe6000008108c */
[----:B------:R-:W3:Y:S03]  /*4cf60*/  LDC R12, c[0x0][0x230] ;  /* 0x00008c00ff0c7b82 */ /* 0x000ee60000000800 */
[C---:B------:R-:W-:Y:S06]  /*4cf70*/  HMMA.1688.F32.TF32 R108, R56.reuse, R162, R136 ;  /* 0x000000a2386c723c */ /* 0x040fec0000081088 */
[C---:B------:R-:W-:Y:S06]  /*4cf80*/  HMMA.1688.F32.TF32 R104, R56.reuse, R166, R104 ;  /* 0x000000a63868723c */ /* 0x040fec0000081068 */
[C---:B------:R-:W-:Y:S06]  /*4cf90*/  HMMA.1688.F32.TF32 R100, R56.reuse, R170, R84 ;  /* 0x000000aa3864723c */ /* 0x040fec0000081054 */
[C---:B------:R-:W-:Y:S06]  /*4cfa0*/  HMMA.1688.F32.TF32 R96, R56.reuse, R174, R68 ;  /* 0x000000ae3860723c */ /* 0x040fec0000081044 */
[C---:B------:R-:W-:Y:S06]  /*4cfb0*/  HMMA.1688.F32.TF32 R8, R56.reuse, R178, R64 ;  /* 0x000000b23808723c */ /* 0x040fec0000081040 */
[C---:B----4-:R-:W-:Y:S06]  /*4cfc0*/  HMMA.1688.F32.TF32 R4, R56.reuse, R186, R60 ;  /* 0x000000ba3804723c */ /* 0x050fec000008103c */
[C---:B------:R-:W-:Y:S06]  /*4cfd0*/  HMMA.1688.F32.TF32 R24, R56.reuse, R190, R24 ;  /* 0x000000be3818723c */ /* 0x040fec0000081018 */
[C---:B------:R-:W-:Y:S06]  /*4cfe0*/  HMMA.1688.F32.TF32 R144, R56.reuse, R194, R144 ;  /* 0x000000c23890723c */ /* 0x040fec0000081090 */
[----:B------:R-:W-:Y:S06]  /*4cff0*/  HMMA.1688.F32.TF32 R216, R56, R198, R52 ;  /* 0x000000c638d8723c */ /* 0x000fec0000081034 */
        /* <DEDUP_REMOVED lines=12> */
[----:B--2---:R-:W-:Y:S01]  /*4d0c0*/  MOV R183, R243 ;  /* 0x000000f300b77202 */ /* 0x004fe20000000f00 */
[----:B------:R-:W-:Y:S01]  /*4d0d0*/  IMAD.MOV.U32 R181, RZ, RZ, R0 ;  /* 0x000000ffffb57224 */ /* 0x000fe200078e0000 */
[----:B------:R-:W-:-:S02]  /*4d0e0*/  MOV R180, R3 ;  /* 0x0000000300b47202 */ /* 0x000fc40000000f00 */
[----:B------:R-:W2:Y:S01]  /*4d0f0*/  LDL.LU R3, [R1+0x212c] ;  /* 0x00212c0001037983 */ /* 0x000ea20000300800 */
[----:B------:R-:W-:-:S03]  /*4d100*/  IMAD.MOV.U32 R182, RZ, RZ, R2 ;  /* 0x000000ffffb67224 */ /* 0x000fc600078e0002 */
[----:B------:R-:W4:Y:S04]  /*4d110*/  LDL.LU R0, [R1+0x2128] ;  /* 0x0021280001007983 */ /* 0x000f280000300800 */
[----:B------:R-:W4:Y:S01]  /*4d120*/  LDL.LU R2, [R1+0x2124] ;  /* 0x0021240001027983 */ /* 0x000f220000300800 */
[----:B------:R-:W-:Y:S03]  /*4d130*/  HMMA.1688.F32.TF32 R180, R16, R14, R180 ;  /* 0x0000000e10b4723c */ /* 0x000fe600000810b4 */
[----:B------:R-:W5:Y:S04]  /*4d140*/  LDL.LU R243, [R1+0x2120] ;  /* 0x0021200001f37983 */ /* 0x000f680000300800 */
[----:B------:R-:W2:Y:S04]  /*4d150*/  LDL.LU R14, [R1+0x1828] ;  /* 0x00182800010e7983 */ /* 0x000ea80000300800 */
[----:B------:R-:W4:Y:S04]  /*4d160*/  LDL.LU R35, [R1+0x180c] ;  /* 0x00180c0001237983 */ /* 0x000f280000300800 */
[----:B------:R-:W4:Y:S04]  /*4d170*/  LDL.LU R15, [R1+0x1824] ;  /* 0x00182400010f7983 */ /* 0x000f280000300800 */
[----:B------:R-:W4:Y:S01]  /*4d180*/  LDL.LU R37, [R1+0x1808] ;  /* 0x0018080001257983 */ /* 0x000f220000300800 */
[----:B------:R-:W-:-:S03]  /*4d190*/  IMAD.MOV.U32 R228, RZ, RZ, R73 ;  /* 0x000000ffffe47224 */ /* 0x000fc600078e0049 */
[----:B------:R-:W4:Y:S04]  /*4d1a0*/  LDL.LU R36, [R1+0x17e8] ;  /* 0x0017e80001247983 */ /* 0x000f280000300800 */
[----:B------:R-:W4:Y:S01]  /*4d1b0*/  LDL.LU R34, [R1+0x17ec] ;  /* 0x0017ec0001227983 */ /* 0x000f220000300800 */
[----:B------:R-:W-:Y:S03]  /*4d1c0*/  HMMA.1688.F32.TF32 R72, R16, R74, R228 ;  /* 0x0000004a1048723c */ /* 0x000fe600000810e4 */
[----:B------:R-:W4:Y:S04]  /*4d1d0*/  LDL.LU R33, [R1+0x17c8] ;  /* 0x0017c80001217983 */ /* 0x000f280000300800 */
[----:B------:R-:W4:Y:S01]  /*4d1e0*/  LDL.LU R17, [R1+0x17cc] ;  /* 0x0017cc0001117983 */ /* 0x000f220000300800 */
[----:B-1----:R-:W-:Y:S01]  /*4d1f0*/  VIADD R13, R13, 0x7f ;  /* 0x0000007f0d0d7836 */ /* 0x002fe20000000000 */
[----:B------:R-:W1:Y:S04]  /*4d200*/  S2R R251, SR_TID.X ;  /* 0x0000000000fb7919 */ /* 0x000e680000002100 */
[----:B------:R-:W-:-:S02]  /*4d210*/  SHF.R.S32.HI R52, RZ, 0x1f, R13 ;  /* 0x0000001fff347819 */ /* 0x000fc4000001140d */
[----:B---3--:R-:W-:Y:S02]  /*4d220*/  IADD3 R12, R12, -0x100, RZ ;  /* 0xffffff000c0c7810 */ /* 0x008fe40007ffe0ff */
[----:B------:R-:W-:-:S04]  /*4d230*/  LEA.HI R52, R52, R13, RZ, 0x7 ;  /* 0x0000000d34347211 */ /* 0x000fc800078f38ff */
[----:B------:R-:W-:Y:S01]  /*4d240*/  SHF.R.S32.HI R52, RZ, 0x7, R52 ;  /* 0x00000007ff347819 */ /* 0x000fe20000011434 */
[----:B------:R-:W-:-:S04]  /*4d250*/  IMAD R12, R252, -0x80, R12 ;  /* 0xffffff80fc0c7824 */ /* 0x000fc800078e020c */
[----:B------:R-:W-:Y:S01]  /*4d260*/  VIADD R13, R52, 0xfffffffe ;  /* 0xfffffffe340d7836 */ /* 0x000fe20000000000 */
[----:B------:R-:W-:Y:S01]  /*4d270*/  BAR.SYNC.DEFER_BLOCKING 0x0 ;  /* 0x0000000000007b1d */ /* 0x000fe20000010000 */
[----:B------:R-:W-:Y:S01]  /*4d280*/  ISETP.GT.AND P1, PT, R12, RZ, PT ;  /* 0x000000ff0c00720c */ /* 0x000fe20003f24270 */
[----:B------:R-:W-:Y:S02]  /*4d290*/  UIADD3 UR5, UR5, 0x1, URZ ;  /* 0x0000000105057890 */ /* 0x000fe4000fffe03f */
[----:B------:R-:W-:Y:S02]  /*4d2a0*/  ISETP.GE.AND P0, PT, R252, R13, PT ;  /* 0x0000000dfc00720c */ /* 0x000fe40003f06270 */
[----:B------:R-:W-:Y:S01]  /*4d2b0*/  SEL R13, RZ, 0x4, !P1 ;  /* 0x00000004ff0d7807 */ /* 0x000fe20004800000 */
[----:B------:R-:W-:Y:S01]  /*4d2c0*/  UISETP.GT.AND UP0, UPT, UR5, 0x1, UPT ;  /* 0x000000010500788c */ /* 0x000fe2000bf04270 */
[----:B------:R-:W-:Y:S02]  /*4d2d0*/  ISETP.GT.AND P1, PT, R12, 0x4, PT ;  /* 0x000000040c00780c */ /* 0x000fe40003f24270 */
[----:B------:R-:W-:Y:S01]  /*4d2e0*/  SEL R13, R13, RZ, !P0 ;  /* 0x000000ff0d0d7207 */ /* 0x000fe20004000000 */
[----:B------:R-:W-:-:S03]  /*4d2f0*/  USEL UR5, UR5, URZ, !UP0 ;  /* 0x0000003f05057287 */ /* 0x000fc6000c000000 */
[----:B------:R-:W-:Y:S02]  /*4d300*/  ISETP.NE.U32.AND P2, PT, R13, RZ, PT ;  /* 0x000000ff0d00720c */ /* 0x000fe40003f45070 */
[----:B------:R-:W-:Y:S02]  /*4d310*/  SEL R13, RZ, 0x4, !P1 ;  /* 0x00000004ff0d7807 */ /* 0x000fe40004800000 */
[----:B-1----:R-:W-:Y:S01]  /*4d320*/  LOP3.LUT R32, R251, 0x3f, RZ, 0xc0, !PT ;  /* 0x0000003ffb207812 */ /* 0x002fe200078ec0ff */
[----:B------:R-:W-:Y:S01]  /*4d330*/  ULEA UR7, UR5, UR4, 0xf ;  /* 0x0000000405077291 */ /* 0x000fe2000f8e783f */
[----:B------:R-:W-:-:S03]  /*4d340*/  SEL R13, R13, RZ, !P0 ;  /* 0x000000ff0d0d7207 */ /* 0x000fc60004000000 */
[----:B------:R-:W-:Y:S01]  /*4d350*/  IMAD.SHL.U32 R16, R32, 0x4, RZ ;  /* 0x0000000420107824 */ /* 0x000fe200078e00ff */
[----:B------:R-:W-:-:S03]  /*4d360*/  ISETP.NE.U32.AND P1, PT, R13, RZ, PT ;  /* 0x000000ff0d00720c */ /* 0x000fc60003f25070 */
[----:B------:R-:W-:Y:S01]  /*4d370*/  VIADD R13, R16, UR7 ;  /* 0x00000007100d7c36 */ /* 0x000fe20008000000 */
[-C--:B--2---:R-:W-:Y:S02]  /*4d380*/  IADD3 R14, P3, R14, R240.reuse, RZ ;  /* 0x000000f00e0e7210 */ /* 0x084fe40007f7e0ff */
[----:B----4-:R-:W-:-:S03]  /*4d390*/  IADD3 R35, P4, R35, R240, RZ ;  /* 0x000000f023237210 */ /* 0x010fc60007f9e0ff */
[----:B------:R-:W-:Y:S01]  /*4d3a0*/  STL [R1+0x1828], R14 ;  /* 0x0018280e01007387 */ /* 0x000fe20000100800 */
[----:B------:R-:W-:-:S03]  /*4d3b0*/  IADD3.X R15, R15, R3, RZ, P3, !PT ;  /* 0x000000030f0f7210 */ /* 0x000fc60001ffe4ff */
[----:B------:R-:W-:Y:S01]  /*4d3c0*/  STL [R1+0x180c], R35 ;  /* 0x00180c2301007387 */ /* 0x000fe20000100800 */
[----:B------:R-:W-:-:S03]  /*4d3d0*/  IMAD.X R37, R37, 0x1, R3, P4 ;  /* 0x0000000125257824 */ /* 0x000fc600020e0603 */
[----:B------:R1:W-:Y:S04]  /*4d3e0*/  STL [R1+0x1824], R15 ;  /* 0x0018240f01007387 */ /* 0x0003e80000100800 */
[----:B------:R-:W-:Y:S01]  /*4d3f0*/  @!PT LDS RZ, [RZ] ;  /* 0x00000000fffff984 */ /* 0x000fe20000000800 */
[----:B------:R-:W-:Y:S01]  /*4d400*/  @!PT LDS RZ, [RZ] ;  /* 0x00000000fffff984 */ /* 0x000fe20000000800 */
[----:B------:R-:W-:Y:S01]  /*4d410*/  @!PT LDS RZ, [RZ] ;  /* 0x00000000fffff984 */ /* 0x000fe20000000800 */
[----:B------:R1:W-:Y:S04]  /*4d420*/  LDGSTS.E [R13+0x40000], desc[UR8][R14.64], P2 ;  /* 0x400000000e0d7fae */ /* 0x0003e80009121848 */
[----:B------:R2:W-:Y:S01]  /*4d430*/  STL [R1+0x1808], R37 ;  /* 0x0018082501007387 */ /* 0x0005e20000100800 */
[----:B-1----:R-:W-:Y:S01]  /*4d440*/  IMAD.MOV.U32 R15, RZ, RZ, R37 ;  /* 0x000000ffff0f7224 */ /* 0x002fe200078e0025 */
[----:B------:R-:W-:-:S02]  /*4d450*/  MOV R14, R35 ;  /* 0x00000023000e7202 */ /* 0x000fc40000000f00 */
[----:B--2---:R-:W2:Y:S04]  /*4d460*/  LDL.LU R37, [R1+0x17a0] ;  /* 0x0017a00001257983 */ /* 0x004ea80000300800 */
[----:B------:R-:W3:Y:S04]  /*4d470*/  LDL.LU R35, [R1+0x17a4] ;  /* 0x0017a40001237983 */ /* 0x000ee80000300800 */
[----:B------:R-:W4:Y:S04]  /*4d480*/  LDL.LU R19, [R1+0x1780] ;  /* 0x0017800001137983 */ /* 0x000f280000300800 */
[----:B------:R-:W4:Y:S04]  /*4d490*/  LDL.LU R18, [R1+0x1784] ;  /* 0x0017840001127983 */ /* 0x000f280000300800 */
[----:B------:R1:W-:Y:S01]  /*4d4a0*/  LDGSTS.E [R13+0x40400], desc[UR8][R14.64], P1 ;  /* 0x404000000e0d7fae */ /* 0x0003e20008921848 */
[----:B------:R-:W-:-:S02]  /*4d4b0*/  ISETP.GT.AND P1, PT, R12, 0x8, PT ;  /* 0x000000080c00780c */ /* 0x000fc40003f24270 */
[----:B------:R-:W-:Y:S02]  /*4d4c0*/  IADD3 R34, P3, R34, R240, RZ ;  /* 0x000000f022227210 */ /* 0x000fe40007f7e0ff */
[----:B-1----:R-:W-:Y:S02]  /*4d4d0*/  SEL R14, RZ, 0x4, !P1 ;  /* 0x00000004ff0e7807 */ /* 0x002fe40004800000 */
[----:B------:R-:W-:Y:S02]  /*4d4e0*/  ISETP.GT.AND P1, PT, R12, 0xc, PT ;  /* 0x0000000c0c00780c */ /* 0x000fe40003f24270 */
[----:B------:R-:W-:-:S04]  /*4d4f0*/  SEL R14, R14, RZ, !P0 ;  /* 0x000000ff0e0e7207 */ /* 0x000fc80004000000 */
[----:B------:R-:W-:Y:S02]  /*4d500*/  ISETP.NE.U32.AND P2, PT, R14, RZ, PT ;  /* 0x000000ff0e00720c */ /* 0x000fe40003f45070 */
[----:B------:R-:W-:Y:S02]  /*4d510*/  SEL R14, RZ, 0x4, !P1 ;  /* 0x00000004ff0e7807 */ /* 0x000fe40004800000 */
[----:B------:R-:W-:Y:S01]  /*4d520*/  IADD3 R17, P4, R17, R240, RZ ;  /* 0x000000f011117210 */ /* 0x000fe20007f9e0ff */
[----:B------:R-:W-:Y:S01]  /*4d530*/  IMAD.X R36, R36, 0x1, R3, P3 ;  /* 0x0000000124247824 */ /* 0x000fe200018e0603 */
[----:B------:R-:W-:Y:S02]  /*4d540*/  SEL R14, R14, RZ, !P0 ;  /* 0x000000ff0e0e7207 */ /* 0x000fe40004000000 */
[----:B------:R-:W-:Y:S01]  /*4d550*/  IADD3.X R33, R33, R3, RZ, P4, !PT ;  /* 0x0000000321217210 */ /* 0x000fe200027fe4ff */
[----:B------:R-:W-:Y:S01]  /*4d560*/  STL [R1+0x17ec], R34 ;  /* 0x0017ec2201007387 */ /* 0x000fe20000100800 */
[----:B------:R-:W-:Y:S01]  /*4d570*/  ISETP.NE.U32.AND P1, PT, R14, RZ, PT ;  /* 0x000000ff0e00720c */ /* 0x000fe20003f25070 */
[----:B------:R-:W-:-:S02]  /*4d580*/  IMAD.MOV.U32 R14, RZ, RZ, R34 ;  /* 0x000000ffff0e7224 */ /* 0x000fc400078e0022 */
[----:B------:R-:W-:Y:S01]  /*4d590*/  IMAD.MOV.U32 R15, RZ, RZ, R36 ;  /* 0x000000ffff0f7224 */ /* 0x000fe200078e0024 */
[----:B------:R1:W-:Y:S04]  /*4d5a0*/  STL [R1+0x17e8], R36 ;  /* 0x0017e82401007387 */ /* 0x0003e80000100800 */
[----:B------:R-:W-:Y:S04]  /*4d5b0*/  STL [R1+0x17cc], R17 ;  /* 0x0017cc1101007387 */ /* 0x000fe80000100800 */
[----:B------:R1:W-:Y:S04]  /*4d5c0*/  STL [R1+0x17c8], R33 ;  /* 0x0017c82101007387 */ /* 0x0003e80000100800 */
[----:B-1----:R-:W4:Y:S04]  /*4d5d0*/  LDL.LU R36, [R1+0x1760] ;  /* 0x0017600001247983 */ /* 0x002f280000300800 */
[----:B------:R1:W-:Y:S04]  /*4d5e0*/  LDGSTS.E [R13+0x40800], desc[UR8][R14.64], P2 ;  /* 0x408000000e0d7fae */ /* 0x0003e80009121848 */
[----:B------:R-:W4:Y:S01]  /*4d5f0*/  LDL.LU R34, [R1+0x1764] ;  /* 0x0017640001227983 */ /* 0x000f220000300800 */
[----:B-1----:R-:W-:Y:S01]  /*4d600*/  IMAD.MOV.U32 R15, RZ, RZ, R33 ;  /* 0x000000ffff0f7224 */ /* 0x002fe200078e0021 */
[----:B------:R-:W-:-:S02]  /*4d610*/  MOV R14, R17 ;  /* 0x00000011000e7202 */ /* 0x000fc40000000f00 */
[----:B------:R-:W4:Y:S04]  /*4d620*/  LDL.LU R33, [R1+0x1740] ;  /* 0x0017400001217983 */ /* 0x000f280000300800 */
[----:B------:R-:W4:Y:S04]  /*4d630*/  LDL.LU R17, [R1+0x1744] ;  /* 0x0017440001117983 */ /* 0x000f280000300800 */
[----:B------:R1:W-:Y:S01]  /*4d640*/  LDGSTS.E [R13+0x40c00], desc[UR8][R14.64], P1 ;  /* 0x40c000000e0d7fae */ /* 0x0003e20008921848 */
[----:B------:R-:W-:-:S04]  /*4d650*/  ISETP.GT.AND P1, PT, R12, 0x10, PT ;  /* 0x000000100c00780c */ /* 0x000fc80003f24270 */
[----:B-1----:R-:W-:Y:S02]  /*4d660*/  SEL R14, RZ, 0x4, !P1 ;  /* 0x00000004ff0e7807 */ /* 0x002fe40004800000 */
[----:B------:R-:W-:Y:S02]  /*4d670*/  ISETP.GT.AND P1, PT, R12, 0x14, PT ;  /* 0x000000140c00780c */ /* 0x000fe40003f24270 */
[----:B------:R-:W-:-:S04]  /*4d680*/  SEL R14, R14, RZ, !P0 ;  /* 0x000000ff0e0e7207 */ /* 0x000fc80004000000 */
[----:B------:R-:W-:Y:S02]  /*4d690*/  ISETP.NE.U32.AND P2, PT, R14, RZ, PT ;  /* 0x000000ff0e00720c */ /* 0x000fe40003f45070 */
[----:B------:R-:W-:-:S04]  /*4d6a0*/  SEL R14, RZ, 0x4, !P1 ;  /* 0x00000004ff0e7807 */ /* 0x000fc80004800000 */
[----:B------:R-:W-:-:S04]  /*4d6b0*/  SEL R14, R14, RZ, !P0 ;  /* 0x000000ff0e0e7207 */ /* 0x000fc80004000000 */
[----:B------:R-:W-:Y:S02]  /*4d6c0*/  ISETP.NE.U32.AND P1, PT, R14, RZ, PT ;  /* 0x000000ff0e00720c */ /* 0x000fe40003f25070 */
[----:B---3--:R-:W-:-:S05]  /*4d6d0*/  IADD3 R35, P3, R35, R240, RZ ;  /* 0x000000f023237210 */ /* 0x008fca0007f7e0ff */
[----:B--2---:R-:W-:Y:S01]  /*4d6e0*/  IMAD.X R37, R37, 0x1, R3, P3 ;  /* 0x0000000125257824 */ /* 0x004fe200018e0603 */
[----:B----4-:R-:W-:Y:S01]  /*4d6f0*/  IADD3 R18, P4, R18, R240, RZ ;  /* 0x000000f012127210 */ /* 0x010fe20007f9e0ff */
[----:B------:R-:W-:Y:S01]  /*4d700*/  STL [R1+0x17a4], R35 ;  /* 0x0017a42301007387 */ /* 0x000fe20000100800 */
[----:B------:R-:W-:Y:S02]  /*4d710*/  IMAD.MOV.U32 R14, RZ, RZ, R35 ;  /* 0x000000ffff0e7224 */ /* 0x000fe400078e0023 */
[----:B------:R-:W-:Y:S01]  /*4d720*/  IADD3.X R19, R19, R3, RZ, P4, !PT ;  /* 0x0000000313137210 */ /* 0x000fe200027fe4ff */
[----:B------:R-:W-:Y:S01]  /*4d730*/  IMAD.MOV.U32 R15, RZ, RZ, R37 ;  /* 0x000000ffff0f7224 */ /* 0x000fe200078e0025 */
[----:B------:R1:W-:Y:S04]  /*4d740*/  STL [R1+0x17a0], R37 ;  /* 0x0017a02501007387 */ /* 0x0003e80000100800 */
[----:B------:R-:W-:Y:S04]  /*4d750*/  STL [R1+0x1784], R18 ;  /* 0x0017841201007387 */ /* 0x000fe80000100800 */
[----:B------:R2:W-:Y:S04]  /*4d760*/  STL [R1+0x1780], R19 ;  /* 0x0017801301007387 */ /* 0x0005e80000100800 */
[----:B-1----:R-:W3:Y:S04]  /*4d770*/  LDL.LU R37, [R1+0x1718] ;  /* 0x0017180001257983 */ /* 0x002ee80000300800 */
[----:B------:R1:W-:Y:S04]  /*4d780*/  LDGSTS.E [R13+0x41000], desc[UR8][R14.64], P2 ;  /* 0x410000000e0d7fae */ /* 0x0003e80009121848 */
[----:B------:R-:W4:Y:S01]  /*4d790*/  LDL.LU R35, [R1+0x171c] ;  /* 0x00171c0001237983 */ /* 0x000f220000300800 */
[----:B-1----:R-:W-:Y:S01]  /*4d7a0*/  IMAD.MOV.U32 R15, RZ, RZ, R19 ;  /* 0x000000ffff0f7224 */ /* 0x002fe200078e0013 */
[----:B------:R-:W-:-:S02]  /*4d7b0*/  MOV R14, R18 ;  /* 0x00000012000e7202 */ /* 0x000fc40000000f00 */
[----:B--2---:R-:W2:Y:S04]  /*4d7c0*/  LDL.LU R19, [R1+0x16f8] ;  /* 0x0016f80001137983 */ /* 0x004ea80000300800 */
[----:B------:R-:W2:Y:S04]  /*4d7d0*/  LDL.LU R18, [R1+0x16fc] ;  /* 0x0016fc0001127983 */ /* 0x000ea80000300800 */
[----:B------:R1:W-:Y:S01]  /*4d7e0*/  LDGSTS.E [R13+0x41400], desc[UR8][R14.64], P1 ;  /* 0x414000000e0d7fae */ /* 0x0003e20008921848 */
[----:B------:R-:W-:-:S04]  /*4d7f0*/  ISETP.GT.AND P1, PT, R12, 0x18, PT ;  /* 0x000000180c00780c */ /* 0x000fc80003f24270 */
[----:B-1----:R-:W-:Y:S02]  /*4d800*/  SEL R14, RZ, 0x4, !P1 ;  /* 0x00000004ff0e7807 */ /* 0x002fe40004800000 */
[----:B------:R-:W-:Y:S02]  /*4d810*/  ISETP.GT.AND P1, PT, R12, 0x1c, PT ;  /* 0x0000001c0c00780c */ /* 0x000fe40003f24270 */
[----:B------:R-:W-:Y:S02]  /*4d820*/  SEL R14, R14, RZ, !P0 ;  /* 0x000000ff0e0e7207 */ /* 0x000fe40004000000 */
[----:B------:R-:W-:Y:S02]  /*4d830*/  IADD3 R34, P3, R34, R240, RZ ;  /* 0x000000f022227210 */ /* 0x000fe40007f7e0ff */
[----:B------:R-:W-:Y:S02]  /*4d840*/  ISETP.NE.U32.AND P2, PT, R14, RZ, PT ;  /* 0x000000ff0e00720c */ /* 0x000fe40003f45070 */
[----:B------:R-:W-:Y:S01]  /*4d850*/  SEL R14, RZ, 0x4, !P1 ;  /* 0x00000004ff0e7807 */ /* 0x000fe20004800000 */
[----:B------:R-:W-:-:S03]  /*4d860*/  IMAD.X R36, R36, 0x1, R3, P3 ;  /* 0x0000000124247824 */ /* 0x000fc600018e0603 */
[----:B------:R-:W-:Y:S02]  /*4d870*/  SEL R14, R14, RZ, !P0 ;  /* 0x000000ff0e0e7207 */ /* 0x000fe40004000000 */
[----:B------:R-:W-:Y:S01]  /*4d880*/  IADD3 R17, P4, R17, R240, RZ ;  /* 0x000000f011117210 */ /* 0x000fe20007f9e0ff */
[----:B------:R-:W-:Y:S01]  /*4d890*/  STL [R1+0x1764], R34 ;  /* 0x0017642201007387 */ /* 0x000fe20000100800 */
[----:B------:R-:W-:Y:S02]  /*4d8a0*/  ISETP.NE.U32.AND P1, PT, R14, RZ, PT ;  /* 0x000000ff0e00720c */ /* 0x000fe40003f25070 */
[----:B------:R-:W-:Y:S01]  /*4d8b0*/  IADD3.X R33, R33, R3, RZ, P4, !PT ;  /* 0x0000000321217210 */ /* 0x000fe200027fe4ff */
[----:B------:R-:W-:Y:S01]  /*4d8c0*/  IMAD.MOV.U32 R14, RZ, RZ, R34 ;  /* 0x000000ffff0e7224 */ /* 0x000fe200078e0022 */
[----:B------:R1:W-:Y:S01]  /*4d8d0*/  STL [R1+0x1760], R36 ;  /* 0x0017602401007387 */ /* 0x0003e20000100800 */
[----:B------:R-:W-:-:S03]  /*4d8e0*/  IMAD.MOV.U32 R15, RZ, RZ, R36 ;  /* 0x000000ffff0f7224 */ /* 0x000fc600078e0024 */
[----:B------:R-:W-:Y:S04]  /*4d8f0*/  STL [R1+0x1744], R17 ;  /* 0x0017441101007387 */ /* 0x000fe80000100800 */
[----:B------:R1:W-:Y:S04]  /*4d900*/  STL [R1+0x1740], R33 ;  /* 0x0017402101007387 */ /* 0x0003e80000100800 */
[----:B-1----:R-:W2:Y:S04]  /*4d910*/  LDL.LU R36, [R1+0x16d8] ;  /* 0x0016d80001247983 */ /* 0x002ea80000300800 */
[----:B------:R1:W-:Y:S04]  /*4d920*/  LDGSTS.E [R13+0x41800], desc[UR8][R14.64], P2 ;  /* 0x418000000e0d7fae */ /* 0x0003e80009121848 */
[----:B------:R-:W2:Y:S01]  /*4d930*/  LDL.LU R34, [R1+0x16dc] ;  /* 0x0016dc0001227983 */ /* 0x000ea20000300800 */
[----:B-1----:R-:W-:Y:S01]  /*4d940*/  IMAD.MOV.U32 R15, RZ, RZ, R33 ;  /* 0x000000ffff0f7224 */ /* 0x002fe200078e0021 */
[----:B------:R-:W-:-:S02]  /*4d950*/  MOV R14, R17 ;  /* 0x00000011000e7202 */ /* 0x000fc40000000f00 */
[----:B------:R-:W2:Y:S04]  /*4d960*/  LDL.LU R33, [R1+0x16b8] ;  /* 0x0016b80001217983 */ /* 0x000ea80000300800 */
[----:B------:R-:W2:Y:S04]  /*4d970*/  LDL.LU R17, [R1+0x16bc] ;  /* 0x0016bc0001117983 */ /* 0x000ea80000300800 */
        /* <DEDUP_REMOVED lines=9> */
[----:B----4-:R-:W-:-:S05]  /*4da10*/  IADD3 R35, P3, R35, R240, RZ ;  /* 0x000000f023237210 */ /* 0x010fca0007f7e0ff */
[----:B---3--:R-:W-:Y:S01]  /*4da20*/  IMAD.X R37, R37, 0x1, R3, P3 ;  /* 0x0000000125257824 */ /* 0x008fe200018e0603 */
[----:B------:R-:W-:Y:S01]  /*4da30*/  STL [R1+0x171c], R35 ;  /* 0x00171c2301007387 */ /* 0x000fe20000100800 */
[----:B------:R-:W-:Y:S01]  /*4da40*/  IMAD.MOV.U32 R14, RZ, RZ, R35 ;  /* 0x000000ffff0e7224 */ /* 0x000fe200078e0023 */
[----:B--2---:R-:W-:Y:S01]  /*4da50*/  IADD3 R18, P4, R18, R240, RZ ;  /* 0x000000f012127210 */ /* 0x004fe20007f9e0ff */
[----:B------:R-:W-:-:S03]  /*4da60*/  IMAD.MOV.U32 R15, RZ, RZ, R37 ;  /* 0x000000ffff0f7224 */ /* 0x000fc600078e0025 */
[----:B------:R-:W-:Y:S01]  /*4da70*/  IADD3.X R19, R19, R3, RZ, P4, !PT ;  /* 0x0000000313137210 */ /* 0x000fe200027fe4ff */
        /* <DEDUP_REMOVED lines=232> */
[----:B------:R1:W-:Y:S01]  /*4e900*/  STL [R1+0x15c0], R36 ;  /* 0x0015c02401007387 */ /* 0x0003e20000100800 */
[----:B------:R-:W-:Y:S02]  /*4e910*/  IMAD.MOV.U32 R14, RZ, RZ, R34 ;  /* 0x000000ffff0e7224 */ /* 0x000fe400078e0022 */
[----:B------:R-:W-:Y:S01]  /*4e920*/  IMAD.MOV.U32 R15, RZ, RZ, R36 ;  /* 0x000000ffff0f7224 */ /* 0x000fe200078e0024 */
[----:B------:R-:W-:Y:S04]  /*4e930*/  STL [R1+0x15e4], R17 ;  /* 0x0015e41101007387 */ /* 0x000fe80000100800 */
[----:B------:R1:W-:Y:S04]  /*4e940*/  STL [R1+0x15e0], R33 ;  /* 0x0015e02101007387 */ /* 0x0003e80000100800 */
[----:B-1----:R-:W2:Y:S04]  /*4e950*/  LDL.LU R36, [R1+0x1640] ;  /* 0x0016400001247983 */ /* 0x002ea80000300800 */
[----:B------:R-:W2:Y:S04]  /*4e960*/  LDL.LU R34, [R1+0x1644] ;  /* 0x0016440001227983 */ /* 0x000ea80000300800 */
[----:B------:R1:W-:Y:S02]  /*4e970*/  LDGSTS.E [R13+0x46800], desc[UR8][R14.64], P2 ;  /* 0x468000000e0d7fae */ /* 0x0003e40009121848 */
[----:B-1----:R-:W-:Y:S01]  /*4e980*/  IMAD.MOV.U32 R15, RZ, RZ, R33 ;  /* 0x000000ffff0f7224 */ /* 0x002fe200078e0021 */
[----:B------:R-:W-:Y:S01]  /*4e990*/  MOV R14, R17 ;  /* 0x00000011000e7202 */ /* 0x000fe20000000f00 */
        /* <DEDUP_REMOVED lines=15> */
[----:B--2---:R-:W-:Y:S02]  /*4ea90*/  IADD3 R18, P4, R18, R240, RZ ;  /* 0x000000f012127210 */ /* 0x004fe40007f9e0ff */
[----:B------:R1:W-:Y:S02]  /*4eaa0*/  STL [R1+0x1600], R37 ;  /* 0x0016002501007387 */ /* 0x0003e40000100800 */
[----:B------:R-:W-:Y:S01]  /*4eab0*/  IADD3.X R19, R19, R3, RZ, P4, !PT ;  /* 0x0000000313137210 */ /* 0x000fe200027fe4ff */
[----:B------:R-:W-:Y:S01]  /*4eac0*/  IMAD.MOV.U32 R15, RZ, RZ, R37 ;  /* 0x000000ffff0f7224 */ /* 0x000fe200078e0025 */
[----:B------:R-:W-:Y:S04]  /*4ead0*/  STL [R1+0x1624], R18 ;  /* 0x0016241201007387 */ /* 0x000fe80000100800 */
[----:B------:R2:W-:Y:S04]  /*4eae0*/  STL [R1+0x1620], R19 ;  /* 0x0016201301007387 */ /* 0x0005e80000100800 */
[----:B-1----:R-:W3:Y:S04]  /*4eaf0*/  LDL.LU R37, [R1+0x181c] ;  /* 0x00181c0001257983 */ /* 0x002ee80000300800 */
[----:B------:R-:W4:Y:S04]  /*4eb00*/  LDL.LU R35, [R1+0x182c] ;  /* 0x00182c0001237983 */ /* 0x000f280000300800 */
[----:B------:R1:W-:Y:S02]  /*4eb10*/  LDGSTS.E [R13+0x47000], desc[UR8][R14.64], P2 ;  /* 0x470000000e0d7fae */ /* 0x0003e40009121848 */
[----:B-1----:R-:W-:Y:S01]  /*4eb20*/  MOV R14, R18 ;  /* 0x00000012000e7202 */ /* 0x002fe20000000f00 */
[----:B------:R-:W-:-:S02]  /*4eb30*/  IMAD.MOV.U32 R15, RZ, RZ, R19 ;  /* 0x000000ffff0f7224 */ /* 0x000fc400078e0013 */
        /* <DEDUP_REMOVED lines=11> */
[----:B------:R-:W-:Y:S01]  /*4ebf0*/  SEL R14, R14, RZ, !P0 ;  /* 0x000000ff0e0e7207 */ /* 0x000fe20004000000 */
[----:B------:R-:W-:Y:S01]  /*4ec00*/  IMAD.MOV.U32 R15, RZ, RZ, R36 ;  /* 0x000000ffff0f7224 */ /* 0x000fe200078e0024 */
[----:B------:R-:W-:Y:S02]  /*4ec10*/  STL [R1+0x1644], R34 ;  /* 0x0016442201007387 */ /* 0x000fe40000100800 */
[----:B------:R-:W-:Y:S02]  /*4ec20*/  ISETP.NE.U32.AND P1, PT, R14, RZ, PT ;  /* 0x000000ff0e00720c */ /* 0x000fe40003f25070 */
[----:B------:R-:W-:Y:S01]  /*4ec30*/  IADD3 R17, P4, R17, R240, RZ ;  /* 0x000000f011117210 */ /* 0x000fe20007f9e0ff */
[----:B------:R-:W-:-:S03]  /*4ec40*/  IMAD.MOV.U32 R14, RZ, RZ, R34 ;  /* 0x000000ffff0e7224 */ /* 0x000fc600078e0022 */
[----:B------:R-:W-:Y:S01]  /*4ec50*/  IADD3.X R33, R33, R3, RZ, P4, !PT ;  /* 0x0000000321217210 */ /* 0x000fe200027fe4ff */
[----:B------:R1:W-:Y:S04]  /*4ec60*/  STL [R1+0x1640], R36 ;  /* 0x0016402401007387 */ /* 0x0003e80000100800 */
[----:B------:R-:W-:Y:S04]  /*4ec70*/  STL [R1+0x1664], R17 ;  /* 0x0016641101007387 */ /* 0x000fe80000100800 */
[----:B------:R1:W-:Y:S04]  /*4ec80*/  STL [R1+0x1660], R33 ;  /* 0x0016602101007387 */ /* 0x0003e80000100800 */
[----:B------:R1:W-:Y:S04]  /*4ec90*/  LDGSTS.E [R13+0x47800], desc[UR8][R14.64], P2 ;  /* 0x478000000e0d7fae */ /* 0x0003e80009121848 */
[----:B-1----:R-:W2:Y:S04]  /*4eca0*/  LDL.LU R36, [R1+0x17dc] ;  /* 0x0017dc0001247983 */ /* 0x002ea80000300800 */
[----:B------:R-:W2:Y:S01]  /*4ecb0*/  LDL.LU R34, [R1+0x17f0] ;  /* 0x0017f00001227983 */ /* 0x000ea20000300800 */
[----:B------:R-:W-:Y:S01]  /*4ecc0*/  IMAD.MOV.U32 R15, RZ, RZ, R33 ;  /* 0x000000ffff0f7224 */ /* 0x000fe200078e0021 */
[----:B------:R-:W-:-:S02]  /*4ecd0*/  MOV R14, R17 ;  /* 0x00000011000e7202 */ /* 0x000fc40000000f00 */
[----:B------:R-:W2:Y:S04]  /*4ece0*/  LDL.LU R33, [R1+0x17bc] ;  /* 0x0017bc0001217983 */ /* 0x000ea80000300800 */
[----:B------:R-:W2:Y:S04]  /*4ecf0*/  LDL.LU R17, [R1+0x17d0] ;  /* 0x0017d00001117983 */ /* 0x000ea80000300800 */
[----:B------:R1:W-:Y:S01]  /*4ed00*/  LDGSTS.E [R13+0x47c00], desc[UR8][R14.64], P1 ;  /* 0x47c000000e0d7fae */ /* 0x0003e20008921848 */
[C---:B------:R-:W-:Y:S02]  /*4ed10*/  ISETP.GT.AND P1, PT, R12.reuse, 0x1, PT ;  /* 0x000000010c00780c */ /* 0x040fe40003f24270 */
[----:B------:R-:W-:-:S02]  /*4ed20*/  ISETP.GT.AND P2, PT, R12, 0x5, PT ;  /* 0x000000050c00780c */ /* 0x000fc40003f44270 */
[----:B-1----:R-:W-:Y:S02]  /*4ed30*/  SEL R14, RZ, 0x4, !P1 ;  /* 0x00000004ff0e7807 */ /* 0x002fe40004800000 */
[----:B------:R-:W-:Y:S02]  /*4ed40*/  SEL R13, RZ, 0x4, !P2 ;  /* 0x00000004ff0d7807 */ /* 0x000fe40005000000 */
[----:B------:R-:W-:Y:S02]  /*4ed50*/  SEL R14, R14, RZ, !P0 ;  /* 0x000000ff0e0e7207 */ /* 0x000fe40004000000 */
[----:B------:R-:W-:Y:S02]  /*4ed60*/  SEL R13, R13, RZ, !P0 ;  /* 0x000000ff0d0d7207 */ /* 0x000fe40004000000 */
[----:B------:R-:W-:Y:S02]  /*4ed70*/  ISETP.NE.U32.AND P1, PT, R14, RZ, PT ;  /* 0x000000ff0e00720c */ /* 0x000fe40003f25070 */
[----:B------:R-:W-:-:S02]  /*4ed80*/  ISETP.NE.U32.AND P2, PT, R13, RZ, PT ;  /* 0x000000ff0d00720c */ /* 0x000fc40003f45070 */
[----:B------:R-:W-:-:S04]  /*4ed90*/  LOP3.LUT R13, R16, 0x20, RZ, 0x3c, !PT ;  /* 0x00000020100d7812 */ /* 0x000fc800078e3cff */
[----:B------:R-:W-:Y:S02]  /*4eda0*/  IADD3 R13, R13, UR7, RZ ;  /* 0x000000070d0d7c10 */ /* 0x000fe4000fffe0ff */
[----:B----4-:R-:W-:-:S05]  /*4edb0*/  IADD3 R35, P3, R35, R240, RZ ;  /* 0x000000f023237210 */ /* 0x010fca0007f7e0ff */
[----:B---3--:R-:W-:Y:S01]  /*4edc0*/  IMAD.X R37, R37, 0x1, R3, P3 ;  /* 0x0000000125257824 */ /* 0x008fe200018e0603 */
[----:B------:R-:W-:Y:S01]  /*4edd0*/  STL [R1+0x182c], R35 ;  /* 0x00182c2301007387 */ /* 0x000fe20000100800 */
[----:B------:R-:W-:-:S03]  /*4ede0*/  IMAD.MOV.U32 R14, RZ, RZ, R35 ;  /* 0x000000ffff0e7224 */ /* 0x000fc600078e0023 */
[----:B------:R-:W-:-:S05]  /*4edf0*/  MOV R15, R37 ;  /* 0x00000025000f7202 */ /* 0x000fca0000000f00 */
[----:B------:R1:W-:Y:S01]  /*4ee00*/  LDGSTS.E [R13+0x40100], desc[UR8][R14.64], P1 ;  /* 0x401000000e0d7fae */ /* 0x0003e20008921848 */
[----:B--2---:R-:W-:-:S05]  /*4ee10*/  IADD3 R18, P4, R18, R240, RZ ;  /* 0x000000f012127210 */ /* 0x004fca0007f9e0ff */
[----:B------:R-:W-:Y:S01]  /*4ee20*/  IMAD.X R19, R19, 0x1, R3, P4 ;  /* 0x0000000113137824 */ /* 0x000fe200020e0603 */
[----:B------:R-:W-:Y:S04]  /*4ee30*/  STL [R1+0x1810], R18 ;  /* 0x0018101201007387 */ /* 0x000fe80000100800 */
[----:B------:R2:W-:Y:S01]  /*4ee40*/  STL [R1+0x181c], R37 ;  /* 0x00181c2501007387 */ /* 0x0005e20000100800 */
[----:B-1----:R-:W-:-:S03]  /*4ee50*/  IMAD.MOV.U32 R15, RZ, RZ, R19 ;  /* 0x000000ffff0f7224 */ /* 0x002fc600078e0013 */
[----:B------:R1:W-:Y:S01]  /*4ee60*/  STL [R1+0x17fc], R19 ;  /* 0x0017fc1301007387 */ /* 0x0003e20000100800 */
[----:B------:R-:W-:-:S03]  /*4ee70*/  IMAD.MOV.U32 R14, RZ, RZ, R18 ;  /* 0x000000ffff0e7224 */ /* 0x000fc600078e0012 */
[----:B--2---:R-:W2:Y:S04]  /*4ee80*/  LDL.LU R37, [R1+0x17a8] ;  /* 0x0017a80001257983 */ /* 0x004ea80000300800 */
[----:B------:R-:W3:Y:S04]  /*4ee90*/  LDL.LU R35, [R1+0x17ac] ;  /* 0x0017ac0001237983 */ /* 0x000ee80000300800 */
[----:B-1----:R-:W4:Y:S04]  /*4eea0*/  LDL.LU R19, [R1+0x1788] ;  /* 0x0017880001137983 */ /* 0x002f280000300800 */
[----:B------:R-:W4:Y:S01]  /*4eeb0*/  LDL.LU R18, [R1+0x178c] ;  /* 0x00178c0001127983 */ /* 0x000f220000300800 */
[----:B------:R-:W-:-:S03]  /*4eec0*/  ISETP.GT.AND P1, PT, R12, 0x9, PT ;  /* 0x000000090c00780c */ /* 0x000fc60003f24270 */
[----:B------:R1:W-:Y:S02]  /*4eed0*/  LDGSTS.E [R13+0x40500], desc[UR8][R14.64], P2 ;  /* 0x405000000e0d7fae */ /* 0x0003e40009121848 */
[----:B-1----:R-:W-:Y:S02]  /*4eee0*/  SEL R14, RZ, 0x4, !P1 ;  /* 0x00000004ff0e7807 */ /* 0x002fe40004800000 */
[----:B------:R-:W-:Y:S02]  /*4eef0*/  ISETP.GT.AND P1, PT, R12, 0xd, PT ;  /* 0x0000000d0c00780c */ /* 0x000fe40003f24270 */
[----:B------:R-:W-:-:S04]  /*4ef00*/  SEL R14, R14, RZ, !P0 ;  /* 0x000000ff0e0e7207 */ /* 0x000fc80004000000 */
[----:B------:R-:W-:Y:S02]  /*4ef10*/  ISETP.NE.U32.AND P2, PT, R14, RZ, PT ;  /* 0x000000ff0e00720c */ /* 0x000fe40003f45070 */
[----:B------:R-:W-:Y:S02]  /*4ef20*/  SEL R14, RZ, 0x4, !P1 ;  /* 0x00000004ff0e7807 */ /* 0x000fe40004800000 */
[-C--:B------:R-:W-:Y:S02]  /*4ef30*/  IADD3 R34, P3, R34, R240.reuse, RZ ;  /* 0x000000f022227210 */ /* 0x080fe40007f7e0ff */
[----:B------:R-:W-:Y:S02]  /*4ef40*/  SEL R14, R14, RZ, !P0 ;  /* 0x000000ff0e0e7207 */ /* 0x000fe40004000000 */
[----:B------:R-:W-:Y:S02]  /*4ef50*/  IADD3.X R36, R36, R3, RZ, P3, !PT ;  /* 0x0000000324247210 */ /* 0x000fe40001ffe4ff */
[----:B------:R-:W-:-:S02]  /*4ef60*/  IADD3 R17, P4, R17, R240, RZ ;  /* 0x000000f011117210 */ /* 0x000fc40007f9e0ff */
[----:B------:R-:W-:Y:S01]  /*4ef70*/  ISETP.NE.U32.AND P1, PT, R14, RZ, PT ;  /* 0x000000ff0e00720c */ /* 0x000fe20003f25070 */
[----:B------:R-:W-:Y:S01]  /*4ef80*/  IMAD.MOV.U32 R14, RZ, RZ, R34 ;  /* 0x000000ffff0e7224 */ /* 0x000fe200078e0022 */
[----:B------:R-:W-:Y:S01]  /*4ef90*/  MOV R15, R36 ;  /* 0x00000024000f7202 */ /* 0x000fe20000000f00 */
[----:B------:R-:W-:Y:S01]  /*4efa0*/  IMAD.X R33, R33, 0x1, R3, P4 ;  /* 0x0000000121217824 */ /* 0x000fe200020e0603 */
[----:B------:R-:W-:Y:S04]  /*4efb0*/  STL [R1+0x17f0], R34 ;  /* 0x0017f02201007387 */ /* 0x000fe80000100800 */
[----:B------:R1:W-:Y:S04]  /*4efc0*/  STL [R1+0x17dc], R36 ;  /* 0x0017dc2401007387 */ /* 0x0003e80000100800 */
[----:B------:R-:W-:Y:S04]  /*4efd0*/  STL [R1+0x17d0], R17 ;  /* 0x0017d01101007387 */ /* 0x000fe80000100800 */
[----:B------:R1:W-:Y:S04]  /*4efe0*/  STL [R1+0x17bc], R33 ;  /* 0x0017bc2101007387 */ /* 0x0003e80000100800 */
[----:B------:R1:W-:Y:S04]  /*4eff0*/  LDGSTS.E [R13+0x40900], desc[UR8][R14.64], P2 ;  /* 0x409000000e0d7fae */ /* 0x0003e80009121848 */
[----:B-1----:R-:W4:Y:S04]  /*4f000*/  LDL.LU R36, [R1+0x1768] ;  /* 0x0017680001247983 */ /* 0x002f280000300800 */
[----:B------:R-:W4:Y:S01]  /*4f010*/  LDL.LU R34, [R1+0x176c] ;  /* 0x00176c0001227983 */ /* 0x000f220000300800 */
[----:B------:R-:W-:-:S02]  /*4f020*/  IMAD.MOV.U32 R15, RZ, RZ, R33 ;  /* 0x000000ffff0f7224 */ /* 0x000fc400078e0021 */
[----:B------:R-:W-:Y:S01]  /*4f030*/  IMAD.MOV.U32 R14, RZ, RZ, R17 ;  /* 0x000000ffff0e7224 */ /* 0x000fe200078e0011 */
        /* <DEDUP_REMOVED lines=11> */
[----:B---3--:R-:W-:-:S04]  /*4f0f0*/  IADD3 R35, P3, R35, R240, RZ ;  /* 0x000000f023237210 */ /* 0x008fc80007f7e0ff */
[----:B--2---:R-:W-:Y:S02]  /*4f100*/  IADD3.X R37, R37, R3, RZ, P3, !PT ;  /* 0x0000000325257210 */ /* 0x004fe40001ffe4ff */
[----:B----4-:R-:W-:Y:S01]  /*4f110*/  IADD3 R18, P4, R18, R240, RZ ;  /* 0x000000f012127210 */ /* 0x010fe20007f9e0ff */
[----:B------:R-:W-:Y:S01]  /*4f120*/  IMAD.MOV.U32 R14, RZ, RZ, R35 ;  /* 0x000000ffff0e7224 */ /* 0x000fe200078e0023 */
[----:B------:R-:W-:Y:S01]  /*4f130*/  MOV R15, R37 ;  /* 0x00000025000f7202 */ /* 0x000fe20000000f00 */
[----:B------:R-:W-:Y:S02]  /*4f140*/  STL [R1+0x17ac], R35 ;  /* 0x0017ac2301007387 */ /* 0x000fe40000100800 */
[----:B------:R-:W-:Y:S02]  /*4f150*/  IMAD.X R19, R19, 0x1, R3, P4 ;  /* 0x0000000113137824 */ /* 0x000fe400020e0603 */
[----:B------:R1:W-:Y:S04]  /*4f160*/  STL [R1+0x17a8], R37 ;  /* 0x0017a82501007387 */ /* 0x0003e80000100800 */
[----:B------:R-:W-:Y:S04]  /*4f170*/  STL [R1+0x178c], R18 ;  /* 0x00178c1201007387 */ /* 0x000fe80000100800 */
[----:B------:R2:W-:Y:S04]  /*4f180*/  STL [R1+0x1788], R19 ;  /* 0x0017881301007387 */ /* 0x0005e80000100800 */
[----:B------:R3:W-:Y:S04]  /*4f190*/  LDGSTS.E [R13+0x41100], desc[UR8][R14.64], P2 ;  /* 0x411000000e0d7fae */ /* 0x0007e80009121848 */
[----:B-1----:R-:W4:Y:S04]  /*4f1a0*/  LDL.LU R37, [R1+0x1720] ;  /* 0x0017200001257983 */ /* 0x002f280000300800 */
[----:B------:R-:W4:Y:S01]  /*4f1b0*/  LDL.LU R35, [R1+0x1724] ;  /* 0x0017240001237983 */ /* 0x000f220000300800 */
[----:B---3--:R-:W-:-:S02]  /*4f1c0*/  IMAD.MOV.U32 R14, RZ, RZ, R18 ;  /* 0x000000ffff0e7224 */ /* 0x008fc400078e0012 */
[----:B------:R-:W-:Y:S02]  /*4f1d0*/  IMAD.MOV.U32 R15, RZ, RZ, R19 ;  /* 0x000000ffff0f7224 */ /* 0x000fe400078e0013 */
[----:B--2---:R-:W2:Y:S04]  /*4f1e0*/  LDL.LU R19, [R1+0x1700] ;  /* 0x0017000001137983 */ /* 0x004ea80000300800 */
[----:B------:R-:W3:Y:S04]  /*4f1f0*/  LDL.LU R18, [R1+0x1704] ;  /* 0x0017040001127983 */ /* 0x000ee80000300800 */
[----:B------:R1:W-:Y:S01]  /*4f200*/  LDGSTS.E [R13+0x41500], desc[UR8][R14.64], P1 ;  /* 0x415000000e0d7fae */ /* 0x0003e20008921848 */
[----:B------:R-:W-:-:S04]  /*4f210*/  ISETP.GT.AND P1, PT, R12, 0x19, PT ;  /* 0x000000190c00780c */ /* 0x000fc80003f24270 */
[----:B-1----:R-:W-:Y:S02]  /*4f220*/  SEL R14, RZ, 0x4, !P1 ;  /* 0x00000004ff0e7807 */ /* 0x002fe40004800000 */
[----:B------:R-:W-:Y:S02]  /*4f230*/  ISETP.GT.AND P1, PT, R12, 0x1d, PT ;  /* 0x0000001d0c00780c */ /* 0x000fe40003f24270 */
[----:B------:R-:W-:-:S04]  /*4f240*/  SEL R14, R14, RZ, !P0 ;  /* 0x000000ff0e0e7207 */ /* 0x000fc80004000000 */
[----:B------:R-:W-:Y:S02]  /*4f250*/  ISETP.NE.U32.AND P2, PT, R14, RZ, PT ;  /* 0x000000ff0e00720c */ /* 0x000fe40003f45070 */
[----:B------:R-:W-:-:S04]  /*4f260*/  SEL R14, RZ, 0x4, !P1 ;  /* 0x00000004ff0e7807 */ /* 0x000fc80004800000 */
[----:B------:R-:W-:Y:S02]  /*4f270*/  SEL R14, R14, RZ, !P0 ;  /* 0x000000ff0e0e7207 */ /* 0x000fe40004000000 */
[----:B------:R-:W-:-:S04]  /*4f280*/  IADD3 R34, P3, R34, R240, RZ ;  /* 0x000000f022227210 */ /* 0x000fc80007f7e0ff */
[----:B------:R-:W-:Y:S02]  /*4f290*/  IADD3.X R36, R36, R3, RZ, P3, !PT ;  /* 0x0000000324247210 */ /* 0x000fe40001ffe4ff */
[----:B------:R-:W-:Y:S02]  /*4f2a0*/  ISETP.NE.U32.AND P1, PT, R14, RZ, PT ;  /* 0x000000ff0e00720c */ /* 0x000fe40003f25070 */
[----:B------:R-:W-:Y:S01]  /*4f2b0*/  IADD3 R17, P4, R17, R240, RZ ;  /* 0x000000f011117210 */ /* 0x000fe20007f9e0ff */
        /* <DEDUP_REMOVED lines=8> */
[----:B-1----:R-:W2:Y:S04]  /*4f340*/  LDL.LU R36, [R1+0x16e0] ;  /* 0x0016e00001247983 */ /* 0x002ea80000300800 */
[----:B------:R-:W2:Y:S01]  /*4f350*/  LDL.LU R34, [R1+0x16e4] ;  /* 0x0016e40001227983 */ /* 0x000ea20000300800 */
[----:B------:R-:W-:-:S02]  /*4f360*/  IMAD.MOV.U32 R15, RZ, RZ, R33 ;  /* 0x000000ffff0f7224 */ /* 0x000fc400078e0021 */
[----:B------:R-:W-:Y:S01]  /*4f370*/  IMAD.MOV.U32 R14, RZ, RZ, R17 ;  /* 0x000000ffff0e7224 */ /* 0x000fe200078e0011 */
        /* <DEDUP_REMOVED lines=11> */
[----:B----4-:R-:W-:-:S04]  /*4f430*/  IADD3 R35, P3, R35, R240, RZ ;  /* 0x000000f023237210 */ /* 0x010fc80007f7e0ff */
[----:B------:R-:W-:Y:S01]  /*4f440*/  IADD3.X R37, R37, R3, RZ, P3, !PT ;  /* 0x0000000325257210 */ /* 0x000fe20001ffe4ff */
[----:B------:R-:W-:Y:S01]  /*4f450*/  IMAD.MOV.U32 R14, RZ, RZ, R35 ;  /* 0x000000ffff0e7224 */ /* 0x000fe200078e0023 */
[----:B---3--:R-:W-:Y:S01]  /*4f460*/  IADD3 R18, P4, R18, R240, RZ ;  /* 0x000000f012127210 */ /* 0x008fe20007f9e0ff */
[----:B------:R-:W-:Y:S01]  /*4f470*/  STL [R1+0x1724], R35 ;  /* 0x0017242301007387 */ /* 0x000fe20000100800 */
[----:B------:R-:W-:-:S03]  /*4f480*/  MOV R15, R37 ;  /* 0x00000025000f7202 */ /* 0x000fc60000000f00 */
[----:B--2---:R-:W-:Y:S01]  /*4f490*/  IMAD.X R19, R19, 0x1, R3, P4 ;  /* 0x0000000113137824 */ /* 0x004fe200020e0603 */
        /* <DEDUP_REMOVED lines=255> */
[----:B------:R-:W-:Y:S01]  /*50490*/  STL [R1+0x160c], R35 ;  /* 0x00160c2301007387 */ /* 0x000fe20000100800 */
[----:B---3--:R-:W-:Y:S01]  /*504a0*/  IADD3 R18, P4, R18, R240, RZ ;  /* 0x000000f012127210 */ /* 0x008fe20007f9e0ff */
[----:B------:R-:W-:Y:S01]  /*504b0*/  IMAD.MOV.U32 R14, RZ, RZ, R35 ;  /* 0x000000ffff0e7224 */ /* 0x000fe200078e0023 */
[----:B------:R-:W-:-:S03]  /*504c0*/  MOV R15, R37 ;  /* 0x00000025000f7202 */ /* 0x000fc60000000f00 */
[----:B--2---:R-:W-:Y:S01]  /*504d0*/  IMAD.X R19, R19, 0x1, R3, P4 ;  /* 0x0000000113137824 */ /* 0x004fe200020e0603 */
[----:B------:R1:W-:Y:S04]  /*504e0*/  STL [R1+0x1608], R37 ;  /* 0x0016082501007387 */ /* 0x0003e80000100800 */
[----:B------:R-:W-:Y:S04]  /*504f0*/  STL [R1+0x162c], R18 ;  /* 0x00162c1201007387 */ /* 0x000fe80000100800 */
[----:B------:R2:W-:Y:S04]  /*50500*/  STL [R1+0x1628], R19 ;  /* 0x0016281301007387 */ /* 0x0005e80000100800 */
[----:B-1----:R-:W3:Y:S04]  /*50510*/  LDL.LU R37, [R1+0x1814] ;  /* 0x0018140001257983 */ /* 0x002ee80000300800 */
[----:B------:R1:W-:Y:S04]  /*50520*/  LDGSTS.E [R13+0x47100], desc[UR8][R14.64], P2 ;  /* 0x471000000e0d7fae */ /* 0x0003e80009121848 */
[----:B------:R-:W4:Y:S01]  /*50530*/  LDL.LU R35, [R1+0x1820] ;  /* 0x0018200001237983 */ /* 0x000f220000300800 */
[----:B-1----:R-:W-:-:S02]  /*50540*/  IMAD.MOV.U32 R14, RZ, RZ, R18 ;  /* 0x000000ffff0e7224 */ /* 0x002fc400078e0012 */
[----:B------:R-:W-:Y:S02]  /*50550*/  IMAD.MOV.U32 R15, RZ, RZ, R19 ;  /* 0x000000ffff0f7224 */ /* 0x000fe400078e0013 */
[----:B--2---:R-:W2:Y:S04]  /*50560*/  LDL.LU R19, [R1+0x17f4] ;  /* 0x0017f40001137983 */ /* 0x004ea80000300800 */
[----:B------:R-:W2:Y:S04]  /*50570*/  LDL.LU R18, [R1+0x1800] ;  /* 0x0018000001127983 */ /* 0x000ea80000300800 */
[----:B------:R1:W-:Y:S01]  /*50580*/  LDGSTS.E [R13+0x47500], desc[UR8][R14.64], P1 ;  /* 0x475000000e0d7fae */ /* 0x0003e20008921848 */
[----:B------:R-:W-:-:S04]  /*50590*/  ISETP.GT.AND P1, PT, R12, 0x79, PT ;  /* 0x000000790c00780c */ /* 0x000fc80003f24270 */
        /* <DEDUP_REMOVED lines=8> */
[----:B------:R-:W-:Y:S01]  /*50620*/  IADD3 R17, P4, R17, R240, RZ ;  /* 0x000000f011117210 */ /* 0x000fe20007f9e0ff */
[----:B------:R-:W-:Y:S01]  /*50630*/  STL [R1+0x164c], R34 ;  /* 0x00164c2201007387 */ /* 0x000fe20000100800 */
[----:B------:R-:W-:Y:S01]  /*50640*/  ISETP.NE.U32.AND P1, PT, R14, RZ, PT ;  /* 0x000000ff0e00720c */ /* 0x000fe20003f25070 */
[----:B------:R-:W-:-:S02]  /*50650*/  IMAD.MOV.U32 R14, RZ, RZ, R34 ;  /* 0x000000ffff0e7224 */ /* 0x000fc400078e0022 */
[----:B------:R-:W-:Y:S01]  /*50660*/  IMAD.X R33, R33, 0x1, R3, P4 ;  /* 0x0000000121217824 */ /* 0x000fe200020e0603 */
[----:B------:R-:W-:Y:S01]  /*50670*/  MOV R15, R36 ;  /* 0x00000024000f7202 */ /* 0x000fe20000000f00 */
[----:B------:R1:W-:Y:S04]  /*50680*/  STL [R1+0x1648], R36 ;  /* 0x0016482401007387 */ /* 0x0003e80000100800 */
[----:B------:R-:W-:Y:S04]  /*50690*/  STL [R1+0x166c], R17 ;  /* 0x00166c1101007387 */ /* 0x000fe80000100800 */
[----:B------:R1:W-:Y:S04]  /*506a0*/  STL [R1+0x1668], R33 ;  /* 0x0016682101007387 */ /* 0x0003e80000100800 */
[----:B-1----:R-:W2:Y:S04]  /*506b0*/  LDL.LU R36, [R1+0x17d4] ;  /* 0x0017d40001247983 */ /* 0x002ea80000300800 */
[----:B------:R1:W-:Y:S04]  /*506c0*/  LDGSTS.E [R13+0x47900], desc[UR8][R14.64], P2 ;  /* 0x479000000e0d7fae */ /* 0x0003e80009121848 */
[----:B------:R-:W2:Y:S01]  /*506d0*/  LDL.LU R34, [R1+0x17e0] ;  /* 0x0017e00001227983 */ /* 0x000ea20000300800 */
[----:B-1----:R-:W-:-:S02]  /*506e0*/  IMAD.MOV.U32 R15, RZ, RZ, R33 ;  /* 0x000000ffff0f7224 */ /* 0x002fc400078e0021 */
[----:B------:R-:W-:Y:S01]  /*506f0*/  IMAD.MOV.U32 R14, RZ, RZ, R17 ;  /* 0x000000ffff0e7224 */ /* 0x000fe200078e0011 */
[----:B------:R-:W2:Y:S04]  /*50700*/  LDL.LU R33, [R1+0x17b4] ;  /* 0x0017b40001217983 */ /* 0x000ea80000300800 */
[----:B------:R-:W2:Y:S01]  /*50710*/  LDL.LU R17, [R1+0x17c0] ;  /* 0x0017c00001117983 */ /* 0x000ea20000300800 */
[----:B------:R-:W-:-:S03]  /*50720*/  ISETP.GT.AND P2, PT, R12, 0x6, PT ;  /* 0x000000060c00780c */ /* 0x000fc60003f44270 */
[----:B------:R1:W-:Y:S01]  /*50730*/  LDGSTS.E [R13+0x47d00], desc[UR8][R14.64], P1 ;  /* 0x47d000000e0d7fae */ /* 0x0003e20008921848 */
[----:B------:R-:W-:-:S04]  /*50740*/  ISETP.GT.AND P1, PT, R12, 0x2, PT ;  /* 0x000000020c00780c */ /* 0x000fc80003f24270 */
[----:B-1----:R-:W-:Y:S02]  /*50750*/  SEL R14, RZ, 0x4, !P1 ;  /* 0x00000004ff0e7807 */ /* 0x002fe40004800000 */
[----:B------:R-:W-:Y:S02]  /*50760*/  SEL R13, RZ, 0x4, !P2 ;  /* 0x00000004ff0d7807 */ /* 0x000fe40005000000 */
[----:B------:R-:W-:Y:S02]  /*50770*/  SEL R14, R14, RZ, !P0 ;  /* 0x000000ff0e0e7207 */ /* 0x000fe40004000000 */
[----:B------:R-:W-:Y:S02]  /*50780*/  SEL R13, R13, RZ, !P0 ;  /* 0x000000ff0d0d7207 */ /* 0x000fe40004000000 */
[----:B------:R-:W-:Y:S02]  /*50790*/  ISETP.NE.U32.AND P1, PT, R14, RZ, PT ;  /* 0x000000ff0e00720c */ /* 0x000fe40003f25070 */
[----:B------:R-:W-:-:S02]  /*507a0*/  ISETP.NE.U32.AND P2, PT, R13, RZ, PT ;  /* 0x000000ff0d00720c */ /* 0x000fc40003f45070 */
[----:B------:R-:W-:-:S05]  /*507b0*/  LOP3.LUT R13, R16, 0x40, RZ, 0x3c, !PT ;  /* 0x00000040100d7812 */ /* 0x000fca00078e3cff */
[----:B------:R-:W-:Y:S01]  /*507c0*/  VIADD R13, R13, UR7 ;  /* 0x000000070d0d7c36 */ /* 0x000fe20008000000 */
[----:B----4-:R-:W-:-:S04]  /*507d0*/  IADD3 R35, P3, R35, R240, RZ ;  /* 0x000000f023237210 */ /* 0x010fc80007f7e0ff */
[----:B---3--:R-:W-:Y:S01]  /*507e0*/  IADD3.X R37, R37, R3, RZ, P3, !PT ;  /* 0x0000000325257210 */ /* 0x008fe20001ffe4ff */
[----:B------:R-:W-:Y:S01]  /*507f0*/  STL [R1+0x1820], R35 ;  /* 0x0018202301007387 */ /* 0x000fe20000100800 */
[----:B------:R-:W-:-:S03]  /*50800*/  MOV R14, R35 ;  /* 0x00000023000e7202 */ /* 0x000fc60000000f00 */
[----:B------:R-:W-:-:S05]  /*50810*/  IMAD.MOV.U32 R15, RZ, RZ, R37 ;  /* 0x000000ffff0f7224 */ /* 0x000fca00078e0025 */
[----:B------:R1:W-:Y:S01]  /*50820*/  LDGSTS.E [R13+0x40200], desc[UR8][R14.64], P1 ;  /* 0x402000000e0d7fae */ /* 0x0003e20008921848 */
[----:B--2---:R-:W-:-:S05]  /*50830*/  IADD3 R18, P4, R18, R240, RZ ;  /* 0x000000f012127210 */ /* 0x004fca0007f9e0ff */
[----:B------:R-:W-:Y:S01]  /*50840*/  IMAD.X R19, R19, 0x1, R3, P4 ;  /* 0x0000000113137824 */ /* 0x000fe200020e0603 */
[----:B------:R-:W-:Y:S04]  /*50850*/  STL [R1+0x1800], R18 ;  /* 0x0018001201007387 */ /* 0x000fe80000100800 */
[----:B------:R2:W-:Y:S01]  /*50860*/  STL [R1+0x1814], R37 ;  /* 0x0018142501007387 */ /* 0x0005e20000100800 */
[----:B-1----:R-:W-:-:S03]  /*50870*/  MOV R15, R19 ;  /* 0x00000013000f7202 */ /* 0x002fc60000000f00 */
        /* <DEDUP_REMOVED lines=12> */
[----:B------:R-:W-:-:S04]  /*50940*/  SEL R14, RZ, 0x4, !P1 ;  /* 0x00000004ff0e7807 */ /* 0x000fc80004800000 */
[----:B------:R-:W-:Y:S02]  /*50950*/  SEL R14, R14, RZ, !P0 ;  /* 0x000000ff0e0e7207 */ /* 0x000fe40004000000 */
[----:B------:R-:W-:Y:S02]  /*50960*/  IADD3 R34, P3, R34, R240, RZ ;  /* 0x000000f022227210 */ /* 0x000fe40007f7e0ff */
[----:B------:R-:W-:-:S03]  /*50970*/  ISETP.NE.U32.AND P1, PT, R14, RZ, PT ;  /* 0x000000ff0e00720c */ /* 0x000fc60003f25070 */
[--C-:B------:R-:W-:Y:S01]  /*50980*/  IMAD.X R36, R36, 0x1, R3.reuse, P3 ;  /* 0x0000000124247824 */ /* 0x100fe200018e0603 */
[----:B------:R-:W-:Y:S01]  /*50990*/  MOV R14, R34 ;  /* 0x00000022000e7202 */ /* 0x000fe20000000f00 */
[----:B------:R-:W-:Y:S02]  /*509a0*/  STL [R1+0x17e0], R34 ;  /* 0x0017e02201007387 */ /* 0x000fe40000100800 */
[----:B------:R-:W-:Y:S01]  /*509b0*/  IMAD.MOV.U32 R15, RZ, RZ, R36 ;  /* 0x000000ffff0f7224 */ /* 0x000fe200078e0024 */
[----:B------:R-:W-:Y:S01]  /*509c0*/  IADD3 R17, P4, R17, R240, RZ ;  /* 0x000000f011117210 */ /* 0x000fe20007f9e0ff */
[----:B------:R1:W-:Y:S04]  /*509d0*/  STL [R1+0x17d4], R36 ;  /* 0x0017d42401007387 */ /* 0x0003e80000100800 */
[----:B------:R-:W-:Y:S01]  /*509e0*/  IMAD.X R33, R33, 0x1, R3, P4 ;  /* 0x0000000121217824 */ /* 0x000fe200020e0603 */
[----:B------:R-:W-:Y:S04]  /*509f0*/  STL [R1+0x17c0], R17 ;  /* 0x0017c01101007387 */ /* 0x000fe80000100800 */
[----:B------:R1:W-:Y:S04]  /*50a00*/  STL [R1+0x17b4], R33 ;  /* 0x0017b42101007387 */ /* 0x0003e80000100800 */
[----:B------:R1:W-:Y:S04]  /*50a10*/  LDGSTS.E [R13+0x40a00], desc[UR8][R14.64], P2 ;  /* 0x40a000000e0d7fae */ /* 0x0003e80009121848 */
[----:B-1----:R-:W4:Y:S04]  /*50a20*/  LDL.LU R36, [R1+0x1754] ;  /* 0x0017540001247983 */ /* 0x002f280000300800 */
[----:B------:R-:W4:Y:S01]  /*50a30*/  LDL.LU R34, [R1+0x1770] ;  /* 0x0017700001227983 */ /* 0x000f220000300800 */
[----:B------:R-:W-:Y:S01]  /*50a40*/  MOV R15, R33 ;  /* 0x00000021000f7202 */ /* 0x000fe20000000f00 */
[----:B------:R-:W-:-:S02]  /*50a50*/  IMAD.MOV.U32 R14, RZ, RZ, R17 ;  /* 0x000000ffff0e7224 */ /* 0x000fc400078e0011 */
        /* <DEDUP_REMOVED lines=15> */
[----:B------:R-:W-:Y:S01]  /*50b50*/  MOV R14, R35 ;  /* 0x00000023000e7202 */ /* 0x000fe20000000f00 */
[----:B------:R-:W-:Y:S02]  /*50b60*/  IMAD.MOV.U32 R15, RZ, RZ, R37 ;  /* 0x000000ffff0f7224 */ /* 0x000fe400078e0025 */
[----:B------:R-:W-:Y:S01]  /*50b70*/  IMAD.X R19, R19, 0x1, R3, P4 ;  /* 0x0000000113137824 */ /* 0x000fe200020e0603 */
        /* <DEDUP_REMOVED lines=17> */
[----:B------:R-:W-:Y:S02]  /*50c90*/  IADD3 R34, P3, R34, R240, RZ ;  /* 0x000000f022227210 */ /* 0x000fe40007f7e0ff */
[----:B------:R-:W-:-:S03]  /*50ca0*/  SEL R14, R14, RZ, !P0 ;  /* 0x000000ff0e0e7207 */ /* 0x000fc60004000000 */
[--C-:B------:R-:W-:Y:S01]  /*50cb0*/  IMAD.X R36, R36, 0x1, R3.reuse, P3 ;  /* 0x0000000124247824 */ /* 0x100fe200018e0603 */
[----:B------:R-:W-:Y:S01]  /*50cc0*/  IADD3 R17, P4, R17, R240, RZ ;  /* 0x000000f011117210 */ /* 0x000fe20007f9e0ff */
[----:B------:R-:W-:Y:S01]  /*50cd0*/  STL [R1+0x1770], R34 ;  /* 0x0017702201007387 */ /* 0x000fe20000100800 */
[----:B------:R-:W-:Y:S01]  /*50ce0*/  ISETP.NE.U32.AND P1, PT, R14, RZ, PT ;  /* 0x000000ff0e00720c */ /* 0x000fe20003f25070 */
[----:B------:R-:W-:Y:S02]  /*50cf0*/  IMAD.MOV.U32 R15, RZ, RZ, R36 ;  /* 0x000000ffff0f7224 */ /* 0x000fe400078e0024 */
        /* <DEDUP_REMOVED lines=8> */
[----:B-1----:R-:W-:Y:S01]  /*50d80*/  MOV R15, R33 ;  /* 0x00000021000f7202 */ /* 0x002fe20000000f00 */
[----:B------:R-:W-:-:S02]  /*50d90*/  IMAD.MOV.U32 R14, RZ, RZ, R17 ;  /* 0x000000ffff0e7224 */ /* 0x000fc400078e0011 */
        /* <DEDUP_REMOVED lines=13> */
[----:B------:R-:W-:Y:S01]  /*50e70*/  MOV R14, R35 ;  /* 0x00000023000e7202 */ /* 0x000fe20000000f00 */
[----:B------:R-:W-:Y:S02]  /*50e80*/  STL [R1+0x172c], R35 ;  /* 0x00172c2301007387 */ /* 0x000fe40000100800 */
[----:B------:R-:W-:Y:S01]  /*50e90*/  IMAD.MOV.U32 R15, RZ, RZ, R37 ;  /* 0x000000ffff0f7224 */ /* 0x000fe200078e0025 */
[----:B--2---:R-:W-:Y:S01]  /*50ea0*/  IADD3 R18, P4, R18, R240, RZ ;  /* 0x000000f012127210 */ /* 0x004fe20007f9e0ff */
[----:B------:R1:W-:Y:S04]  /*50eb0*/  STL [R1+0x1728], R37 ;  /* 0x0017282501007387 */ /* 0x0003e80000100800 */
[----:B------:R-:W-:Y:S01]  /*50ec0*/  IMAD.X R19, R19, 0x1, R3, P4 ;  /* 0x0000000113137824 */ /* 0x000fe200020e0603 */
[----:B------:R-:W-:Y:S04]  /*50ed0*/  STL [R1+0x170c], R18 ;  /* 0x00170c1201007387 */ /* 0x000fe80000100800 */
[----:B------:R2:W-:Y:S04]  /*50ee0*/  STL [R1+0x1708], R19 ;  /* 0x0017081301007387 */ /* 0x0005e80000100800 */
[----:B------:R3:W-:Y:S04]  /*50ef0*/  LDGSTS.E [R13+0x42200], desc[UR8][R14.64], P2 ;  /* 0x422000000e0d7fae */ /* 0x0007e80009121848 */
[----:B-1----:R-:W4:Y:S04]  /*50f00*/  LDL.LU R37, [R1+0x1410] ;  /* 0x0014100001257983 */ /* 0x002f280000300800 */
[----:B------:R-:W4:Y:S01]  /*50f10*/  LDL.LU R35, [R1+0x1414] ;  /* 0x0014140001237983 */ /* 0x000f220000300800 */
[----:B---3--:R-:W-:Y:S01]  /*50f20*/  IMAD.MOV.U32 R14, RZ, RZ, R18 ;  /* 0x000000ffff0e7224 */ /* 0x008fe200078e0012 */
[----:B------:R-:W-:-:S02]  /*50f30*/  MOV R15, R19 ;  /* 0x00000013000f7202 */ /* 0x000fc40000000f00 */
        /* <DEDUP_REMOVED lines=14> */
[----:B------:R-:W-:Y:S01]  /*51020*/  STL [R1+0x16ec], R34 ;  /* 0x0016ec2201007387 */ /* 0x000fe20000100800 */
[----:B------:R-:W-:Y:S01]  /*51030*/  IADD3 R17, P4, R17, R240, RZ ;  /* 0x000000f011117210 */ /* 0x000fe20007f9e0ff */
[----:B------:R-:W-:Y:S02]  /*51040*/  IMAD.MOV.U32 R15, RZ, RZ, R36 ;  /* 0x000000ffff0f7224 */ /* 0x000fe400078e0024 */
[----:B------:R1:W-:Y:S02]  /*51050*/  STL [R1+0x16e8], R36 ;  /* 0x0016e82401007387 */ /* 0x0003e40000100800 */
[----:B------:R-:W-:Y:S02]  /*51060*/  IMAD.X R33, R33, 0x1, R3, P4 ;  /* 0x0000000121217824 */ /* 0x000fe400020e0603 */
[----:B------:R-:W-:Y:S04]  /*51070*/  STL [R1+0x16cc], R17 ;  /* 0x0016cc1101007387 */ /* 0x000fe80000100800 */
[----:B------:R1:W-:Y:S04]  /*51080*/  STL [R1+0x16c8], R33 ;  /* 0x0016c82101007387 */ /* 0x0003e80000100800 */
[----:B------:R1:W-:Y:S04]  /*51090*/  LDGSTS.E [R13+0x42a00], desc[UR8][R14.64], P2 ;  /* 0x42a000000e0d7fae */ /* 0x0003e80009121848 */
[----:B-1----:R-:W2:Y:S04]  /*510a0*/  LDL.LU R36, [R1+0x1450] ;  /* 0x0014500001247983 */ /* 0x002ea80000300800 */
[----:B------:R-:W2:Y:S01]  /*510b0*/  LDL.LU R34, [R1+0x1454] ;  /* 0x0014540001227983 */ /* 0x000ea20000300800 */
[----:B------:R-:W-:Y:S01]  /*510c0*/  MOV R15, R33 ;  /* 0x00000021000f7202 */ /* 0x000fe20000000f00 */
        /* <DEDUP_REMOVED lines=13> */
[----:B------:R-:W-:Y:S01]  /*511a0*/  IMAD.X R37, R37, 0x1, R3, P3 ;  /* 0x0000000125257824 */ /* 0x000fe200018e0603 */
[----:B---3--:R-:W-:Y:S01]  /*511b0*/  IADD3 R18, P4, R18, R240, RZ ;  /* 0x000000f012127210 */ /* 0x008fe20007f9e0ff */
[----:B------:R-:W-:Y:S01]  /*511c0*/  STL [R1+0x1414], R35 ;  /* 0x0014142301007387 */ /* 0x000fe20000100800 */
[----:B------:R-:W-:Y:S01]  /*511d0*/  MOV R14, R35 ;  /* 0x00000023000e7202 */ /* 0x000fe20000000f00 */
[----:B------:R-:W-:Y:S02]  /*511e0*/  IMAD.MOV.U32 R15, RZ, RZ, R37 ;  /* 0x000000ffff0f7224 */ /* 0x000fe400078e0025 */
[----:B--2---:R-:W-:Y:S01]  /*511f0*/  IMAD.X R19, R19, 0x1, R3, P4 ;  /* 0x0000000113137824 */ /* 0x004fe200020e0603 */
        /* <DEDUP_REMOVED lines=176> */
[----:B------:R-:W-:Y:S01]  /*51d00*/  ISETP.NE.U32.AND P1, PT, R14, RZ, PT ;  /* 0x000000ff0e00720c */ /* 0x000fe20003f25070 */
[----:B------:R-:W-:Y:S01]  /*51d10*/  STL [R1+0x15d4], R34 ;  /* 0x0015d42201007387 */ /* 0x000fe20000100800 */
[----:B------:R-:W-:Y:S02]  /*51d20*/  MOV R14, R34 ;  /* 0x00000022000e7202 */ /* 0x000fe40000000f00 */
[----:B------:R-:W-:Y:S01]  /*51d30*/  IADD3 R17, P4, R17, R240, RZ ;  /* 0x000000f011117210 */ /* 0x000fe20007f9e0ff */
[----:B------:R-:W-:Y:S01]  /*51d40*/  IMAD.MOV.U32 R15, RZ, RZ, R36 ;  /* 0x000000ffff0f7224 */ /* 0x000fe200078e0024 */
[----:B------:R1:W-:Y:S03]  /*51d50*/  STL [R1+0x15d0], R36 ;  /* 0x0015d02401007387 */ /* 0x0003e60000100800 */
[----:B------:R-:W-:Y:S01]  /*51d60*/  IMAD.X R33, R33, 0x1, R3, P4 ;  /* 0x0000000121217824 */ /* 0x000fe200020e0603 */
        /* <DEDUP_REMOVED lines=72> */
[----:B----4-:R-:W-:-:S05]  /*521f0*/  IADD3 R35, P3, R35, R240, RZ ;  /* 0x000000f023237210 */ /* 0x010fca0007f7e0ff */
[----:B---3--:R-:W-:Y:S01]  /*52200*/  IMAD.X R37, R37, 0x1, R3, P3 ;  /* 0x0000000125257824 */ /* 0x008fe200018e0603 */
[----:B------:R-:W-:Y:S01]  /*52210*/  STL [R1+0x1818], R35 ;  /* 0x0018182301007387 */ /* 0x000fe20000100800 */
[----:B------:R-:W-:Y:S02]  /*52220*/  IMAD.MOV.U32 R14, RZ, RZ, R35 ;  /* 0x000000ffff0e7224 */ /* 0x000fe400078e0023 */
[----:B------:R-:W-:-:S05]  /*52230*/  IMAD.MOV.U32 R15, RZ, RZ, R37 ;  /* 0x000000ffff0f7224 */ /* 0x000fca00078e0025 */
[----:B------:R1:W-:Y:S01]  /*52240*/  LDGSTS.E [R13+0x40300], desc[UR8][R14.64], P1 ;  /* 0x403000000e0d7fae */ /* 0x0003e20008921848 */
[----:B--2---:R-:W-:-:S04]  /*52250*/  IADD3 R18, P4, R18, R240, RZ ;  /* 0x000000f012127210 */ /* 0x004fc80007f9e0ff */
[----:B------:R-:W-:Y:S01]  /*52260*/  IADD3.X R19, R19, R3, RZ, P4, !PT ;  /* 0x0000000313137210 */ /* 0x000fe200027fe4ff */
[----:B------:R-:W-:Y:S04]  /*52270*/  STL [R1+0x17f8], R18 ;  /* 0x0017f81201007387 */ /* 0x000fe80000100800 */
[----:B------:R2:W-:Y:S04]  /*52280*/  STL [R1+0x1804], R37 ;  /* 0x0018042501007387 */ /* 0x0005e80000100800 */
[----:B------:R3:W-:Y:S01]  /*52290*/  STL [R1+0x17e4], R19 ;  /* 0x0017e41301007387 */ /* 0x0007e20000100800 */
[----:B-1----:R-:W-:Y:S01]  /*522a0*/  IMAD.MOV.U32 R15, RZ, RZ, R19 ;  /* 0x000000ffff0f7224 */ /* 0x002fe200078e0013 */
[----:B------:R-:W-:-:S02]  /*522b0*/  MOV R14, R18 ;  /* 0x00000012000e7202 */ /* 0x000fc40000000f00 */
[----:B--2---:R-:W2:Y:S04]  /*522c0*/  LDL.LU R37, [R1+0x177c] ;  /* 0x00177c0001257983 */ /* 0x004ea80000300800 */
[----:B------:R-:W4:Y:S04]  /*522d0*/  LDL.LU R35, [R1+0x1798] ;  /* 0x0017980001237983 */ /* 0x000f280000300800 */
[----:B---3--:R-:W3:Y:S04]  /*522e0*/  LDL.LU R19, [R1+0x175c] ;  /* 0x00175c0001137983 */ /* 0x008ee80000300800 */
[----:B------:R-:W3:Y:S01]  /*522f0*/  LDL.LU R18, [R1+0x1778] ;  /* 0x0017780001127983 */ /* 0x000ee20000300800 */
        /* <DEDUP_REMOVED lines=10> */
[----:B------:R-:W-:Y:S01]  /*523a0*/  IMAD.X R36, R36, 0x1, R3, P3 ;  /* 0x0000000124247824 */ /* 0x000fe200018e0603 */
[----:B------:R-:W-:Y:S01]  /*523b0*/  STL [R1+0x17d8], R34 ;  /* 0x0017d82201007387 */ /* 0x000fe20000100800 */
[----:B------:R-:W-:Y:S01]  /*523c0*/  IMAD.MOV.U32 R14, RZ, RZ, R34 ;  /* 0x000000ffff0e7224 */ /* 0x000fe200078e0022 */
[----:B------:R-:W-:Y:S01]  /*523d0*/  IADD3 R17, P4, R17, R240, RZ ;  /* 0x000000f011117210 */ /* 0x000fe20007f9e0ff */
[----:B------:R-:W-:-:S03]  /*523e0*/  IMAD.MOV.U32 R15, RZ, RZ, R36 ;  /* 0x000000ffff0f7224 */ /* 0x000fc600078e0024 */
[----:B------:R-:W-:Y:S01]  /*523f0*/  IADD3.X R33, R33, R3, RZ, P4, !PT ;  /* 0x0000000321217210 */ /* 0x000fe200027fe4ff */
[----:B------:R1:W-:Y:S04]  /*52400*/  STL [R1+0x17c4], R36 ;  /* 0x0017c42401007387 */ /* 0x0003e80000100800 */
[----:B------:R-:W-:Y:S04]  /*52410*/  STL [R1+0x17b8], R17 ;  /* 0x0017b81101007387 */ /* 0x000fe80000100800 */
[----:B------:R1:W-:Y:S04]  /*52420*/  STL [R1+0x179c], R33 ;  /* 0x00179c2101007387 */ /* 0x0003e80000100800 */
[----:B-1----:R-:W3:Y:S04]  /*52430*/  LDL.LU R36, [R1+0x173c] ;  /* 0x00173c0001247983 */ /* 0x002ee80000300800 */
[----:B------:R1:W-:Y:S04]  /*52440*/  LDGSTS.E [R13+0x40b00], desc[UR8][R14.64], P2 ;  /* 0x40b000000e0d7fae */ /* 0x0003e80009121848 */
[----:B------:R-:W3:Y:S01]  /*52450*/  LDL.LU R34, [R1+0x1758] ;  /* 0x0017580001227983 */ /* 0x000ee20000300800 */
[----:B-1----:R-:W-:Y:S01]  /*52460*/  IMAD.MOV.U32 R15, RZ, RZ, R33 ;  /* 0x000000ffff0f7224 */ /* 0x002fe200078e0021 */
[----:B------:R-:W-:-:S02]  /*52470*/  MOV R14, R17 ;  /* 0x00000011000e7202 */ /* 0x000fc40000000f00 */
[----:B------:R-:W3:Y:S04]  /*52480*/  LDL.LU R33, [R1+0x1714] ;  /* 0x0017140001217983 */ /* 0x000ee80000300800 */
        /* <DEDUP_REMOVED lines=11> */
[----:B--2---:R-:W-:Y:S01]  /*52540*/  IMAD.X R37, R37, 0x1, R3, P3 ;  /* 0x0000000125257824 */ /* 0x004fe200018e0603 */
[----:B---3--:R-:W-:Y:S01]  /*52550*/  IADD3 R18, P4, R18, R240, RZ ;  /* 0x000000f012127210 */ /* 0x008fe20007f9e0ff */
        /* <DEDUP_REMOVED lines=23> */
[----:B------:R-:W-:Y:S01]  /*526d0*/  IMAD.X R36, R36, 0x1, R3, P3 ;  /* 0x0000000124247824 */ /* 0x000fe200018e0603 */
[----:B------:R-:W-:Y:S01]  /*526e0*/  ISETP.NE.U32.AND P1, PT, R14, RZ, PT ;  /* 0x000000ff0e00720c */ /* 0x000fe20003f25070 */
        /* <DEDUP_REMOVED lines=27> */
[----:B------:R-:W-:Y:S02]  /*528a0*/  IMAD.MOV.U32 R14, RZ, RZ, R35 ;  /* 0x000000ffff0e7224 */ /* 0x000fe400078e0023 */
[----:B------:R-:W-:Y:S01]  /*528b0*/  IMAD.MOV.U32 R15, RZ, RZ, R37 ;  /* 0x000000ffff0f7224 */ /* 0x000fe200078e0025 */
[----:B--2---:R-:W-:Y:S01]  /*528c0*/  IADD3 R18, P4, R18, R240, RZ ;  /* 0x000000f012127210 */ /* 0x004fe20007f9e0ff */
[----:B------:R1:W-:Y:S03]  /*528d0*/  STL [R1+0x16f4], R37 ;  /* 0x0016f42501007387 */ /* 0x0003e60000100800 */
[----:B------:R-:W-:Y:S01]  /*528e0*/  IADD3.X R19, R19, R3, RZ, P4, !PT ;  /* 0x0000000313137210 */ /* 0x000fe200027fe4ff */
        /* <DEDUP_REMOVED lines=174> */
[----:B------:R-:W-:-:S05]  /*533d0*/  IADD3 R34, P3, R34, R240, RZ ;  /* 0x000000f022227210 */ /* 0x000fca0007f7e0ff */
        /* <DEDUP_REMOVED lines=35> */
[----:B------:R3:W-:Y:S04]  /*53610*/  LDGSTS.E [R13+0x46300], desc[UR8][R14.64], P2 ;  /* 0x463000000e0d7fae */ /* 0x0007e80009121848 */
[----:B-1----:R-:W4:Y:S04]  /*53620*/  LDL.LU R37, [R1+0x1618] ;  /* 0x0016180001257983 */ /* 0x002f280000300800 */
[----:B------:R-:W4:Y:S01]  /*53630*/  LDL.LU R35, [R1+0x161c] ;  /* 0x00161c0001237983 */ /* 0x000f220000300800 */
[----:B---3--:R-:W-:Y:S01]  /*53640*/  MOV R14, R18 ;  /* 0x00000012000e7202 */ /* 0x008fe20000000f00 */
[----:B------:R-:W-:-:S02]  /*53650*/  IMAD.MOV.U32 R15, RZ, RZ, R19 ;  /* 0x000000ffff0f7224 */ /* 0x000fc400078e0013 */
[----:B--2---:R-:W2:Y:S04]  /*53660*/  LDL.LU R19, [R1+0x1638] ;  /* 0x0016380001137983 */ /* 0x004ea80000300800 */
[----:B------:R1:W-:Y:S01]  /*53670*/  LDGSTS.E [R13+0x46700], desc[UR8][R14.64], P1 ;  /* 0x467000000e0d7fae */ /* 0x0003e20008921848 */
[----:B------:R-:W-:-:S03]  /*53680*/  ISETP.GT.AND P1, PT, R12, 0x6b, PT ;  /* 0x0000006b0c00780c */ /* 0x000fc60003f24270 */
[----:B------:R-:W3:Y:S01]  /*53690*/  LDL.LU R18, [R1+0x163c] ;  /* 0x00163c0001127983 */ /* 0x000ee20000300800 */
        /* <DEDUP_REMOVED lines=34> */
[----:B------:R-:W-:Y:S02]  /*538c0*/  IMAD.X R37, R37, 0x1, R3, P3 ;  /* 0x0000000125257824 */ /* 0x000fe400018e0603 */
[----:B------:R-:W-:Y:S02]  /*538d0*/  IMAD.MOV.U32 R14, RZ, RZ, R35 ;  /* 0x000000ffff0e7224 */ /* 0x000fe400078e0023 */
[----:B------:R-:W-:-:S05]  /*538e0*/  IMAD.MOV.U32 R15, RZ, RZ, R37 ;  /* 0x000000ffff0f7224 */ /* 0x000fca00078e0025 */
[----:B------:R1:W-:Y:S01]  /*538f0*/  LDGSTS.E [R13+0x47300], desc[UR8][R14.64], P2 ;  /* 0x473000000e0d7fae */ /* 0x0003e20009121848 */
[----:B---3--:R-:W-:-:S04]  /*53900*/  IADD3 R18, P4, R18, R240, RZ ;  /* 0x000000f012127210 */ /* 0x008fc80007f9e0ff */
[----:B--2---:R-:W-:Y:S02]  /*53910*/  IADD3.X R19, R19, R3, RZ, P4, !PT ;  /* 0x0000000313137210 */ /* 0x004fe400027fe4ff */
[----:B-1----:R-:W-:-:S03]  /*53920*/  MOV R14, R18 ;  /* 0x00000012000e7202 */ /* 0x002fc60000000f00 */
[----:B------:R-:W-:Y:S01]  /*53930*/  IMAD.MOV.U32 R15, RZ, RZ, R19 ;  /* 0x000000ffff0f7224 */ /* 0x000fe200078e0013 */
[----:B------:R-:W-:Y:S04]  /*53940*/  STL [R1+0x161c], R35 ;  /* 0x00161c2301007387 */ /* 0x000fe80000100800 */
[----:B------:R1:W-:Y:S01]  /*53950*/  LDGSTS.E [R13+0x47700], desc[UR8][R14.64], P1 ;  /* 0x477000000e0d7fae */ /* 0x0003e20008921848 */
[----:B------:R-:W-:-:S03]  /*53960*/  ISETP.GT.AND P1, PT, R12, 0x7b, PT ;  /* 0x0000007b0c00780c */ /* 0x000fc60003f24270 */
[----:B------:R-:W-:Y:S04]  /*53970*/  STL [R1+0x1618], R37 ;  /* 0x0016182501007387 */ /* 0x000fe80000100800 */
[----:B------:R-:W-:Y:S04]  /*53980*/  STL [R1+0x163c], R18 ;  /* 0x00163c1201007387 */ /* 0x000fe80000100800 */
[----:B------:R2:W-:Y:S01]  /*53990*/  STL [R1+0x1638], R19 ;  /* 0x0016381301007387 */ /* 0x0005e20000100800 */
[----:B-1----:R-:W-:Y:S02]  /*539a0*/  SEL R14, RZ, 0x4, !P1 ;  /* 0x00000004ff0e7807 */ /* 0x002fe40004800000 */
[----:B------:R-:W-:-:S02]  /*539b0*/  ISETP.GT.AND P1, PT, R12, 0x7f, PT ;  /* 0x0000007f0c00780c */ /* 0x000fc40003f24270 */
[----:B------:R-:W-:Y:S01]  /*539c0*/  SEL R14, R14, RZ, !P0 ;  /* 0x000000ff0e0e7207 */ /* 0x000fe20004000000 */
[----:B--2---:R-:W2:Y:S04]  /*539d0*/  LDL.LU R19, [R1+0x1680] ;  /* 0x0016800001137983 */ /* 0x004ea80000300800 */
[----:B------:R-:W3:Y:S04]  /*539e0*/  LDL.LU R18, [R1+0x1684] ;  /* 0x0016840001127983 */ /* 0x000ee80000300800 */
[----:B------:R-:W4:Y:S01]  /*539f0*/  LDL.LU R39, [R1+0x1688] ;  /* 0x0016880001277983 */ /* 0x000f220000300800 */
[----:B------:R-:W-:-:S03]  /*53a00*/  ISETP.NE.U32.AND P2, PT, R14, RZ, PT ;  /* 0x000000ff0e00720c */ /* 0x000fc60003f45070 */
[----:B------:R-:W4:Y:S01]  /*53a10*/  LDL.LU R35, [R1+0x168c] ;  /* 0x00168c0001237983 */ /* 0x000f220000300800 */
[----:B------:R-:W-:-:S04]  /*53a20*/  SEL R14, RZ, 0x4, !P1 ;  /* 0x00000004ff0e7807 */ /* 0x000fc80004800000 */
[----:B------:R-:W-:-:S04]  /*53a30*/  SEL R14, R14, RZ, !P0 ;  /* 0x000000ff0e0e7207 */ /* 0x000fc80004000000 */
[----:B------:R-:W-:Y:S02]  /*53a40*/  ISETP.NE.U32.AND P1, PT, R14, RZ, PT ;  /* 0x000000ff0e00720c */ /* 0x000fe40003f25070 */
[----:B------:R-:W-:-:S05]  /*53a50*/  IADD3 R34, P3, R34, R240, RZ ;  /* 0x000000f022227210 */ /* 0x000fca0007f7e0ff */
[----:B------:R-:W-:Y:S01]  /*53a60*/  IMAD.X R36, R36, 0x1, R3, P3 ;  /* 0x0000000124247824 */ /* 0x000fe200018e0603 */
[----:B------:R1:W-:Y:S01]  /*53a70*/  STL [R1+0x165c], R34 ;  /* 0x00165c2201007387 */ /* 0x0003e20000100800 */
[----:B------:R-:W-:Y:S01]  /*53a80*/  IMAD.MOV.U32 R14, RZ, RZ, R34 ;  /* 0x000000ffff0e7224 */ /* 0x000fe200078e0022 */
[----:B------:R-:W-:Y:S02]  /*53a90*/  IADD3 R17, P4, R17, R240, RZ ;  /* 0x000000f011117210 */ /* 0x000fe40007f9e0ff */
[----:B------:R-:W-:Y:S02]  /*53aa0*/  STL [R1+0x1658], R36 ;  /* 0x0016582401007387 */ /* 0x000fe40000100800 */
[----:B------:R-:W-:Y:S01]  /*53ab0*/  IADD3.X R33, R33, R3, RZ, P4, !PT ;  /* 0x0000000321217210 */ /* 0x000fe200027fe4ff */
[----:B------:R-:W-:Y:S01]  /*53ac0*/  IMAD.MOV.U32 R15, RZ, RZ, R36 ;  /* 0x000000ffff0f7224 */ /* 0x000fe200078e0024 */
[----:B------:R1:W-:Y:S04]  /*53ad0*/  STL [R1+0x167c], R17 ;  /* 0x00167c1101007387 */ /* 0x0003e80000100800 */
[----:B------:R1:W-:Y:S04]  /*53ae0*/  STL [R1+0x1678], R33 ;  /* 0x0016782101007387 */ /* 0x0003e80000100800 */
[----:B------:R-:W4:Y:S04]  /*53af0*/  LDL.LU R38, [R1+0x1370] ;  /* 0x0013700001267983 */ /* 0x000f280000300800 */
[----:B-1----:R-:W4:Y:S04]  /*53b00*/  LDL.LU R34, [R1+0x1374] ;  /* 0x0013740001227983 */ /* 0x002f280000300800 */
[----:B------:R1:W-:Y:S04]  /*53b10*/  LDGSTS.E [R13+0x47b00], desc[UR8][R14.64], P2 ;  /* 0x47b000000e0d7fae */ /* 0x0003e80009121848 */
[----:B------:R-:W4:Y:S01]  /*53b20*/  LDL.LU R37, [R1+0x1378] ;  /* 0x0013780001257983 */ /* 0x000f220000300800 */
[----:B-1----:R-:W-:-:S03]  /*53b30*/  MOV R14, R17 ;  /* 0x00000011000e7202 */ /* 0x002fc60000000f00 */
[----:B------:R-:W4:Y:S04]  /*53b40*/  LDL.LU R17, [R1+0x137c] ;  /* 0x00137c0001117983 */ /* 0x000f280000300800 */
[----:B------:R-:W4:Y:S01]  /*53b50*/  LDL.LU R40, [R1+0x12e0] ;  /* 0x0012e00001287983 */ /* 0x000f220000300800 */
[----:B------:R-:W-:-:S03]  /*53b60*/  IMAD.MOV.U32 R15, RZ, RZ, R33 ;  /* 0x000000ffff0f7224 */ /* 0x000fc600078e0021 */
[----:B------:R-:W4:Y:S04]  /*53b70*/  LDL.LU R36, [R1+0x12e4] ;  /* 0x0012e40001247983 */ /* 0x000f280000300800 */
[----:B------:R-:W4:Y:S04]  /*53b80*/  LDL.LU R43, [R1+0x12e8] ;  /* 0x0012e800012b7983 */ /* 0x000f280000300800 */
[----:B------:R-:W4:Y:S04]  /*53b90*/  LDL.LU R33, [R1+0x12ec] ;  /* 0x0012ec0001217983 */ /* 0x000f280000300800 */
[----:B------:R1:W-:Y:S01]  /*53ba0*/  LDGSTS.E [R13+0x47f00], desc[UR8][R14.64], P1 ;  /* 0x47f000000e0d7fae */ /* 0x0003e20008921848 */
[----:B------:R-:W-:Y:S01]  /*53bb0*/  ISETP.GE.AND P1, PT, R32, R12, PT ;  /* 0x0000000c2000720c */ /* 0x000fe20003f26270 */
[----:B------:R-:W-:-:S02]  /*53bc0*/  ULEA UR7, UR5, UR4, 0x11 ;  /* 0x0000000405077291 */ /* 0x000fc4000f8e883f */
[----:B------:R-:W0:Y:S01]  /*53bd0*/  LDGDEPBAR ;  /* 0x00000000000079af */ /* 0x000e220000000000 */
[----:B-1----:R-:W-:-:S04]  /*53be0*/  LOP3.LUT R13, R32, 0x40, RZ, 0xfc, !PT ;  /* 0x00000040200d7812 */ /* 0x002fc800078efcff */
[----:B------:R-:W-:Y:S02]  /*53bf0*/  ISETP.GE.AND P2, PT, R13, R12, PT ;  /* 0x0000000c0d00720c */ /* 0x000fe40003f46270 */
[----:B------:R-:W-:Y:S02]  /*53c00*/  SEL R12, RZ, 0x4, P1 ;  /* 0x00000004ff0c7807 */ /* 0x000fe40000800000 */
[----:B------:R-:W-:Y:S02]  /*53c10*/  SEL R13, RZ, 0x4, P2 ;  /* 0x00000004ff0d7807 */ /* 0x000fe40001000000 */
[----:B------:R-:W-:-:S04]  /*53c20*/  SEL R12, R12, RZ, !P0 ;  /* 0x000000ff0c0c7207 */ /* 0x000fc80004000000 */
[----:B------:R-:W-:Y:S01]  /*53c30*/  ISETP.NE.U32.AND P1, PT, R12, RZ, PT ;  /* 0x000000ff0c00720c */ /* 0x000fe20003f25070 */
[----:B------:R-:W-:Y:S01]  /*53c40*/  VIADD R12, R16, UR7 ;  /* 0x00000007100c7c36 */ /* 0x000fe20008000000 */
[----:B------:R-:W-:-:S04]  /*53c50*/  SEL R13, R13, RZ, !P0 ;  /* 0x000000ff0d0d7207 */ /* 0x000fc80004000000 */
[----:B------:R-:W-:Y:S02]  /*53c60*/  ISETP.NE.U32.AND P0, PT, R13, RZ, PT ;  /* 0x000000ff0d00720c */ /* 0x000fe40003f05070 */
[----:B---3--:R-:W-:-:S05]  /*53c70*/  IADD3 R18, P2, R18, R0, RZ ;  /* 0x0000000012127210 */ /* 0x008fca0007f5e0ff */
[----:B--2---:R-:W-:Y:S01]  /*53c80*/  IMAD.X R19, R19, 0x1, R2, P2 ;  /* 0x0000000113137824 */ /* 0x004fe200010e0602 */
[----:B----4-:R-:W-:Y:S01]  /*53c90*/  IADD3 R35, P3, R35, R0, RZ ;  /* 0x0000000023237210 */ /* 0x010fe20007f7e0ff */
[----:B------:R-:W-:Y:S03]  /*53ca0*/  STL [R1+0x1684], R18 ;  /* 0x0016841201007387 */ /* 0x000fe60000100800 */
[----:B------:R-:W-:Y:S01]  /*53cb0*/  IADD3.X R39, R39, R2, RZ, P3, !PT ;  /* 0x0000000227277210 */ /* 0x000fe20001ffe4ff */
[----:B------:R1:W-:Y:S01]  /*53cc0*/  STL [R1+0x1680], R19 ;  /* 0x0016801301007387 */ /* 0x0003e20000100800 */
[----:B------:R-:W-:Y:S01]  /*53cd0*/  IMAD.MOV.U32 R14, RZ, RZ, R18 ;  /* 0x000000ffff0e7224 */ /* 0x000fe200078e0012 */
[----:B------:R-:W-:Y:S02]  /*53ce0*/  MOV R15, R19 ;  /* 0x00000013000f7202 */ /* 0x000fe40000000f00 */
[----:B------:R-:W-:Y:S04]  /*53cf0*/  STL [R1+0x168c], R35 ;  /* 0x00168c2301007387 */ /* 0x000fe80000100800 */
[----:B------:R2:W-:Y:S04]  /*53d00*/  STL [R1+0x1688], R39 ;  /* 0x0016882701007387 */ /* 0x0005e80000100800 */
[----:B-1----:R-:W3:Y:S04]  /*53d10*/  LDL.LU R19, [R1+0x438] ;  /* 0x0004380001137983 */ /* 0x002ee80000300800 */
[----:B------:R1:W-:Y:S04]  /*53d20*/  LDGSTS.E [R12], desc[UR8][R14.64], P1 ;  /* 0x000000000e0c7fae */ /* 0x0003e80008921848 */
[----:B------:R-:W4:Y:S01]  /*53d30*/  LDL.LU R18, [R1+0x440] ;  /* 0x0004400001127983 */ /* 0x000f220000300800 */
[----:B-1----:R-:W-:-:S03]  /*53d40*/  IMAD.MOV.U32 R15, RZ, RZ, R39 ;  /* 0x000000ffff0f7224 */ /* 0x002fc600078e0027 */
[----:B--2---:R-:W2:Y:S01]  /*53d50*/  LDL.LU R39, [R1+0x434] ;  /* 0x0004340001277983 */ /* 0x004ea20000300800 */
[----:B------:R-:W-:-:S03]  /*53d60*/  IMAD.MOV.U32 R14, RZ, RZ, R35 ;  /* 0x000000ffff0e7224 */ /* 0x000fc600078e0023 */
[----:B------:R-:W2:Y:S04]  /*53d70*/  LDL.LU R35, [R1+0x43c] ;  /* 0x00043c0001237983 */ /* 0x000ea80000300800 */
[----:B------:R1:W-:Y:S01]  /*53d80*/  LDGSTS.E [R12+0x100], desc[UR8][R14.64], P0 ;  /* 0x001000000e0c7fae */ /* 0x0003e20008121848 */
[----:B------:R-:W-:-:S04]  /*53d90*/  IADD3 R34, P2, R34, R0, RZ ;  /* 0x0000000022227210 */ /* 0x000fc80007f5e0ff */
[----:B------:R-:W-:Y:S01]  /*53da0*/  IADD3.X R38, R38, R2, RZ, P2, !PT ;  /* 0x0000000226267210 */ /* 0x000fe200017fe4ff */
[----:B------:R1:W-:Y:S02]  /*53db0*/  STL [R1+0x1374], R34 ;  /* 0x0013742201007387 */ /* 0x0003e40000100800 */
[----:B-1----:R-:W-:Y:S02]  /*53dc0*/  IMAD.MOV.U32 R14, RZ, RZ, R34 ;  /* 0x000000ffff0e7224 */ /* 0x002fe400078e0022 */
[----:B------:R1:W-:Y:S01]  /*53dd0*/  STL [R1+0x1370], R38 ;  /* 0x0013702601007387 */ /* 0x0003e20000100800 */
[----:B------:R-:W-:-:S05]  /*53de0*/  IADD3 R17, P3, R17, R0, RZ ;  /* 0x0000000011117210 */ /* 0x000fca0007f7e0ff */
[----:B------:R-:W-:Y:S01]  /*53df0*/  IMAD.X R37, R37, 0x1, R2, P3 ;  /* 0x0000000125257824 */ /* 0x000fe200018e0602 */
[----:B------:R1:W-:Y:S01]  /*53e00*/  STL [R1+0x137c], R17 ;  /* 0x00137c1101007387 */ /* 0x0003e20000100800 */
[----:B------:R-:W-:-:S03]  /*53e10*/  MOV R15, R38 ;  /* 0x00000026000f7202 */ /* 0x000fc60000000f00 */
[----:B------:R-:W2:Y:S01]  /*53e20*/  LDL.LU R34, [R1+0x4b8] ;  /* 0x0004b80001227983 */ /* 0x000ea20000300800 */
[----:B------:R-:W-:-:S03]  /*53e30*/  IADD3 R36, P2, R36, R0, RZ ;  /* 0x0000000024247210 */ /* 0x000fc60007f5e0ff */
[----:B------:R1:W-:Y:S04]  /*53e40*/  STL [R1+0x1378], R37 ;  /* 0x0013782501007387 */ /* 0x0003e80000100800 */
[----:B------:R-:W2:Y:S04]  /*53e50*/  LDL.LU R41, [R1+0x4c0] ;  /* 0x0004c00001297983 */ /* 0x000ea80000300800 */
[----:B-1----:R-:W2:Y:S01]  /*53e60*/  LDL.LU R38, [R1+0x4b4] ;  /* 0x0004b40001267983 */ /* 0x002ea20000300800 */
[----:B------:R-:W-:Y:S02]  /*53e70*/  IADD3 R33, P3, R33, R0, RZ ;  /* 0x0000000021217210 */ /* 0x000fe40007f7e0ff */
[----:B------:R-:W-:Y:S01]  /*53e80*/  IADD3.X R40, R40, R2, RZ, P2, !PT ;  /* 0x0000000228287210 */ /* 0x000fe200017fe4ff */
[----:B------:R1:W-:Y:S04]  /*53e90*/  LDGSTS.E [R12+0x1000], desc[UR8][R14.64], P1 ;  /* 0x010000000e0c7fae */ /* 0x0003e80008921848 */
[----:B------:R-:W2:Y:S01]  /*53ea0*/  LDL.LU R42, [R1+0x4bc] ;  /* 0x0004bc00012a7983 */ /* 0x000ea20000300800 */
[----:B------:R-:W-:-:S02]  /*53eb0*/  IMAD.X R43, R43, 0x1, R2, P3 ;  /* 0x000000012b2b7824 */ /* 0x000fc400018e0602 */
[----:B-1----:R-:W-:Y:S02]  /*53ec0*/  IMAD.MOV.U32 R14, RZ, RZ, R17 ;  /* 0x000000ffff0e7224 */ /* 0x002fe400078e0011 */
[----:B------:R-:W-:Y:S01]  /*53ed0*/  IMAD.MOV.U32 R15, RZ, RZ, R37 ;  /* 0x000000ffff0f7224 */ /* 0x000fe200078e0025 */
[----:B------:R-:W2:Y:S04]  /*53ee0*/  LDL.LU R17, [R1+0x538] ;  /* 0x0005380001117983 */ /* 0x000ea80000300800 */
[----:B------:R-:W2:Y:S04]  /*53ef0*/  LDL.LU R37, [R1+0x540] ;  /* 0x0005400001257983 */ /* 0x000ea80000300800 */
[----:B------:R1:W-:Y:S04]  /*53f00*/  STL [R1+0x12e4], R36 ;  /* 0x0012e42401007387 */ /* 0x0003e80000100800 */
[----:B------:R1:W-:Y:S04]  /*53f10*/  LDGSTS.E [R12+0x1100], desc[UR8][R14.64], P0 ;  /* 0x011000000e0c7fae */ /* 0x0003e80008121848 */
[----:B------:R1:W-:Y:S04]  /*53f20*/  STL [R1+0x12e0], R40 ;  /* 0x0012e02801007387 */ /* 0x0003e80000100800 */
[----:B------:R1:W-:Y:S02]  /*53f30*/  STL [R1+0x12ec], R33 ;  /* 0x0012ec2101007387 */ /* 0x0003e40000100800 */
[----:B-1----:R-:W-:-:S02]  /*53f40*/  IMAD.MOV.U32 R14, RZ, RZ, R36 ;  /* 0x000000ffff0e7224 */ /* 0x002fc400078e0024 */
[----:B------:R-:W2:Y:S01]  /*53f50*/  LDL.LU R36, [R1+0x534] ;  /* 0x0005340001247983 */ /* 0x000ea20000300800 */
[----:B------:R-:W-:-:S03]  /*53f60*/  MOV R15, R40 ;  /* 0x00000028000f7202 */ /* 0x000fc60000000f00 */
[----:B------:R-:W-:Y:S04]  /*53f70*/  STL [R1+0x12e8], R43 ;  /* 0x0012e82b01007387 */ /* 0x000fe80000100800 */
[----:B------:R-:W2:Y:S04]  /*53f80*/  LDL.LU R40, [R1+0x53c] ;  /* 0x00053c0001287983 */ /* 0x000ea80000300800 */
[----:B------:R1:W-:Y:S04]  /*53f90*/  LDGSTS.E [R12+0x2000], desc[UR8][R14.64], P1 ;  /* 0x020000000e0c7fae */ /* 0x0003e80008921848 */
[----:B------:R-:W2:Y:S01]  /*53fa0*/  LDL.LU R13, [R1+0x5b8] ;  /* 0x0005b800010d7983 */ /* 0x000ea20000300800 */
[----:B-1----:R-:W-:-:S02]  /*53fb0*/  IMAD.MOV.U32 R14, RZ, RZ, R33 ;  /* 0x000000ffff0e7224 */ /* 0x002fc400078e0021 */
[----:B------:R-:W-:Y:S01]  /*53fc0*/  IMAD.MOV.U32 R15, RZ, RZ, R43 ;  /* 0x000000ffff0f7224 */ /* 0x000fe200078e002b */
[----:B------:R-:W2:Y:S04]  /*53fd0*/  LDL.LU R33, [R1+0x5c0] ;  /* 0x0005c00001217983 */ /* 0x000ea80000300800 */
[----:B------:R1:W-:Y:S01]  /*53fe0*/  LDGSTS.E [R12+0x2100], desc[UR8][R14.64], P0 ;  /* 0x021000000e0c7fae */ /* 0x0003e20008121848 */
[-C--:B---3--:R-:W-:Y:S02]  /*53ff0*/  IADD3 R19, P2, R19, R0.reuse, RZ ;  /* 0x0000000013137210 */ /* 0x088fe40007f5e0ff */
[----:B----4-:R-:W-:-:S03]  /*54000*/  IADD3 R18, P3, R18, R0, RZ ;  /* 0x0000000012127210 */ /* 0x010fc60007f7e0ff */
[----:B------:R3:W-:Y:S01]  /*54010*/  STL [R1+0x438], R19 ;  /* 0x0004381301007387 */ /* 0x0007e20000100800 */
[----:B-1----:R-:W-:Y:S01]  /*54020*/  IMAD.MOV.U32 R14, RZ, RZ, R19 ;  /* 0x000000ffff0e7224 */ /* 0x002fe200078e0013 */
[----:B--2---:R-:W-:Y:S01]  /*54030*/  IADD3.X R39, R39, R2, RZ, P2, !PT ;  /* 0x0000000227277210 */ /* 0x004fe200017fe4ff */
[----:B------:R-:W-:-:S04]  /*54040*/  IMAD.X R35, R35, 0x1, R2, P3 ;  /* 0x0000000123237824 */ /* 0x000fc800018e0602 */
[----:B------:R1:W-:Y:S04]  /*54050*/  STL [R1+0x434], R39 ;  /* 0x0004342701007387 */ /* 0x0003e80000100800 */
[----:B------:R-:W-:Y:S01]  /*54060*/  STL [R1+0x440], R18 ;  /* 0x0004401201007387 */ /* 0x000fe20000100800 */
[----:B------:R-:W-:-:S03]  /*54070*/  MOV R15, R39 ;  /* 0x00000027000f7202 */ /* 0x000fc60000000f00 */
[----:B---3--:R-:W2:Y:S04]  /*54080*/  LDL.LU R19, [R1+0x5b4] ;  /* 0x0005b40001137983 */ /* 0x008ea80000300800 */
[----:B------:R3:W-:Y:S04]  /*54090*/  STL [R1+0x43c], R35 ;  /* 0x00043c2301007387 */ /* 0x0007e80000100800 */
[----:B-1----:R-:W4:Y:S04]  /*540a0*/  LDL.LU R39, [R1+0x5bc] ;  /* 0x0005bc0001277983 */ /* 0x002f280000300800 */
[----:B------:R1:W-:Y:S02]  /*540b0*/  LDGSTS.E [R12+0x3000], desc[UR8][R14.64], P1 ;  /* 0x030000000e0c7fae */ /* 0x0003e40008921848 */
[----:B-1----:R-:W-:-:S02]  /*540c0*/  IMAD.MOV.U32 R14, RZ, RZ, R18 ;  /* 0x000000ffff0e7224 */ /* 0x002fc400078e0012 */
[----:B------:R-:W-:Y:S02]  /*540d0*/  IMAD.MOV.U32 R15, RZ, RZ, R35 ;  /* 0x000000ffff0f7224 */ /* 0x000fe400078e0023 */
[----:B---3--:R-:W3:Y:S04]  /*540e0*/  LDL.LU R35, [R1+0x638] ;  /* 0x0006380001237983 */ /* 0x008ee80000300800 */
[----:B------:R-:W3:Y:S04]  /*540f0*/  LDL.LU R18, [R1+0x640] ;  /* 0x0006400001127983 */ /* 0x000ee80000300800 */
[----:B------:R1:W-:Y:S01]  /*54100*/  LDGSTS.E [R12+0x3100], desc[UR8][R14.64], P0 ;  /* 0x031000000e0c7fae */ /* 0x0003e20008121848 */
[----:B------:R-:W-:-:S02]  /*54110*/  IADD3 R34, P2, R34, R0, RZ ;  /* 0x0000000022227210 */ /* 0x000fc40007f5e0ff */
[----:B------:R-:W-:Y:S02]  /*54120*/  IADD3 R41, P3, R41, R0, RZ ;  /* 0x0000000029297210 */ /* 0x000fe40007f7e0ff */
[----:B------:R-:W-:Y:S01]  /*54130*/  IADD3.X R38, R38, R2, RZ, P2, !PT ;  /* 0x0000000226267210 */ /* 0x000fe200017fe4ff */
[----:B------:R-:W-:Y:S01]  /*54140*/  STL [R1+0x4b8], R34 ;  /* 0x0004b82201007387 */ /* 0x000fe20000100800 */
[----:B-1----:R-:W-:Y:S02]  /*54150*/  IMAD.MOV.U32 R14, RZ, RZ, R34 ;  /* 0x000000ffff0e7224 */ /* 0x002fe400078e0022 */
[----:B------:R-:W-:Y:S01]  /*54160*/  MOV R15, R38 ;  /* 0x00000026000f7202 */ /* 0x000fe20000000f00 */
[----:B------:R1:W-:Y:S01]  /*54170*/  STL [R1+0x4b4], R38 ;  /* 0x0004b42601007387 */ /* 0x0003e20000100800 */
[----:B------:R-:W-:-:S03]  /*54180*/  IMAD.X R42, R42, 0x1, R2, P3 ;  /* 0x000000012a2a7824 */ /* 0x000fc600018e0602 */
[----:B------:R-:W-:Y:S04]  /*54190*/  STL [R1+0x4c0], R41 ;  /* 0x0004c02901007387 */ /* 0x000fe80000100800 */
[----:B------:R1:W-:Y:S04]  /*541a0*/  LDGSTS.E [R12+0x4000], desc[UR8][R14.64], P1 ;  /* 0x040000000e0c7fae */ /* 0x0003e80008921848 */
[----:B-1----:R-:W3:Y:S01]  /*541b0*/  LDL.LU R38, [R1+0x634] ;  /* 0x0006340001267983 */ /* 0x002ee20000300800 */
[----:B------:R-:W-:-:S03]  /*541c0*/  IADD3 R17, P2, R17, R0, RZ ;  /* 0x0000000011117210 */ /* 0x000fc60007f5e0ff */
[----:B------:R-:W-:Y:S01]  /*541d0*/  STL [R1+0x4bc], R42 ;  /* 0x0004bc2a01007387 */ /* 0x000fe20000100800 */
[----:B------:R-:W-:Y:S01]  /*541e0*/  IADD3 R37, P3, R37, R0, RZ ;  /* 0x0000000025257210 */ /* 0x000fe20007f7e0ff */
[----:B------:R-:W-:Y:S02]  /*541f0*/  IMAD.MOV.U32 R14, RZ, RZ, R41 ;  /* 0x000000ffff0e7224 */ /* 0x000fe400078e0029 */
[----:B------:R-:W3:Y:S01]  /*54200*/  LDL.LU R34, [R1+0x63c] ;  /* 0x00063c0001227983 */ /* 0x000ee20000300800 */
[----:B------:R-:W-:-:S03]  /*54210*/  IMAD.MOV.U32 R15, RZ, RZ, R42 ;  /* 0x000000ffff0f7224 */ /* 0x000fc600078e002a */
[----:B------:R-:W-:Y:S04]  /*54220*/  STL [R1+0x538], R17 ;  /* 0x0005381101007387 */ /* 0x000fe80000100800 */
[----:B------:R1:W-:Y:S01]  /*54230*/  LDGSTS.E [R12+0x4100], desc[UR8][R14.64], P0 ;  /* 0x041000000e0c7fae */ /* 0x0003e20008121848 */
[----:B------:R-:W-:Y:S01]  /*54240*/  IADD3.X R36, R36, R2, RZ, P2, !PT ;  /* 0x0000000224247210 */ /* 0x000fe200017fe4ff */
[----:B-1----:R-:W-:-:S03]  /*54250*/  IMAD.MOV.U32 R14, RZ, RZ, R17 ;  /* 0x000000ffff0e7224 */ /* 0x002fc600078e0011 */
[----:B------:R-:W-:Y:S01]  /*54260*/  MOV R15, R36 ;  /* 0x00000024000f7202 */ /* 0x000fe20000000f00 */
[----:B------:R1:W-:Y:S01]  /*54270*/  STL [R1+0x534], R36 ;  /* 0x0005342401007387 */ /* 0x0003e20000100800 */
[----:B------:R-:W-:-:S03]  /*54280*/  IMAD.X R40, R40, 0x1, R2, P3 ;  /* 0x0000000128287824 */ /* 0x000fc600018e0602 */
[----:B------:R-:W-:Y:S04]  /*54290*/  STL [R1+0x540], R37 ;  /* 0x0005402501007387 */ /* 0x000fe80000100800 */
[----:B------:R1:W-:Y:S04]  /*542a0*/  LDGSTS.E [R12+0x5000], desc[UR8][R14.64], P1 ;  /* 0x050000000e0c7fae */ /* 0x0003e80008921848 */
[----:B-1----:R-:W3:Y:S04]  /*542b0*/  LDL.LU R36, [R1+0x6b8] ;  /* 0x0006b80001247983 */ /* 0x002ee80000300800 */
[----:B------:R1:W-:Y:S04]  /*542c0*/  STL [R1+0x53c], R40 ;  /* 0x00053c2801007387 */ /* 0x0003e80000100800 */
[----:B------:R-:W3:Y:S01]  /*542d0*/  LDL.LU R17, [R1+0x6c0] ;  /* 0x0006c00001117983 */ /* 0x000ee20000300800 */
[----:B------:R-:W-:-:S03]  /*542e0*/  IMAD.MOV.U32 R15, RZ, RZ, R40 ;  /* 0x000000ffff0f7224 */ /* 0x000fc600078e0028 */
[----:B-1----:R-:W3:Y:S01]  /*542f0*/  LDL.LU R40, [R1+0x6b4] ;  /* 0x0006b40001287983 */ /* 0x002ee20000300800 */
[----:B------:R-:W-:-:S03]  /*54300*/  IMAD.MOV.U32 R14, RZ, RZ, R37 ;  /* 0x000000ffff0e7224 */ /* 0x000fc600078e0025 */
[----:B------:R-:W3:Y:S01]  /*54310*/  LDL.LU R37, [R1+0x6bc] ;  /* 0x0006bc0001257983 */ /* 0x000ee20000300800 */
[-C--:B------:R-:W-:Y:S02]  /*54320*/  IADD3 R13, P2, R13, R0.reuse, RZ ;  /* 0x000000000d0d7210 */ /* 0x080fe40007f5e0ff */
[----:B------:R-:W-:Y:S01]  /*54330*/  IADD3 R33, P3, R33, R0, RZ ;  /* 0x0000000021217210 */ /* 0x000fe20007f7e0ff */
[----:B------:R1:W-:Y:S04]  /*54340*/  LDGSTS.E [R12+0x5100], desc[UR8][R14.64], P0 ;  /* 0x051000000e0c7fae */ /* 0x0003e80008121848 */
[----:B------:R-:W-:Y:S01]  /*54350*/  STL [R1+0x5b8], R13 ;  /* 0x0005b80d01007387 */ /* 0x000fe20000100800 */
[----:B-1----:R-:W-:Y:S01]  /*54360*/  IMAD.MOV.U32 R14, RZ, RZ, R13 ;  /* 0x000000ffff0e7224 */ /* 0x002fe200078e000d */
[----:B--2---:R-:W-:-:S04]  /*54370*/  IADD3.X R19, R19, R2, RZ, P2, !PT ;  /* 0x0000000213137210 */ /* 0x004fc800017fe4ff */
[----:B------:R-:W-:Y:S01]  /*54380*/  MOV R15, R19 ;  /* 0x00000013000f7202 */ /* 0x000fe20000000f00 */
[----:B------:R1:W-:Y:S01]  /*54390*/  STL [R1+0x5b4], R19 ;  /* 0x0005b41301007387 */ /* 0x0003e20000100800 */
[----:B----4-:R-:W-:-:S03]  /*543a0*/  IMAD.X R39, R39, 0x1, R2, P3 ;  /* 0x0000000127277824 */ /* 0x010fc600018e0602 */
[----:B------:R-:W-:Y:S04]  /*543b0*/  STL [R1+0x5c0], R33 ;  /* 0x0005c02101007387 */ /* 0x000fe80000100800 */
[----:B------:R2:W-:Y:S04]  /*543c0*/  LDGSTS.E [R12+0x6000], desc[UR8][R14.64], P1 ;  /* 0x060000000e0c7fae */ /* 0x0005e80008921848 */
[----:B-1----:R-:W4:Y:S04]  /*543d0*/  LDL.LU R19, [R1+0x738] ;  /* 0x0007380001137983 */ /* 0x002f280000300800 */
[----:B------:R1:W-:Y:S04]  /*543e0*/  STL [R1+0x5bc], R39 ;  /* 0x0005bc2701007387 */ /* 0x0003e80000100800 */
[----:B------:R-:W4:Y:S01]  /*543f0*/  LDL.LU R13, [R1+0x740] ;  /* 0x00074000010d7983 */ /* 0x000f220000300800 */
[----:B--2---:R-:W-:Y:S01]  /*54400*/  IMAD.MOV.U32 R15, RZ, RZ, R39 ;  /* 0x000000ffff0f7224 */ /* 0x004fe200078e0027 */
[----:B---3--:R-:W-:-:S02]  /*54410*/  IADD3 R35, P2, R35, R0, RZ ;  /* 0x0000000023237210 */ /* 0x008fc40007f5e0ff */
[----:B-1----:R-:W2:Y:S01]  /*54420*/  LDL.LU R39, [R1+0x734] ;  /* 0x0007340001277983 */ /* 0x002ea20000300800 */
[----:B------:R-:W-:Y:S01]  /*54430*/  IMAD.MOV.U32 R14, RZ, RZ, R33 ;  /* 0x000000ffff0e7224 */ /* 0x000fe200078e0021 */
[----:B------:R-:W-:Y:S02]  /*54440*/  IADD3 R18, P3, R18, R0, RZ ;  /* 0x0000000012127210 */ /* 0x000fe40007f7e0ff */
[----:B------:R-:W3:Y:S04]  /*54450*/  LDL.LU R33, [R1+0x73c] ;  /* 0x00073c0001217983 */ /* 0x000ee80000300800 */
[----:B------:R1:W-:Y:S04]  /*54460*/  STL [R1+0x638], R35 ;  /* 0x0006382301007387 */ /* 0x0003e80000100800 */
[----:B------:R1:W-:Y:S02]  /*54470*/  LDGSTS.E [R12+0x6100], desc[UR8][R14.64], P0 ;  /* 0x061000000e0c7fae */ /* 0x0003e40008121848 */
[----:B-1----:R-:W-:Y:S01]  /*54480*/  IMAD.MOV.U32 R14, RZ, RZ, R35 ;  /* 0x000000ffff0e7224 */ /* 0x002fe200078e0023 */
[----:B------:R-:W-:-:S05]  /*54490*/  IADD3.X R38, R38, R2, RZ, P2, !PT ;  /* 0x0000000226267210 */ /* 0x000fca00017fe4ff */
[----:B------:R1:W-:Y:S01]  /*544a0*/  STL [R1+0x634], R38 ;  /* 0x0006342601007387 */ /* 0x0003e20000100800 */
[----:B------:R-:W-:-:S03]  /*544b0*/  IMAD.X R34, R34, 0x1, R2, P3 ;  /* 0x0000000122227824 */ /* 0x000fc600018e0602 */
[----:B------:R1:W-:Y:S01]  /*544c0*/  STL [R1+0x640], R18 ;  /* 0x0006401201007387 */ /* 0x0003e20000100800 */
[----:B------:R-:W-:-:S03]  /*544d0*/  MOV R15, R38 ;  /* 0x00000026000f7202 */ /* 0x000fc60000000f00 */
[----:B------:R-:W3:Y:S04]  /*544e0*/  LDL.LU R35, [R1+0x7b8] ;  /* 0x0007b80001237983 */ /* 0x000ee80000300800 */
[----:B------:R1:W-:Y:S04]  /*544f0*/  STL [R1+0x63c], R34 ;  /* 0x00063c2201007387 */ /* 0x0003e80000100800 */
[----:B------:R-:W3:Y:S04]  /*54500*/  LDL.LU R41, [R1+0x7c0] ;  /* 0x0007c00001297983 */ /* 0x000ee80000300800 */
[----:B-1----:R-:W3:Y:S04]  /*54510*/  LDL.LU R38, [R1+0x7b4] ;  /* 0x0007b40001267983 */ /* 0x002ee80000300800 */
[----:B------:R1:W-:Y:S04]  /*54520*/  LDGSTS.E [R12+0x7000], desc[UR8][R14.64], P1 ;  /* 0x070000000e0c7fae */ /* 0x0003e80008921848 */
[----:B------:R-:W3:Y:S01]  /*54530*/  LDL.LU R42, [R1+0x7bc] ;  /* 0x0007bc00012a7983 */ /* 0x000ee20000300800 */
[----:B------:R-:W-:Y:S01]  /*54540*/  IADD3 R36, P2, R36, R0, RZ ;  /* 0x0000000024247210 */ /* 0x000fe20007f5e0ff */
[----:B-1----:R-:W-:-:S02]  /*54550*/  IMAD.MOV.U32 R14, RZ, RZ, R18 ;  /* 0x000000ffff0e7224 */ /* 0x002fc400078e0012 */
[----:B------:R-:W-:Y:S01]  /*54560*/  IMAD.MOV.U32 R15, RZ, RZ, R34 ;  /* 0x000000ffff0f7224 */ /* 0x000fe200078e0022 */
[----:B------:R-:W3:Y:S01]  /*54570*/  LDL.LU R18, [R1+0x838] ;  /* 0x0008380001127983 */ /* 0x000ee20000300800 */
[----:B------:R-:W-:-:S03]  /*54580*/  IADD3 R17, P3, R17, R0, RZ ;  /* 0x0000000011117210 */ /* 0x000fc60007f7e0ff */
[----:B------:R-:W3:Y:S01]  /*54590*/  LDL.LU R34, [R1+0x840] ;  /* 0x0008400001227983 */ /* 0x000ee20000300800 */
[----:B------:R-:W-:-:S03]  /*545a0*/  IADD3.X R40, R40, R2, RZ, P2, !PT ;  /* 0x0000000228287210 */ /* 0x000fc600017fe4ff */
[----:B------:R1:W-:Y:S01]  /*545b0*/  STL [R1+0x6b8], R36 ;  /* 0x0006b82401007387 */ /* 0x0003e20000100800 */
[----:B------:R-:W-:-:S03]  /*545c0*/  IMAD.X R37, R37, 0x1, R2, P3 ;  /* 0x0000000125257824 */ /* 0x000fc600018e0602 */
[----:B------:R1:W-:Y:S04]  /*545d0*/  LDGSTS.E [R12+0x7100], desc[UR8][R14.64], P0 ;  /* 0x071000000e0c7fae */ /* 0x0003e80008121848 */
[----:B------:R1:W-:Y:S04]  /*545e0*/  STL [R1+0x6b4], R40 ;  /* 0x0006b42801007387 */ /* 0x0003e80000100800 */
[----:B------:R1:W-:Y:S02]  /*545f0*/  STL [R1+0x6c0], R17 ;  /* 0x0006c01101007387 */ /* 0x0003e40000100800 */
[----:B-1----:R-:W-:-:S02]  /*54600*/  IMAD.MOV.U32 R14, RZ, RZ, R36 ;  /* 0x000000ffff0e7224 */ /* 0x002fc400078e0024 */
[----:B------:R-:W3:Y:S01]  /*54610*/  LDL.LU R36, [R1+0x834] ;  /* 0x0008340001247983 */ /* 0x000ee20000300800 */
[----:B------:R-:W-:-:S03]  /*54620*/  MOV R15, R40 ;  /* 0x00000028000f7202 */ /* 0x000fc60000000f00 */
[----:B------:R1:W-:Y:S04]  /*54630*/  STL [R1+0x6bc], R37 ;  /* 0x0006bc2501007387 */ /* 0x0003e80000100800 */
[----:B------:R-:W3:Y:S04]  /*54640*/  LDL.LU R40, [R1+0x83c] ;  /* 0x00083c0001287983 */ /* 0x000ee80000300800 */
[----:B------:R1:W-:Y:S02]  /*54650*/  LDGSTS.E [R12+0x8000], desc[UR8][R14.64], P1 ;  /* 0x080000000e0c7fae */ /* 0x0003e40008921848 */
[----:B-1----:R-:W-:-:S02]  /*54660*/  IMAD.MOV.U32 R14, RZ, RZ, R17 ;  /* 0x000000ffff0e7224 */ /* 0x002fc400078e0011 */
[----:B------:R-:W-:Y:S01]  /*54670*/  IMAD.MOV.U32 R15, RZ, RZ, R37 ;  /* 0x000000ffff0f7224 */ /* 0x000fe200078e0025 */
[----:B------:R-:W3:Y:S04]  /*54680*/  LDL.LU R17, [R1+0x8b8] ;  /* 0x0008b80001117983 */ /* 0x000ee80000300800 */
[----:B------:R-:W3:Y:S04]  /*54690*/  LDL.LU R37, [R1+0x8c0] ;  /* 0x0008c00001257983 */ /* 0x000ee80000300800 */
[----:B------:R1:W-:Y:S01]  /*546a0*/  LDGSTS.E [R12+0x8100], desc[UR8][R14.64], P0 ;  /* 0x081000000e0c7fae */ /* 0x0003e20008121848 */
[----:B----4-:R-:W-:-:S02]  /*546b0*/  IADD3 R19, P2, R19, R0, RZ ;  /* 0x0000000013137210 */ /* 0x010fc40007f5e0ff */
[----:B------:R-:W-:-:S03]  /*546c0*/  IADD3 R13, P3, R13, R0, RZ ;  /* 0x000000000d0d7210 */ /* 0x000fc60007f7e0ff */
[----:B------:R4:W-:Y:S01]  /*546d0*/  STL [R1+0x738], R19 ;  /* 0x0007381301007387 */ /* 0x0009e20000100800 */
[----:B--2---:R-:W-:Y:S01]  /*546e0*/  IADD3.X R39, R39, R2, RZ, P2, !PT ;  /* 0x0000000227277210 */ /* 0x004fe200017fe4ff */
[----:B-1----:R-:W-:Y:S02]  /*546f0*/  IMAD.MOV.U32 R14, RZ, RZ, R19 ;  /* 0x000000ffff0e7224 */ /* 0x002fe400078e0013 */
[----:B---3--:R-:W-:Y:S02]  /*54700*/  IMAD.X R33, R33, 0x1, R2, P3 ;  /* 0x0000000121217824 */ /* 0x008fe400018e0602 */
[----:B------:R1:W-:Y:S04]  /*54710*/  STL [R1+0x734], R39 ;  /* 0x0007342701007387 */ /* 0x0003e80000100800 */
[----:B------:R-:W-:Y:S01]  /*54720*/  STL [R1+0x740], R13 ;  /* 0x0007400d01007387 */ /* 0x000fe20000100800 */
[----:B------:R-:W-:-:S03]  /*54730*/  MOV R15, R39 ;  /* 0x00000027000f7202 */ /* 0x000fc60000000f00 */
[----:B----4-:R-:W2:Y:S04]  /*54740*/  LDL.LU R19, [R1+0x8b4] ;  /* 0x0008b40001137983 */ /* 0x010ea80000300800 */
        /* <DEDUP_REMOVED lines=18> */
[----:B-1----:R-:W3:Y:S04]  /*54870*/  LDL.LU R38, [R1+0x934] ;  /* 0x0009340001267983 */ /* 0x002ee80000300800 */
[----:B------:R-:W-:Y:S01]  /*54880*/  STL [R1+0x7bc], R42 ;  /* 0x0007bc2a01007387 */ /* 0x000fe20000100800 */
[----:B------:R-:W-:Y:S01]  /*54890*/  IADD3 R18, P2, R18, R0, RZ ;  /* 0x0000000012127210 */ /* 0x000fe20007f5e0ff */
[----:B------:R-:W-:-:S02]  /*548a0*/  IMAD.MOV.U32 R14, RZ, RZ, R41 ;  /* 0x000000ffff0e7224 */ /* 0x000fc400078e0029 */
[----:B------:R-:W3:Y:S01]  /*548b0*/  LDL.LU R35, [R1+0x93c] ;  /* 0x00093c0001237983 */ /* 0x000ee20000300800 */
[----:B------:R-:W-:Y:S01]  /*548c0*/  IMAD.MOV.U32 R15, RZ, RZ, R42 ;  /* 0x000000ffff0f7224 */ /* 0x000fe200078e002a */
[----:B------:R-:W-:Y:S02]  /*548d0*/  IADD3 R34, P3, R34, R0, RZ ;  /* 0x0000000022227210 */ /* 0x000fe40007f7e0ff */
[----:B------:R-:W-:Y:S04]  /*548e0*/  STL [R1+0x838], R18 ;  /* 0x0008381201007387 */ /* 0x000fe80000100800 */
[----:B------:R1:W-:Y:S02]  /*548f0*/  LDGSTS.E [R12+0xa100], desc[UR8][R14.64], P0 ;  /* 0x0a1000000e0c7fae */ /* 0x0003e40008121848 */
[----:B-1----:R-:W-:Y:S01]  /*54900*/  IMAD.MOV.U32 R14, RZ, RZ, R18 ;  /* 0x000000ffff0e7224 */ /* 0x002fe200078e0012 */
[----:B------:R-:W-:-:S04]  /*54910*/  IADD3.X R36, R36, R2, RZ, P2, !PT ;  /* 0x0000000224247210 */ /* 0x000fc800017fe4ff */
        /* <DEDUP_REMOVED lines=46> */
[----:B-1----:R-:W-:-:S02]  /*54c00*/  IMAD.MOV.U32 R14, RZ, RZ, R13 ;  /* 0x000000ffff0e7224 */ /* 0x002fc400078e000d */
[----:B------:R-:W-:Y:S01]  /*54c10*/  IMAD.MOV.U32 R15, RZ, RZ, R35 ;  /* 0x000000ffff0f7224 */ /* 0x000fe200078e0023 */
[----:B------:R-:W3:Y:S04]  /*54c20*/  LDL.LU R13, [R1+0xb38] ;  /* 0x000b3800010d7983 */ /* 0x000ee80000300800 */
[----:B------:R-:W3:Y:S01]  /*54c30*/  LDL.LU R35, [R1+0xb40] ;  /* 0x000b400001237983 */ /* 0x000ee20000300800 */
[----:B------:R-:W-:-:S03]  /*54c40*/  IADD3 R36, P2, R36, R0, RZ ;  /* 0x0000000024247210 */ /* 0x000fc60007f5e0ff */
[----:B------:R1:W-:Y:S01]  /*54c50*/  LDGSTS.E [R12+0xd100], desc[UR8][R14.64], P0 ;  /* 0x0d1000000e0c7fae */ /* 0x0003e20008121848 */
[----:B------:R-:W-:-:S03]  /*54c60*/  IADD3 R18, P3, R18, R0, RZ ;  /* 0x0000000012127210 */ /* 0x000fc60007f7e0ff */
[----:B------:R1:W-:Y:S01]  /*54c70*/  STL [R1+0x9b8], R36 ;  /* 0x0009b82401007387 */ /* 0x0003e20000100800 */
[----:B------:R-:W-:Y:S01]  /*54c80*/  IADD3.X R40, R40, R2, RZ, P2, !PT ;  /* 0x0000000228287210 */ /* 0x000fe200017fe4ff */
[----:B-1----:R-:W-:Y:S02]  /*54c90*/  IMAD.MOV.U32 R14, RZ, RZ, R36 ;  /* 0x000000ffff0e7224 */ /* 0x002fe400078e0024 */
[----:B------:R-:W-:Y:S02]  /*54ca0*/  IMAD.X R34, R34, 0x1, R2, P3 ;  /* 0x0000000122227824 */ /* 0x000fe400018e0602 */
[----:B------:R1:W-:Y:S04]  /*54cb0*/  STL [R1+0x9b4], R40 ;  /* 0x0009b42801007387 */ /* 0x0003e80000100800 */
[----:B------:R1:W-:Y:S01]  /*54cc0*/  STL [R1+0x9c0], R18 ;  /* 0x0009c01201007387 */ /* 0x0003e20000100800 */
[----:B------:R-:W-:-:S03]  /*54cd0*/  MOV R15, R40 ;  /* 0x00000028000f7202 */ /* 0x000fc60000000f00 */
[----:B------:R-:W3:Y:S04]  /*54ce0*/  LDL.LU R36, [R1+0xb34] ;  /* 0x000b340001247983 */ /* 0x000ee80000300800 */
[----:B------:R1:W-:Y:S04]  /*54cf0*/  STL [R1+0x9bc], R34 ;  /* 0x0009bc2201007387 */ /* 0x0003e80000100800 */
[----:B-1----:R-:W3:Y:S04]  /*54d00*/  LDL.LU R40, [R1+0xb3c] ;  /* 0x000b3c0001287983 */ /* 0x002ee80000300800 */
        /* <DEDUP_REMOVED lines=60> */
[----:B------:R4:W-:Y:S01]  /*550d0*/  STL [R1+0xbb8], R18 ;  /* 0x000bb81201007387 */ /* 0x0009e20000100800 */
[----:B-1----:R-:W-:Y:S01]  /*550e0*/  IMAD.MOV.U32 R14, RZ, RZ, R18 ;  /* 0x000000ffff0e7224 */ /* 0x002fe200078e0012 */
[----:B--2---:R-:W-:-:S04]  /*550f0*/  IADD3.X R19, R19, R2, RZ, P2, !PT ;  /* 0x0000000213137210 */ /* 0x004fc800017fe4ff */
[----:B------:R-:W-:Y:S01]  /*55100*/  MOV R15, R19 ;  /* 0x00000013000f7202 */ /* 0x000fe20000000f00 */
[----:B------:R1:W-:Y:S01]  /*55110*/  STL [R1+0xbb4], R19 ;  /* 0x000bb41301007387 */ /* 0x0003e20000100800 */
[----:B----4-:R-:W-:-:S03]  /*55120*/  IMAD.X R39, R39, 0x1, R2, P3 ;  /* 0x0000000127277824 */ /* 0x010fc600018e0602 */
[----:B------:R-:W-:Y:S04]  /*55130*/  STL [R1+0xbc0], R34 ;  /* 0x000bc02201007387 */ /* 0x000fe80000100800 */
[----:B------:R-:W2:Y:S04]  /*55140*/  LDL.LU R18, [R1+0xd38] ;  /* 0x000d380001127983 */ /* 0x000ea80000300800 */
[----:B------:R4:W-:Y:S04]  /*55150*/  STL [R1+0xbbc], R39 ;  /* 0x000bbc2701007387 */ /* 0x0009e80000100800 */
[----:B------:R4:W-:Y:S04]  /*55160*/  LDGSTS.E [R12+0x12000], desc[UR8][R14.64], P1 ;  /* 0x120000000e0c7fae */ /* 0x0009e80008921848 */
[----:B-1----:R-:W2:Y:S01]  /*55170*/  LDL.LU R19, [R1+0xd40] ;  /* 0x000d400001137983 */ /* 0x002ea20000300800 */
[----:B---3--:R-:W-:Y:S01]  /*55180*/  IADD3 R37, P2, R37, R0, RZ ;  /* 0x0000000025257210 */ /* 0x008fe20007f5e0ff */
[----:B----4-:R-:W-:-:S02]  /*55190*/  IMAD.MOV.U32 R15, RZ, RZ, R39 ;  /* 0x000000ffff0f7224 */ /* 0x010fc400078e0027 */
[----:B------:R-:W3:Y:S01]  /*551a0*/  LDL.LU R39, [R1+0xd34] ;  /* 0x000d340001277983 */ /* 0x000ee20000300800 */
[----:B------:R-:W-:Y:S01]  /*551b0*/  IMAD.MOV.U32 R14, RZ, RZ, R34 ;  /* 0x000000ffff0e7224 */ /* 0x000fe200078e0022 */
[----:B------:R-:W-:Y:S02]  /*551c0*/  IADD3 R17, P3, R17, R0, RZ ;  /* 0x0000000011117210 */ /* 0x000fe40007f7e0ff */
[----:B------:R-:W4:Y:S04]  /*551d0*/  LDL.LU R34, [R1+0xd3c] ;  /* 0x000d3c0001227983 */ /* 0x000f280000300800 */
        /* <DEDUP_REMOVED lines=8> */
[----:B------:R-:W4:Y:S04]  /*55260*/  LDL.LU R37, [R1+0xdb8] ;  /* 0x000db80001257983 */ /* 0x000f280000300800 */
[----:B------:R1:W-:Y:S04]  /*55270*/  STL [R1+0xc3c], R33 ;  /* 0x000c3c2101007387 */ /* 0x0003e80000100800 */
[----:B------:R-:W4:Y:S04]  /*55280*/  LDL.LU R41, [R1+0xdc0] ;  /* 0x000dc00001297983 */ /* 0x000f280000300800 */
[----:B-1----:R-:W4:Y:S04]  /*55290*/  LDL.LU R38, [R1+0xdb4] ;  /* 0x000db40001267983 */ /* 0x002f280000300800 */
[----:B------:R1:W-:Y:S04]  /*552a0*/  LDGSTS.E [R12+0x13000], desc[UR8][R14.64], P1 ;  /* 0x130000000e0c7fae */ /* 0x0003e80008921848 */
[----:B------:R-:W4:Y:S01]  /*552b0*/  LDL.LU R42, [R1+0xdbc] ;  /* 0x000dbc00012a7983 */ /* 0x000f220000300800 */
[----:B-1----:R-:W-:-:S02]  /*552c0*/  IMAD.MOV.U32 R14, RZ, RZ, R17 ;  /* 0x000000ffff0e7224 */ /* 0x002fc400078e0011 */
[----:B------:R-:W-:Y:S01]  /*552d0*/  IMAD.MOV.U32 R15, RZ, RZ, R33 ;  /* 0x000000ffff0f7224 */ /* 0x000fe200078e0021 */
[----:B------:R-:W4:Y:S04]  /*552e0*/  LDL.LU R17, [R1+0xe38] ;  /* 0x000e380001117983 */ /* 0x000f280000300800 */
[----:B------:R-:W4:Y:S01]  /*552f0*/  LDL.LU R33, [R1+0xe40] ;  /* 0x000e400001217983 */ /* 0x000f220000300800 */
        /* <DEDUP_REMOVED lines=10> */
[----:B------:R-:W4:Y:S04]  /*553a0*/  LDL.LU R36, [R1+0xe34] ;  /* 0x000e340001247983 */ /* 0x000f280000300800 */
[----:B------:R1:W-:Y:S04]  /*553b0*/  STL [R1+0xcbc], R35 ;  /* 0x000cbc2301007387 */ /* 0x0003e80000100800 */
[----:B-1----:R-:W4:Y:S04]  /*553c0*/  LDL.LU R40, [R1+0xe3c] ;  /* 0x000e3c0001287983 */ /* 0x002f280000300800 */
[----:B------:R1:W-:Y:S02]  /*553d0*/  LDGSTS.E [R12+0x14000], desc[UR8][R14.64], P1 ;  /* 0x140000000e0c7fae */ /* 0x0003e40008921848 */
[----:B-1----:R-:W-:-:S02]  /*553e0*/  IMAD.MOV.U32 R14, RZ, RZ, R13 ;  /* 0x000000ffff0e7224 */ /* 0x002fc400078e000d */
[----:B------:R-:W-:Y:S01]  /*553f0*/  IMAD.MOV.U32 R15, RZ, RZ, R35 ;  /* 0x000000ffff0f7224 */ /* 0x000fe200078e0023 */
[----:B------:R-:W4:Y:S04]  /*55400*/  LDL.LU R13, [R1+0xeb8] ;  /* 0x000eb800010d7983 */ /* 0x000f280000300800 */
[----:B------:R-:W4:Y:S04]  /*55410*/  LDL.LU R35, [R1+0xec0] ;  /* 0x000ec00001237983 */ /* 0x000f280000300800 */
[----:B------:R1:W-:Y:S01]  /*55420*/  LDGSTS.E [R12+0x14100], desc[UR8][R14.64], P0 ;  /* 0x141000000e0c7fae */ /* 0x0003e20008121848 */
[----:B--2---:R-:W-:-:S05]  /*55430*/  IADD3 R18, P2, R18, R0, RZ ;  /* 0x0000000012127210 */ /* 0x004fca0007f5e0ff */
[----:B------:R2:W-:Y:S01]  /*55440*/  STL [R1+0xd38], R18 ;  /* 0x000d381201007387 */ /* 0x0005e20000100800 */
[----:B-1----:R-:W-:Y:S01]  /*55450*/  IMAD.MOV.U32 R14, RZ, RZ, R18 ;  /* 0x000000ffff0e7224 */ /* 0x002fe200078e0012 */
[----:B------:R-:W-:Y:S02]  /*55460*/  IADD3 R19, P3, R19, R0, RZ ;  /* 0x0000000013137210 */ /* 0x000fe40007f7e0ff */
[----:B---3--:R-:W-:-:S03]  /*55470*/  IADD3.X R39, R39, R2, RZ, P2, !PT ;  /* 0x0000000227277210 */ /* 0x008fc600017fe4ff */
[----:B----4-:R-:W-:Y:S02]  /*55480*/  IMAD.X R34, R34, 0x1, R2, P3 ;  /* 0x0000000122227824 */ /* 0x010fe400018e0602 */
[----:B------:R1:W-:Y:S04]  /*55490*/  STL [R1+0xd34], R39 ;  /* 0x000d342701007387 */ /* 0x0003e80000100800 */
[----:B------:R-:W-:Y:S01]  /*554a0*/  STL [R1+0xd40], R19 ;  /* 0x000d401301007387 */ /* 0x000fe20000100800 */
[----:B------:R-:W-:-:S03]  /*554b0*/  MOV R15, R39 ;  /* 0x00000027000f7202 */ /* 0x000fc60000000f00 */
[----:B--2---:R-:W2:Y:S04]  /*554c0*/  LDL.LU R18, [R1+0xeb4] ;  /* 0x000eb40001127983 */ /* 0x004ea80000300800 */
        /* <DEDUP_REMOVED lines=61> */
[----:B------:R1:W-:Y:S04]  /*558a0*/  LDGSTS.E [R12+0x18100], desc[UR8][R14.64], P0 ;  /* 0x181000000e0c7fae */ /* 0x0003e80008121848 */
[----:B------:R1:W-:Y:S02]  /*558b0*/  STL [R1+0xf38], R34 ;  /* 0x000f382201007387 */ /* 0x0003e40000100800 */
[----:B-1----:R-:W-:Y:S01]  /*558c0*/  IMAD.MOV.U32 R14, RZ, RZ, R34 ;  /* 0x000000ffff0e7224 */ /* 0x002fe200078e0022 */
[----:B------:R-:W-:-:S04]  /*558d0*/  IADD3.X R38, R38, R2, RZ, P2, !PT ;  /* 0x0000000226267210 */ /* 0x000fc800017fe4ff */
[----:B------:R-:W-:Y:S01]  /*558e0*/  MOV R15, R38 ;  /* 0x00000026000f7202 */ /* 0x000fe20000000f00 */
[----:B------:R-:W-:Y:S01]  /*558f0*/  STL [R1+0xf34], R38 ;  /* 0x000f342601007387 */ /* 0x000fe20000100800 */
[----:B------:R-:W-:-:S03]  /*55900*/  IMAD.X R37, R37, 0x1, R2, P3 ;  /* 0x0000000125257824 */ /* 0x000fc600018e0602 */
[----:B------:R-:W-:Y:S04]  /*55910*/  STL [R1+0xf40], R19 ;  /* 0x000f401301007387 */ /* 0x000fe80000100800 */
[----:B------:R-:W3:Y:S04]  /*55920*/  LDL.LU R34, [R1+0x10b8] ;  /* 0x0010b80001227983 */ /* 0x000ee80000300800 */
[----:B------:R1:W-:Y:S04]  /*55930*/  STL [R1+0xf3c], R37 ;  /* 0x000f3c2501007387 */ /* 0x0003e80000100800 */
[----:B------:R1:W-:Y:S04]  /*55940*/  LDGSTS.E [R12+0x19000], desc[UR8][R14.64], P1 ;  /* 0x190000000e0c7fae */ /* 0x0003e80008921848 */
[----:B------:R-:W3:Y:S01]  /*55950*/  LDL.LU R41, [R1+0x10c0] ;  /* 0x0010c00001297983 */ /* 0x000ee20000300800 */
[----:B-1----:R-:W-:-:S03]  /*55960*/  IMAD.MOV.U32 R15, RZ, RZ, R37 ;  /* 0x000000ffff0f7224 */ /* 0x002fc600078e0025 */
[----:B------:R-:W3:Y:S01]  /*55970*/  LDL.LU R37, [R1+0x10b4] ;  /* 0x0010b40001257983 */ /* 0x000ee20000300800 */
[----:B------:R-:W-:-:S03]  /*55980*/  IMAD.MOV.U32 R14, RZ, RZ, R19 ;  /* 0x000000ffff0e7224 */ /* 0x000fc600078e0013 */
[----:B------:R-:W3:Y:S04]  /*55990*/  LDL.LU R42, [R1+0x10bc] ;  /* 0x0010bc00012a7983 */ /* 0x000ee80000300800 */
[----:B------:R-:W3:Y:S04]  /*559a0*/  LDL.LU R19, [R1+0x1138] ;  /* 0x0011380001137983 */ /* 0x000ee80000300800 */
[----:B------:R-:W3:Y:S04]  /*559b0*/  LDL.LU R38, [R1+0x1140] ;  /* 0x0011400001267983 */ /* 0x000ee80000300800 */
[----:B------:R1:W-:Y:S01]  /*559c0*/  LDGSTS.E [R12+0x19100], desc[UR8][R14.64], P0 ;  /* 0x191000000e0c7fae */ /* 0x0003e20008121848 */
[----:B------:R-:W-:-:S02]  /*559d0*/  IADD3 R36, P2, R36, R0, RZ ;  /* 0x0000000024247210 */ /* 0x000fc40007f5e0ff */
        /* <DEDUP_REMOVED lines=17> */
[----:B----4-:R-:W-:-:S05]  /*55af0*/  IADD3 R18, P2, R18, R0, RZ ;  /* 0x0000000012127210 */ /* 0x010fca0007f5e0ff */
[----:B------:R4:W-:Y:S01]  /*55b00*/  STL [R1+0x1038], R18 ;  /* 0x0010381201007387 */ /* 0x0009e20000100800 */
[----:B------:R-:W-:Y:S02]  /*55b10*/  IADD3 R13, P3, R13, R0, RZ ;  /* 0x000000000d0d7210 */ /* 0x000fe40007f7e0ff */
        /* <DEDUP_REMOVED lines=15> */
[----:B------:R-:W-:-:S05]  /*55c10*/  IADD3 R34, P2, R34, R0, RZ ;  /* 0x0000000022227210 */ /* 0x000fca0007f5e0ff */
[----:B------:R-:W-:Y:S01]  /*55c20*/  STL [R1+0x10b8], R34 ;  /* 0x0010b82201007387 */ /* 0x000fe20000100800 */
[----:B------:R-:W-:Y:S01]  /*55c30*/  IADD3 R41, P3, R41, R0, RZ ;  /* 0x0000000029297210 */ /* 0x000fe20007f7e0ff */
[----:B-1----:R-:W-:Y:S01]  /*55c40*/  IMAD.MOV.U32 R14, RZ, RZ, R34 ;  /* 0x000000ffff0e7224 */ /* 0x002fe200078e0022 */
[----:B------:R-:W-:-:S04]  /*55c50*/  IADD3.X R37, R37, R2, RZ, P2, !PT ;  /* 0x0000000225257210 */ /* 0x000fc800017fe4ff */
[----:B------:R-:W-:Y:S01]  /*55c60*/  MOV R15, R37 ;  /* 0x00000025000f7202 */ /* 0x000fe20000000f00 */
[----:B------:R-:W-:Y:S01]  /*55c70*/  IMAD.X R42, R42, 0x1, R2, P3 ;  /* 0x000000012a2a7824 */ /* 0x000fe200018e0602 */
[----:B------:R1:W-:Y:S01]  /*55c80*/  STL [R1+0x10b4], R37 ;  /* 0x0010b42501007387 */ /* 0x0003e20000100800 */
[----:B------:R-:W-:-:S03]  /*55c90*/  IADD3 R19, P2, R19, R0, RZ ;  /* 0x0000000013137210 */ /* 0x000fc60007f5e0ff */
[----:B------:R-:W-:Y:S01]  /*55ca0*/  STL [R1+0x10c0], R41 ;  /* 0x0010c02901007387 */ /* 0x000fe20000100800 */
[----:B------:R-:W-:-:S03]  /*55cb0*/  IADD3 R38, P3, R38, R0, RZ ;  /* 0x0000000026267210 */ /* 0x000fc60007f7e0ff */
[----:B------:R1:W-:Y:S04]  /*55cc0*/  LDGSTS.E [R12+0x1c000], desc[UR8][R14.64], P1 ;  /* 0x1c0000000e0c7fae */ /* 0x0003e80008921848 */
[----:B-1----:R-:W3:Y:S04]  /*55cd0*/  LDL.LU R37, [R1+0x1234] ;  /* 0x0012340001257983 */ /* 0x002ee80000300800 */
[----:B------:R-:W-:Y:S01]  /*55ce0*/  STL [R1+0x10bc], R42 ;  /* 0x0010bc2a01007387 */ /* 0x000fe20000100800 */
[----:B------:R-:W-:-:S03]  /*55cf0*/  IMAD.MOV.U32 R14, RZ, RZ, R41 ;  /* 0x000000ffff0e7224 */ /* 0x000fc600078e0029 */
[----:B------:R-:W3:Y:S01]  /*55d00*/  LDL.LU R34, [R1+0x123c] ;  /* 0x00123c0001227983 */ /* 0x000ee20000300800 */
[----:B------:R-:W-:-:S03]  /*55d10*/  IMAD.MOV.U32 R15, RZ, RZ, R42 ;  /* 0x000000ffff0f7224 */ /* 0x000fc600078e002a */
[----:B------:R1:W-:Y:S04]  /*55d20*/  STL [R1+0x1138], R19 ;  /* 0x0011381301007387 */ /* 0x0003e80000100800 */
[----:B------:R1:W-:Y:S01]  /*55d30*/  LDGSTS.E [R12+0x1c100], desc[UR8][R14.64], P0 ;  /* 0x1c1000000e0c7fae */ /* 0x0003e20008121848 */
[----:B------:R-:W-:Y:S01]  /*55d40*/  IADD3.X R36, R36, R2, RZ, P2, !PT ;  /* 0x0000000224247210 */ /* 0x000fe200017fe4ff */
[----:B-1----:R-:W-:-:S03]  /*55d50*/  IMAD.MOV.U32 R14, RZ, RZ, R19 ;  /* 0x000000ffff0e7224 */ /* 0x002fc600078e0013 */
[----:B------:R-:W-:Y:S01]  /*55d60*/  MOV R15, R36 ;  /* 0x00000024000f7202 */ /* 0x000fe20000000f00 */
[----:B------:R1:W-:Y:S01]  /*55d70*/  STL [R1+0x1134], R36 ;  /* 0x0011342401007387 */ /* 0x0003e20000100800 */
[----:B------:R-:W-:-:S03]  /*55d80*/  IMAD.X R40, R40, 0x1, R2, P3 ;  /* 0x0000000128287824 */ /* 0x000fc600018e0602 */
[----:B------:R-:W-:Y:S04]  /*55d90*/  STL [R1+0x1140], R38 ;  /* 0x0011402601007387 */ /* 0x000fe80000100800 */
[----:B------:R-:W3:Y:S04]  /*55da0*/  LDL.LU R19, [R1+0x1694] ;  /* 0x0016940001137983 */ /* 0x000ee80000300800 */
[----:B------:R1:W-:Y:S04]  /*55db0*/  STL [R1+0x113c], R40 ;  /* 0x00113c2801007387 */ /* 0x0003e80000100800 */
[----:B------:R1:W-:Y:S04]  /*55dc0*/  LDGSTS.E [R12+0x1d000], desc[UR8][R14.64], P1 ;  /* 0x1d0000000e0c7fae */ /* 0x0003e80008921848 */
[----:B-1----:R-:W3:Y:S01]  /*55dd0*/  LDL.LU R36, [R1+0x169c] ;  /* 0x00169c0001247983 */ /* 0x002ee20000300800 */
[----:B------:R-:W-:-:S03]  /*55de0*/  IMAD.MOV.U32 R15, RZ, RZ, R40 ;  /* 0x000000ffff0f7224 */ /* 0x000fc600078e0028 */
[----:B------:R-:W3:Y:S01]  /*55df0*/  LDL.LU R40, [R1+0x1690] ;  /* 0x0016900001287983 */ /* 0x000ee20000300800 */
        /* <DEDUP_REMOVED lines=22> */
[----:B------:R1:W-:Y:S04]  /*55f60*/  LDGSTS.E [R12+0x1e100], desc[UR8][R14.64], P0 ;  /* 0x1e1000000e0c7fae */ /* 0x0003e80008121848 */
[----:B------:R-:W-:Y:S01]  /*55f70*/  STL [R1+0x1238], R35 ;  /* 0x0012382301007387 */ /* 0x000fe20000100800 */
[----:B-1----:R-:W-:Y:S01]  /*55f80*/  IMAD.MOV.U32 R14, RZ, RZ, R35 ;  /* 0x000000ffff0e7224 */ /* 0x002fe200078e0023 */
[----:B------:R-:W-:-:S04]  /*55f90*/  IADD3.X R37, R37, R2, RZ, P2, !PT ;  /* 0x0000000225257210 */ /* 0x000fc800017fe4ff */
[----:B------:R-:W-:Y:S01]  /*55fa0*/  MOV R15, R37 ;  /* 0x00000025000f7202 */ /* 0x000fe20000000f00 */
[----:B------:R1:W-:Y:S01]  /*55fb0*/  STL [R1+0x1234], R37 ;  /* 0x0012342501007387 */ /* 0x0003e20000100800 */
[----:B------:R-:W-:-:S03]  /*55fc0*/  IMAD.X R34, R34, 0x1, R2, P3 ;  /* 0x0000000122227824 */ /* 0x000fc600018e0602 */
[----:B------:R-:W-:Y:S04]  /*55fd0*/  STL [R1+0x1240], R13 ;  /* 0x0012400d01007387 */ /* 0x000fe80000100800 */
[----:B------:R1:W-:Y:S04]  /*55fe0*/  LDGSTS.E [R12+0x1f000], desc[UR8][R14.64], P1 ;  /* 0x1f0000000e0c7fae */ /* 0x0003e80008921848 */
[----:B------:R1:W-:Y:S04]  /*55ff0*/  STL [R1+0x123c], R34 ;  /* 0x00123c2201007387 */ /* 0x0003e80000100800 */
[----:B-1----:R-:W4:Y:S01]  /*56000*/  LDL.LU R37, [R1+0x12f0] ;  /* 0x0012f00001257983 */ /* 0x002f220000300800 */
[----:B------:R-:W-:-:S03]  /*56010*/  IMAD.MOV.U32 R14, RZ, RZ, R13 ;  /* 0x000000ffff0e7224 */ /* 0x000fc600078e000d */
[----:B------:R-:W4:Y:S01]  /*56020*/  LDL.LU R35, [R1+0x12f4] ;  /* 0x0012f40001237983 */ /* 0x000f220000300800 */
[----:B------:R-:W-:-:S03]  /*56030*/  IMAD.MOV.U32 R15, RZ, RZ, R34 ;  /* 0x000000ffff0f7224 */ /* 0x000fc600078e0022 */
[----:B------:R-:W4:Y:S04]  /*56040*/  LDL.LU R34, [R1+0x12f8] ;  /* 0x0012f80001227983 */ /* 0x000f280000300800 */
[----:B------:R1:W-:Y:S04]  /*56050*/  LDGSTS.E [R12+0x1f100], desc[UR8][R14.64], P0 ;  /* 0x1f1000000e0c7fae */ /* 0x0003e80008121848 */
[----:B------:R-:W4:Y:S01]  /*56060*/  LDL.LU R13, [R1+0x12fc] ;  /* 0x0012fc00010d7983 */ /* 0x000f220000300800 */
[----:B------:R-:W-:Y:S02]  /*56070*/  IADD3 R19, P2, R19, R0, RZ ;  /* 0x0000000013137210 */ /* 0x000fe40007f5e0ff */
[----:B-1----:R-:W-:-:S03]  /*56080*/  LOP3.LUT R12, R16, 0x10, RZ, 0x3c, !PT ;  /* 0x00000010100c7812 */ /* 0x002fc600078e3cff */
[----:B------:R1:W-:Y:S01]  /*56090*/  STL [R1+0x1694], R19 ;  /* 0x0016941301007387 */ /* 0x0003e20000100800 */
[----:B------:R-:W-:Y:S01]  /*560a0*/  IADD3 R36, P3, R36, R0, RZ ;  /* 0x0000000024247210 */ /* 0x000fe20007f7e0ff */
[----:B------:R-:W-:Y:S01]  /*560b0*/  VIADD R12, R12, UR7 ;  /* 0x000000070c0c7c36 */ /* 0x000fe20008000000 */
[----:B------:R-:W-:Y:S02]  /*560c0*/  MOV R14, R19 ;  /* 0x00000013000e7202 */ /* 0x000fe40000000f00 */
[----:B------:R-:W-:Y:S01]  /*560d0*/  IADD3.X R40, R40, R2, RZ, P2, !PT ;  /* 0x0000000228287210 */ /* 0x000fe200017fe4ff */
[----:B------:R-:W-:-:S04]  /*560e0*/  IMAD.X R38, R38, 0x1, R2, P3 ;  /* 0x0000000126267824 */ /* 0x000fc800018e0602 */
[----:B------:R-:W-:Y:S01]  /*560f0*/  STL [R1+0x1690], R40 ;  /* 0x0016902801007387 */ /* 0x000fe20000100800 */
[----:B------:R-:W-:-:S03]  /*56100*/  IMAD.MOV.U32 R15, RZ, RZ, R40 ;  /* 0x000000ffff0f7224 */ /* 0x000fc600078e0028 */
[----:B------:R-:W-:Y:S04]  /*56110*/  STL [R1+0x169c], R36 ;  /* 0x00169c2401007387 */ /* 0x000fe80000100800 */
[----:B-1----:R-:W4:Y:S04]  /*56120*/  LDL.LU R19, [R1+0x448] ;  /* 0x0004480001137983 */ /* 0x002f280000300800 */
[----:B------:R1:W-:Y:S04]  /*56130*/  STL [R1+0x1698], R38 ;  /* 0x0016982601007387 */ /* 0x0003e80000100800 */
[----:B------:R1:W-:Y:S04]  /*56140*/  LDGSTS.E [R12+0x200], desc[UR8][R14.64], P1 ;  /* 0x002000000e0c7fae */ /* 0x0003e80008921848 */
[----:B------:R-:W4:Y:S01]  /*56150*/  LDL.LU R16, [R1+0x450] ;  /* 0x0004500001107983 */ /* 0x000f220000300800 */
[----:B-1----:R-:W-:-:S03]  /*56160*/  MOV R15, R38 ;  /* 0x00000026000f7202 */ /* 0x002fc60000000f00 */
[----:B------:R-:W4:Y:S01]  /*56170*/  LDL.LU R38, [R1+0x444] ;  /* 0x0004440001267983 */ /* 0x000f220000300800 */
[----:B------:R-:W-:-:S03]  /*56180*/  IMAD.MOV.U32 R14, RZ, RZ, R36 ;  /* 0x000000ffff0e7224 */ /* 0x000fc600078e0024 */
[----:B------:R-:W4:Y:S04]  /*56190*/  LDL.LU R36, [R1+0x44c] ;  /* 0x00044c0001247983 */ /* 0x000f280000300800 */
[----:B------:R1:W-:Y:S01]  /*561a0*/  LDGSTS.E [R12+0x300], desc[UR8][R14.64], P0 ;  /* 0x003000000e0c7fae */ /* 0x0003e20008121848 */
[----:B--2---:R-:W-:-:S05]  /*561b0*/  IADD3 R17, P2, R17, R0, RZ ;  /* 0x0000000011117210 */ /* 0x004fca0007f5e0ff */
[----:B------:R2:W-:Y:S01]  /*561c0*/  STL [R1+0x1384], R17 ;  /* 0x0013841101007387 */ /* 0x0005e20000100800 */
[----:B-1----:R-:W-:Y:S02]  /*561d0*/  MOV R14, R17 ;  /* 0x00000011000e7202 */ /* 0x002fe40000000f00 */
[----:B------:R-:W-:Y:S01]  /*561e0*/  IADD3 R18, P3, R18, R0, RZ ;  /* 0x0000000012127210 */ /* 0x000fe20007f7e0ff */
[----:B---3--:R-:W-:-:S04]  /*561f0*/  IMAD.X R39, R39, 0x1, R2, P2 ;  /* 0x0000000127277824 */ /* 0x008fc800010e0602 */
[----:B----4-:R-:W-:Y:S01]  /*56200*/  IMAD.X R33, R33, 0x1, R2, P3 ;  /* 0x0000000121217824 */ /* 0x010fe200018e0602 */
[----:B------:R1:W-:Y:S04]  /*56210*/  STL [R1+0x1380], R39 ;  /* 0x0013802701007387 */ /* 0x0003e80000100800 */
[----:B------:R3:W-:Y:S04]  /*56220*/  STL [R1+0x138c], R18 ;  /* 0x00138c1201007387 */ /* 0x0007e80000100800 */
[----:B--2---:R-:W2:Y:S01]  /*56230*/  LDL.LU R17, [R1+0x4c8] ;  /* 0x0004c80001117983 */ /* 0x004ea20000300800 */
[----:B------:R-:W-:-:S03]  /*56240*/  IMAD.MOV.U32 R15, RZ, RZ, R39 ;  /* 0x000000ffff0f7224 */ /* 0x000fc600078e0027 */
[----:B------:R4:W-:Y:S04]  /*56250*/  STL [R1+0x1388], R33 ;  /* 0x0013882101007387 */ /* 0x0009e80000100800 */
[----:B------:R-:W2:Y:S04]  /*56260*/  LDL.LU R40, [R1+0x4d0] ;  /* 0x0004d00001287983 */ /* 0x000ea80000300800 */
[----:B-1----:R-:W2:Y:S04]  /*56270*/  LDL.LU R39, [R1+0x4c4] ;  /* 0x0004c40001277983 */ /* 0x002ea80000300800 */
[----:B------:R-:W2:Y:S04]  /*56280*/  LDL.LU R41, [R1+0x4cc] ;  /* 0x0004cc0001297983 */ /* 0x000ea80000300800 */
[----:B------:R1:W-:Y:S02]  /*56290*/  LDGSTS.E [R12+0x1200], desc[UR8][R14.64], P1 ;  /* 0x012000000e0c7fae */ /* 0x0003e40008921848 */
[----:B-1----:R-:W-:Y:S01]  /*562a0*/  IMAD.MOV.U32 R14, RZ, RZ, R18 ;  /* 0x000000ffff0e7224 */ /* 0x002fe200078e0012 */
[----:B------:R-:W-:Y:S01]  /*562b0*/  MOV R15, R33 ;  /* 0x00000021000f7202 */ /* 0x000fe20000000f00 */
[----:B---3--:R-:W3:Y:S04]  /*562c0*/  LDL.LU R18, [R1+0x548] ;  /* 0x0005480001127983 */ /* 0x008ee80000300800 */
[----:B----4-:R-:W4:Y:S04]  /*562d0*/  LDL.LU R33, [R1+0x550] ;  /* 0x0005500001217983 */ /* 0x010f280000300800 */
[----:B------:R1:W-:Y:S01]  /*562e0*/  LDGSTS.E [R12+0x1300], desc[UR8][R14.64], P0 ;  /* 0x013000000e0c7fae */ /* 0x0003e20008121848 */
[----:B------:R-:W-:-:S05]  /*562f0*/  IADD3 R35, P2, R35, R0, RZ ;  /* 0x0000000023237210 */ /* 0x000fca0007f5e0ff */
[----:B------:R-:W-:Y:S01]  /*56300*/  IMAD.X R37, R37, 0x1, R2, P2 ;  /* 0x0000000125257824 */ /* 0x000fe200010e0602 */
[----:B------:R1:W-:Y:S02]  /*56310*/  STL [R1+0x12f4], R35 ;  /* 0x0012f42301007387 */ /* 0x0003e40000100800 */
[----:B-1----:R-:W-:Y:S02]  /*56320*/  MOV R14, R35 ;  /* 0x00000023000e7202 */ /* 0x002fe40000000f00 */
[----:B------:R-:W-:Y:S01]  /*56330*/  IADD3 R13, P3, R13, R0, RZ ;  /* 0x000000000d0d7210 */ /* 0x000fe20007f7e0ff */
[----:B------:R1:W-:Y:S01]  /*56340*/  STL [R1+0x12f0], R37 ;  /* 0x0012f02501007387 */ /* 0x0003e20000100800 */
[----:B------:R-:W-:-:S03]  /*56350*/  IMAD.MOV.U32 R15, RZ, RZ, R37 ;  /* 0x000000ffff0f7224 */ /* 0x000fc600078e0025 */
[----:B------:R-:W-:Y:S01]  /*56360*/  IMAD.X R34, R34, 0x1, R2, P3 ;  /* 0x0000000122227824 */ /* 0x000fe200018e0602 */
[----:B------:R1:W-:Y:S04]  /*56370*/  STL [R1+0x12fc], R13 ;  /* 0x0012fc0d01007387 */ /* 0x0003e80000100800 */
[----:B------:R-:W4:Y:S04]  /*56380*/  LDL.LU R35, [R1+0x544] ;  /* 0x0005440001237983 */ /* 0x000f280000300800 */
[----:B------:R1:W-:Y:S04]  /*56390*/  STL [R1+0x12f8], R34 ;  /* 0x0012f82201007387 */ /* 0x0003e80000100800 */
[----:B------:R1:W-:Y:S04]  /*563a0*/  LDGSTS.E [R12+0x2200], desc[UR8][R14.64], P1 ;  /* 0x022000000e0c7fae */ /* 0x0003e80008921848 */
[----:B-1----:R-:W4:Y:S01]  /*563b0*/  LDL.LU R37, [R1+0x54c] ;  /* 0x00054c0001257983 */ /* 0x002f220000300800 */
[----:B------:R-:W-:Y:S01]  /*563c0*/  IMAD.MOV.U32 R14, RZ, RZ, R13 ;  /* 0x000000ffff0e7224 */ /* 0x000fe200078e000d */
[----:B------:R-:W-:-:S02]  /*563d0*/  MOV R15, R34 ;  /* 0x00000022000f7202 */ /* 0x000fc40000000f00 */
[----:B------:R-:W4:Y:S01]  /*563e0*/  LDL.LU R13, [R1+0x5c8] ;  /* 0x0005c800010d7983 */ /* 0x000f220000300800 */
[----:B------:R-:W-:-:S03]  /*563f0*/  IADD3 R19, P2, R19, R0, RZ ;  /* 0x0000000013137210 */ /* 0x000fc60007f5e0ff */
[----:B------:R-:W4:Y:S04]  /*56400*/  LDL.LU R34, [R1+0x5d0] ;  /* 0x0005d00001227983 */ /* 0x000f280000300800 */
[----:B------:R1:W-:Y:S04]  /*56410*/  STL [R1+0x448], R19 ;  /* 0x0004481301007387 */ /* 0x0003e80000100800 */
[----:B------:R1:W-:Y:S01]  /*56420*/  LDGSTS.E [R12+0x2300], desc[UR8][R14.64], P0 ;  /* 0x023000000e0c7fae */ /* 0x0003e20008121848 */
[----:B------:R-:W-:Y:S01]  /*56430*/  IADD3 R16, P3, R16, R0, RZ ;  /* 0x0000000010107210 */ /* 0x000fe20007f7e0ff */
[----:B------:R-:W-:Y:S01]  /*56440*/  IMAD.X R38, R38, 0x1, R2, P2 ;  /* 0x0000000126267824 */ /* 0x000fe200010e0602 */
[----:B-1----:R-:W-:-:S03]  /*56450*/  MOV R14, R19 ;  /* 0x00000013000e7202 */ /* 0x002fc60000000f00 */
[----:B------:R-:W-:Y:S01]  /*56460*/  IMAD.X R36, R36, 0x1, R2, P3 ;  /* 0x0000000124247824 */ /* 0x000fe200018e0602 */
[----:B------:R1:W-:Y:S04]  /*56470*/  STL [R1+0x444], R38 ;  /* 0x0004442601007387 */ /* 0x0003e80000100800 */
[----:B------:R-:W-:Y:S04]  /*56480*/  STL [R1+0x450], R16 ;  /* 0x0004501001007387 */ /* 0x000fe80000100800 */
[----:B------:R-:W4:Y:S01]  /*56490*/  LDL.LU R19, [R1+0x5c4] ;  /* 0x0005c40001137983 */ /* 0x000f220000300800 */
[----:B------:R-:W-:-:S03]  /*564a0*/  IMAD.MOV.U32 R15, RZ, RZ, R38 ;  /* 0x000000ffff0f7224 */ /* 0x000fc600078e0026 */
[----:B------:R1:W-:Y:S04]  /*564b0*/  STL [R1+0x44c], R36 ;  /* 0x00044c2401007387 */ /* 0x0003e80000100800 */
[----:B-1----:R-:W4:Y:S04]  /*564c0*/  LDL.LU R38, [R1+0x5cc] ;  /* 0x0005cc0001267983 */ /* 0x002f280000300800 */
[----:B------:R1:W-:Y:S02]  /*564d0*/  LDGSTS.E [R12+0x3200], desc[UR8][R14.64], P1 ;  /* 0x032000000e0c7fae */ /* 0x0003e40008921848 */
[----:B-1----:R-:W-:Y:S01]  /*564e0*/  IMAD.MOV.U32 R14, RZ, RZ, R16 ;  /* 0x000000ffff0e7224 */ /* 0x002fe200078e0010 */
[----:B------:R-:W-:-:S02]  /*564f0*/  MOV R15, R36 ;  /* 0x00000024000f7202 */ /* 0x000fc40000000f00 */
[----:B------:R-:W4:Y:S04]  /*56500*/  LDL.LU R36, [R1+0x648] ;  /* 0x0006480001247983 */ /* 0x000f280000300800 */
[----:B------:R-:W4:Y:S04]  /*56510*/  LDL.LU R16, [R1+0x650] ;  /* 0x0006500001107983 */ /* 0x000f280000300800 */
[----:B------:R1:W-:Y:S01]  /*56520*/  LDGSTS.E [R12+0x3300], desc[UR8][R14.64], P0 ;  /* 0x033000000e0c7fae */ /* 0x0003e20008121848 */
[----:B--2---:R-:W-:-:S05]  /*56530*/  IADD3 R17, P2, R17, R0, RZ ;  /* 0x0000000011117210 */ /* 0x004fca0007f5e0ff */
[----:B------:R-:W-:Y:S01]  /*56540*/  STL [R1+0x4c8], R17 ;  /* 0x0004c81101007387 */ /* 0x000fe20000100800 */
[----:B------:R-:W-:Y:S01]  /*56550*/  IADD3 R40, P3, R40, R0, RZ ;  /* 0x0000000028287210 */ /* 0x000fe20007f7e0ff */
[----:B------:R-:W-:-:S04]  /*56560*/  IMAD.X R39, R39, 0x1, R2, P2 ;  /* 0x0000000127277824 */ /* 0x000fc800010e0602 */
[----:B------:R-:W-:Y:S01]  /*56570*/  IMAD.X R41, R41, 0x1, R2, P3 ;  /* 0x0000000129297824 */ /* 0x000fe200018e0602 */
[----:B------:R2:W-:Y:S01]  /*56580*/  STL [R1+0x4c4], R39 ;  /* 0x0004c42701007387 */ /* 0x0005e20000100800 */
[----:B-1----:R-:W-:-:S03]  /*56590*/  IMAD.MOV.U32 R15, RZ, RZ, R39 ;  /* 0x000000ffff0f7224 */ /* 0x002fc600078e0027 */
[----:B------:R-:W-:Y:S01]  /*565a0*/  STL [R1+0x4d0], R40 ;  /* 0x0004d02801007387 */ /* 0x000fe20000100800 */
[----:B------:R-:W-:-:S03]  /*565b0*/  MOV R14, R17 ;  /* 0x00000011000e7202 */ /* 0x000fc60000000f00 */
[----:B--2---:R-:W2:Y:S04]  /*565c0*/  LDL.LU R39, [R1+0x644] ;  /* 0x0006440001277983 */ /* 0x004ea80000300800 */
[----:B------:R-:W-:Y:S01]  /*565d0*/  STL [R1+0x4cc], R41 ;  /* 0x0004cc2901007387 */ /* 0x000fe20000100800 */
[----:B---3--:R-:W-:-:S03]  /*565e0*/  IADD3 R18, P2, R18, R0, RZ ;  /* 0x0000000012127210 */ /* 0x008fc60007f5e0ff */
[----:B------:R-:W3:Y:S04]  /*565f0*/  LDL.LU R17, [R1+0x64c] ;  /* 0x00064c0001117983 */ /* 0x000ee80000300800 */
[----:B------:R1:W-:Y:S01]  /*56600*/  LDGSTS.E [R12+0x4200], desc[UR8][R14.64], P1 ;  /* 0x042000000e0c7fae */ /* 0x0003e20008921848 */
[----:B----4-:R-:W-:-:S03]  /*56610*/  IADD3 R33, P3, R33, R0, RZ ;  /* 0x0000000021217210 */ /* 0x010fc60007f7e0ff */
[----:B------:R-:W-:Y:S01]  /*56620*/  STL [R1+0x548], R18 ;  /* 0x0005481201007387 */ /* 0x000fe20000100800 */
[----:B-1----:R-:W-:Y:S01]  /*56630*/  IMAD.MOV.U32 R14, RZ, RZ, R40 ;  /* 0x000000ffff0e7224 */ /* 0x002fe200078e0028 */
[----:B------:R-:W-:-:S05]  /*56640*/  MOV R15, R41 ;  /* 0x00000029000f7202 */ /* 0x000fca0000000f00 */
[----:B------:R1:W-:Y:S02]  /*56650*/  LDGSTS.E [R12+0x4300], desc[UR8][R14.64], P0 ;  /* 0x043000000e0c7fae */ /* 0x0003e40008121848 */
[----:B-1----:R-:W-:Y:S01]  /*56660*/  MOV R14, R18 ;  /* 0x00000012000e7202 */ /* 0x002fe20000000f00 */
[----:B------:R-:W-:-:S04]  /*56670*/  IMAD.X R35, R35, 0x1, R2, P2 ;  /* 0x0000000123237824 */ /* 0x000fc800010e0602 */
[----:B------:R-:W-:Y:S01]  /*56680*/  IMAD.MOV.U32 R15, RZ, RZ, R35 ;  /* 0x000000ffff0f7224 */ /* 0x000fe200078e0023 */
[----:B------:R1:W-:Y:S04]  /*56690*/  STL [R1+0x544], R35 ;  /* 0x0005442301007387 */ /* 0x0003e80000100800 */
[----:B------:R-:W-:Y:S01]  /*566a0*/  STL [R1+0x550], R33 ;  /* 0x0005502101007387 */ /* 0x000fe20000100800 */
[----:B------:R-:W-:-:S03]  /*566b0*/  IMAD.X R37, R37, 0x1, R2, P3 ;  /* 0x0000000125257824 */ /* 0x000fc600018e0602 */
[----:B------:R4:W-:Y:S04]  /*566c0*/  LDGSTS.E [R12+0x5200], desc[UR8][R14.64], P1 ;  /* 0x052000000e0c7fae */ /* 0x0009e80008921848 */
[----:B-1----:R-:W3:Y:S01]  /*566d0*/  LDL.LU R35, [R1+0x6c8] ;  /* 0x0006c80001237983 */ /* 0x002ee20000300800 */
[----:B------:R-:W-:-:S03]  /*566e0*/  IADD3 R13, P2, R13, R0, RZ ;  /* 0x000000000d0d7210 */ /* 0x000fc60007f5e0ff */
[----:B------:R1:W-:Y:S01]  /*566f0*/  STL [R1+0x54c], R37 ;  /* 0x00054c2501007387 */ /* 0x0003e20000100800 */
[----:B----4-:R-:W-:Y:S01]  /*56700*/  IMAD.MOV.U32 R14, RZ, RZ, R33 ;  /* 0x000000ffff0e7224 */ /* 0x010fe200078e0021 */
[----:B------:R-:W-:Y:S02]  /*56710*/  MOV R15, R37 ;  /* 0x00000025000f7202 */ /* 0x000fe40000000f00 */
[----:B------:R-:W4:Y:S01]  /*56720*/  LDL.LU R18, [R1+0x6d0] ;  /* 0x0006d00001127983 */ /* 0x000f220000300800 */
[----:B------:R-:W-:-:S03]  /*56730*/  IADD3 R34, P3, R34, R0, RZ ;  /* 0x0000000022227210 */ /* 0x000fc60007f7e0ff */
[----:B------:R1:W-:Y:S04]  /*56740*/  LDGSTS.E [R12+0x5300], desc[UR8][R14.64], P0 ;  /* 0x053000000e0c7fae */ /* 0x0003e80008121848 */
[----:B-1----:R-:W4:Y:S04]  /*56750*/  LDL.LU R37, [R1+0x6c4] ;  /* 0x0006c40001257983 */ /* 0x002f280000300800 */
[----:B------:R-:W4:Y:S04]  /*56760*/  LDL.LU R33, [R1+0x6cc] ;  /* 0x0006cc0001217983 */ /* 0x000f280000300800 */
[----:B------:R-:W-:Y:S01]  /*56770*/  STL [R1+0x5c8], R13 ;  /* 0x0005c80d01007387 */ /* 0x000fe20000100800 */
[----:B------:R-:W-:Y:S01]  /*56780*/  MOV R14, R13 ;  /* 0x0000000d000e7202 */ /* 0x000fe20000000f00 */
[----:B------:R-:W-:-:S04]  /*56790*/  IMAD.X R19, R19, 0x1, R2, P2 ;  /* 0x0000000113137824 */ /* 0x000fc800010e0602 */
[----:B------:R-:W-:Y:S01]  /*567a0*/  IMAD.MOV.U32 R15, RZ, RZ, R19 ;  /* 0x000000ffff0f7224 */ /* 0x000fe200078e0013 */
[----:B------:R1:W-:Y:S01]  /*567b0*/  STL [R1+0x5c4], R19 ;  /* 0x0005c41301007387 */ /* 0x0003e20000100800 */
[----:B------:R-:W-:-:S03]  /*567c0*/  IMAD.X R38, R38, 0x1, R2, P3 ;  /* 0x0000000126267824 */ /* 0x000fc600018e0602 */
[----:B------:R-:W-:Y:S04]  /*567d0*/  STL [R1+0x5d0], R34 ;  /* 0x0005d02201007387 */ /* 0x000fe80000100800 */
[----:B------:R1:W-:Y:S04]  /*567e0*/  LDGSTS.E [R12+0x6200], desc[UR8][R14.64], P1 ;  /* 0x062000000e0c7fae */ /* 0x0003e80008921848 */
[----:B-1----:R-:W4:Y:S04]  /*567f0*/  LDL.LU R19, [R1+0x748] ;  /* 0x0007480001137983 */ /* 0x002f280000300800 */
[----:B------:R1:W-:Y:S04]  /*56800*/  STL [R1+0x5cc], R38 ;  /* 0x0005cc2601007387 */ /* 0x0003e80000100800 */
[----:B------:R-:W4:Y:S01]  /*56810*/  LDL.LU R13, [R1+0x750] ;  /* 0x00075000010d7983 */ /* 0x000f220000300800 */
[----:B------:R-:W-:-:S03]  /*56820*/  MOV R15, R38 ;  /* 0x00000026000f7202 */ /* 0x000fc60000000f00 */
[----:B-1----:R-:W4:Y:S01]  /*56830*/  LDL.LU R38, [R1+0x744] ;  /* 0x0007440001267983 */ /* 0x002f220000300800 */
[----:B------:R-:W-:-:S03]  /*56840*/  IMAD.MOV.U32 R14, RZ, RZ, R34 ;  /* 0x000000ffff0e7224 */ /* 0x000fc600078e0022 */
[----:B------:R-:W4:Y:S01]  /*56850*/  LDL.LU R34, [R1+0x74c] ;  /* 0x00074c0001227983 */ /* 0x000f220000300800 */
[-C--:B------:R-:W-:Y:S02]  /*56860*/  IADD3 R36, P2, R36, R0.reuse, RZ ;  /* 0x0000000024247210 */ /* 0x080fe40007f5e0ff */
[----:B------:R-:W-:Y:S01]  /*56870*/  IADD3 R16, P3, R16, R0, RZ ;  /* 0x0000000010107210 */ /* 0x000fe20007f7e0ff */
[----:B------:R1:W-:Y:S04]  /*56880*/  LDGSTS.E [R12+0x6300], desc[UR8][R14.64], P0 ;  /* 0x063000000e0c7fae */ /* 0x0003e80008121848 */
[----:B------:R3:W-:Y:S01]  /*56890*/  STL [R1+0x648], R36 ;  /* 0x0006482401007387 */ /* 0x0007e20000100800 */
[----:B-1----:R-:W-:Y:S01]  /*568a0*/  MOV R14, R36 ;  /* 0x00000024000e7202 */ /* 0x002fe20000000f00 */
[----:B--2---:R-:W-:-:S05]  /*568b0*/  IMAD.X R39, R39, 0x1, R2, P2 ;  /* 0x0000000127277824 */ /* 0x004fca00010e0602 */
[----:B------:R1:W-:Y:S01]  /*568c0*/  STL [R1+0x644], R39 ;  /* 0x0006442701007387 */ /* 0x0003e20000100800 */
[----:B---3--:R-:W-:-:S03]  /*568d0*/  IMAD.X R17, R17, 0x1, R2, P3 ;  /* 0x0000000111117824 */ /* 0x008fc600018e0602 */
[----:B------:R2:W-:Y:S04]  /*568e0*/  STL [R1+0x650], R16 ;  /* 0x0006501001007387 */ /* 0x0005e80000100800 */
[----:B------:R-:W3:Y:S01]  /*568f0*/  LDL.LU R36, [R1+0x7c8] ;  /* 0x0007c80001247983 */ /* 0x000ee20000300800 */
[----:B------:R-:W-:-:S03]  /*56900*/  IMAD.MOV.U32 R15, RZ, RZ, R39 ;  /* 0x000000ffff0f7224 */ /* 0x000fc600078e0027 */
[----:B------:R2:W-:Y:S04]  /*56910*/  STL [R1+0x64c], R17 ;  /* 0x00064c1101007387 */ /* 0x0005e80000100800 */
[----:B------:R-:W3:Y:S04]  /*56920*/  LDL.LU R40, [R1+0x7d0] ;  /* 0x0007d00001287983 */ /* 0x000ee80000300800 */
[----:B-1----:R-:W3:Y:S04]  /*56930*/  LDL.LU R39, [R1+0x7c4] ;  /* 0x0007c40001277983 */ /* 0x002ee80000300800 */
[----:B------:R-:W3:Y:S04]  /*56940*/  LDL.LU R41, [R1+0x7cc] ;  /* 0x0007cc0001297983 */ /* 0x000ee80000300800 */
[----:B------:R1:W-:Y:S02]  /*56950*/  LDGSTS.E [R12+0x7200], desc[UR8][R14.64], P1 ;  /* 0x072000000e0c7fae */ /* 0x0003e40008921848 */
[----:B-1----:R-:W-:Y:S01]  /*56960*/  IMAD.MOV.U32 R14, RZ, RZ, R16 ;  /* 0x000000ffff0e7224 */ /* 0x002fe200078e0010 */
[----:B------:R-:W-:Y:S01]  /*56970*/  MOV R15, R17 ;  /* 0x00000011000f7202 */ /* 0x000fe20000000f00 */
[----:B--2---:R-:W2:Y:S04]  /*56980*/  LDL.LU R16, [R1+0x848] ;  /* 0x0008480001107983 */ /* 0x004ea80000300800 */
[----:B------:R-:W2:Y:S04]  /*56990*/  LDL.LU R17, [R1+0x850] ;  /* 0x0008500001117983 */ /* 0x000ea80000300800 */
[----:B------:R1:W-:Y:S01]  /*569a0*/  LDGSTS.E [R12+0x7300], desc[UR8][R14.64], P0 ;  /* 0x073000000e0c7fae */ /* 0x0003e20008121848 */
[----:B------:R-:W-:-:S05]  /*569b0*/  IADD3 R35, P2, R35, R0, RZ ;  /* 0x0000000023237210 */ /* 0x000fca0007f5e0ff */
[----:B------:R1:W-:Y:S01]  /*569c0*/  STL [R1+0x6c8], R35 ;  /* 0x0006c82301007387 */ /* 0x0003e20000100800 */
[----:B----4-:R-:W-:Y:S02]  /*569d0*/  IADD3 R18, P3, R18, R0, RZ ;  /* 0x0000000012127210 */ /* 0x010fe40007f7e0ff */
[----:B-1----:R-:W-:Y:S01]  /*569e0*/  MOV R14, R35 ;  /* 0x00000023000e7202 */ /* 0x002fe20000000f00 */
[--C-:B------:R-:W-:Y:S02]  /*569f0*/  IMAD.X R37, R37, 0x1, R2.reuse, P2 ;  /* 0x0000000125257824 */ /* 0x100fe400010e0602 */
[----:B------:R-:W-:-:S03]  /*56a00*/  IMAD.X R33, R33, 0x1, R2, P3 ;  /* 0x0000000121217824 */ /* 0x000fc600018e0602 */
[----:B------:R1:W-:Y:S01]  /*56a10*/  STL [R1+0x6c4], R37 ;  /* 0x0006c42501007387 */ /* 0x0003e20000100800 */
[----:B------:R-:W-:-:S03]  /*56a20*/  IMAD.MOV.U32 R15, RZ, RZ, R37 ;  /* 0x000000ffff0f7224 */ /* 0x000fc600078e0025 */
[----:B------:R4:W-:Y:S04]  /*56a30*/  STL [R1+0x6d0], R18 ;  /* 0x0006d01201007387 */ /* 0x0009e80000100800 */
[----:B------:R-:W2:Y:S04]  /*56a40*/  LDL.LU R35, [R1+0x844] ;  /* 0x0008440001237983 */ /* 0x000ea80000300800 */
[----:B------:R4:W-:Y:S04]  /*56a50*/  STL [R1+0x6cc], R33 ;  /* 0x0006cc2101007387 */ /* 0x0009e80000100800 */
[----:B------:R4:W-:Y:S04]  /*56a60*/  LDGSTS.E [R12+0x8200], desc[UR8][R14.64], P1 ;  /* 0x082000000e0c7fae */ /* 0x0009e80008921848 */
[----:B-1----:R-:W2:Y:S01]  /*56a70*/  LDL.LU R37, [R1+0x84c] ;  /* 0x00084c0001257983 */ /* 0x002ea20000300800 */
[----:B----4-:R-:W-:Y:S01]  /*56a80*/  IMAD.MOV.U32 R14, RZ, RZ, R18 ;  /* 0x000000ffff0e7224 */ /* 0x010fe200078e0012 */
[----:B------:R-:W-:-:S02]  /*56a90*/  MOV R15, R33 ;  /* 0x00000021000f7202 */ /* 0x000fc40000000f00 */
[----:B------:R-:W4:Y:S04]  /*56aa0*/  LDL.LU R18, [R1+0x8c8] ;  /* 0x0008c80001127983 */ /* 0x000f280000300800 */
[----:B------:R-:W4:Y:S01]  /*56ab0*/  LDL.LU R33, [R1+0x8d0] ;  /* 0x0008d00001217983 */ /* 0x000f220000300800 */
[----:B------:R-:W-:-:S03]  /*56ac0*/  IADD3 R19, P2, R19, R0, RZ ;  /* 0x0000000013137210 */ /* 0x000fc60007f5e0ff */
[----:B------:R1:W-:Y:S04]  /*56ad0*/  LDGSTS.E [R12+0x8300], desc[UR8][R14.64], P0 ;  /* 0x083000000e0c7fae */ /* 0x0003e80008121848 */
[----:B------:R1:W-:Y:S01]  /*56ae0*/  STL [R1+0x748], R19 ;  /* 0x0007481301007387 */ /* 0x0003e20000100800 */
        /* <DEDUP_REMOVED lines=16> */
[----:B---3--:R-:W-:-:S05]  /*56bf0*/  IADD3 R36, P2, R36, R0, RZ ;  /* 0x0000000024247210 */ /* 0x008fca0007f5e0ff */
        /* <DEDUP_REMOVED lines=8> */
[----:B---3--:R-:W3:Y:S04]  /*56c80*/  LDL.LU R39, [R1+0x944] ;  /* 0x0009440001277983 */ /* 0x008ee80000300800 */
[----:B------:R-:W-:Y:S01]  /*56c90*/  STL [R1+0x7cc], R41 ;  /* 0x0007cc2901007387 */ /* 0x000fe20000100800 */
[----:B--2---:R-:W-:-:S03]  /*56ca0*/  IADD3 R16, P2, R16, R0, RZ ;  /* 0x0000000010107210 */ /* 0x004fc60007f5e0ff */
[----:B------:R-:W2:Y:S04]  /*56cb0*/  LDL.LU R36, [R1+0x94c] ;  /* 0x00094c0001247983 */ /* 0x000ea80000300800 */
[----:B------:R1:W-:Y:S01]  /*56cc0*/  LDGSTS.E [R12+0xa200], desc[UR8][R14.64], P1 ;  /* 0x0a2000000e0c7fae */ /* 0x0003e20008921848 */
[----:B------:R-:W-:-:S03]  /*56cd0*/  IADD3 R17, P3, R17, R0, RZ ;  /* 0x0000000011117210 */ /* 0x000fc60007f7e0ff */
        /* <DEDUP_REMOVED lines=11> */
[----:B-1----:R-:W2:Y:S01]  /*56d90*/  LDL.LU R35, [R1+0x9c8] ;  /* 0x0009c80001237983 */ /* 0x002ea20000300800 */
[----:B----4-:R-:W-:-:S03]  /*56da0*/  IADD3 R18, P2, R18, R0, RZ ;  /* 0x0000000012127210 */ /* 0x010fc60007f5e0ff */
[----:B------:R1:W-:Y:S01]  /*56db0*/  STL [R1+0x84c], R37 ;  /* 0x00084c2501007387 */ /* 0x0003e20000100800 */
[----:B------:R-:W-:Y:S01]  /*56dc0*/  IMAD.MOV.U32 R14, RZ, RZ, R17 ;  /* 0x000000ffff0e7224 */ /* 0x000fe200078e0011 */
        /* <DEDUP_REMOVED lines=26> */
[----:B---3--:R-:W-:-:S05]  /*56f70*/  IMAD.X R39, R39, 0x1, R2, P2 ;  /* 0x0000000127277824 */ /* 0x008fca00010e0602 */
[----:B------:R1:W-:Y:S01]  /*56f80*/  STL [R1+0x944], R39 ;  /* 0x0009442701007387 */ /* 0x0003e20000100800 */
[----:B--2---:R-:W-:-:S03]  /*56f90*/  IMAD.X R36, R36, 0x1, R2, P3 ;  /* 0x0000000124247824 */ /* 0x004fc600018e0602 */
        /* <DEDUP_REMOVED lines=28> */
[----:B------:R-:W4:Y:S01]  /*57160*/  LDL.LU R16, [R1+0xbc8] ;  /* 0x000bc80001107983 */ /* 0x000f220000300800 */
[----:B------:R-:W-:-:S03]  /*57170*/  IADD3 R19, P2, R19, R0, RZ ;  /* 0x0000000013137210 */ /* 0x000fc60007f5e0ff */
[----:B------:R-:W4:Y:S04]  /*57180*/  LDL.LU R17, [R1+0xbd0] ;  /* 0x000bd00001117983 */ /* 0x000f280000300800 */
[----:B------:R1:W-:Y:S01]  /*57190*/  STL [R1+0xa48], R19 ;  /* 0x000a481301007387 */ /* 0x0003e20000100800 */
[----:B------:R-:W-:-:S03]  /*571a0*/  IADD3 R18, P3, R18, R0, RZ ;  /* 0x0000000012127210 */ /* 0x000fc60007f7e0ff */
[----:B------:R1:W-:Y:S01]  /*571b0*/  LDGSTS.E [R12+0xe300], desc[UR8][R14.64], P0 ;  /* 0x0e3000000e0c7fae */ /* 0x0003e20008121848 */
[--C-:B------:R-:W-:Y:S02]  /*571c0*/  IMAD.X R38, R38, 0x1, R2.reuse, P2 ;  /* 0x0000000126267824 */ /* 0x100fe400010e0602 */
[----:B------:R-:W-:-:S03]  /*571d0*/  IMAD.X R33, R33, 0x1, R2, P3 ;  /* 0x0000000121217824 */ /* 0x000fc600018e0602 */
[----:B------:R1:W-:Y:S02]  /*571e0*/  STL [R1+0xa44], R38 ;  /* 0x000a442601007387 */ /* 0x0003e40000100800 */
[----:B-1----:R-:W-:Y:S02]  /*571f0*/  MOV R14, R19 ;  /* 0x00000013000e7202 */ /* 0x002fe40000000f00 */
[----:B------:R-:W-:Y:S04]  /*57200*/  STL [R1+0xa50], R18 ;  /* 0x000a501201007387 */ /* 0x000fe80000100800 */
[----:B------:R-:W4:Y:S01]  /*57210*/  LDL.LU R19, [R1+0xbc4] ;  /* 0x000bc40001137983 */ /* 0x000f220000300800 */
[----:B------:R-:W-:-:S03]  /*57220*/  IMAD.MOV.U32 R15, RZ, RZ, R38 ;  /* 0x000000ffff0f7224 */ /* 0x000fc600078e0026 */
[----:B------:R1:W-:Y:S04]  /*57230*/  STL [R1+0xa4c], R33 ;  /* 0x000a4c2101007387 */ /* 0x0003e80000100800 */
[----:B------:R-:W4:Y:S04]  /*57240*/  LDL.LU R38, [R1+0xbcc] ;  /* 0x000bcc0001267983 */ /* 0x000f280000300800 */
        /* <DEDUP_REMOVED lines=91> */
[----:B------:R-:W-:Y:S01]  /*57800*/  IADD3 R19, P2, R19, R0, RZ ;  /* 0x0000000013137210 */ /* 0x000fe20007f5e0ff */
[----:B----4-:R-:W-:Y:S01]  /*57810*/  IMAD.MOV.U32 R14, RZ, RZ, R13 ;  /* 0x000000ffff0e7224 */ /* 0x010fe200078e000d */
[----:B------:R-:W-:Y:S01]  /*57820*/  MOV R15, R36 ;  /* 0x00000024000f7202 */ /* 0x000fe20000000f00 */
[----:B------:R-:W4:Y:S04]  /*57830*/  LDL.LU R13, [R1+0xec8] ;  /* 0x000ec800010d7983 */ /* 0x000f280000300800 */
[----:B------:R-:W4:Y:S01]  /*57840*/  LDL.LU R36, [R1+0xed0] ;  /* 0x000ed00001247983 */ /* 0x000f220000300800 */
[----:B------:R-:W-:Y:S01]  /*57850*/  IADD3 R16, P3, R16, R0, RZ ;  /* 0x0000000010107210 */ /* 0x000fe20007f7e0ff */
[----:B------:R-:W-:-:S02]  /*57860*/  IMAD.X R38, R38, 0x1, R2, P2 ;  /* 0x0000000126267824 */ /* 0x000fc400010e0602 */
[----:B------:R1:W-:Y:S02]  /*57870*/  STL [R1+0xd48], R19 ;  /* 0x000d481301007387 */ /* 0x0003e40000100800 */
[----:B------:R-:W-:Y:S02]  /*57880*/  IMAD.X R17, R17, 0x1, R2, P3 ;  /* 0x0000000111117824 */ /* 0x000fe400018e0602 */
[----:B------:R1:W-:Y:S04]  /*57890*/  LDGSTS.E [R12+0x14300], desc[UR8][R14.64], P0 ;  /* 0x143000000e0c7fae */ /* 0x0003e80008121848 */
[----:B------:R1:W-:Y:S04]  /*578a0*/  STL [R1+0xd44], R38 ;  /* 0x000d442601007387 */ /* 0x0003e80000100800 */
[----:B------:R1:W-:Y:S02]  /*578b0*/  STL [R1+0xd50], R16 ;  /* 0x000d501001007387 */ /* 0x0003e40000100800 */
[----:B-1----:R-:W-:-:S02]  /*578c0*/  MOV R14, R19 ;  /* 0x00000013000e7202 */ /* 0x002fc40000000f00 */
[----:B------:R-:W4:Y:S01]  /*578d0*/  LDL.LU R19, [R1+0xec4] ;  /* 0x000ec40001137983 */ /* 0x000f220000300800 */
[----:B------:R-:W-:-:S03]  /*578e0*/  IMAD.MOV.U32 R15, RZ, RZ, R38 ;  /* 0x000000ffff0f7224 */ /* 0x000fc600078e0026 */
[----:B------:R1:W-:Y:S04]  /*578f0*/  STL [R1+0xd4c], R17 ;  /* 0x000d4c1101007387 */ /* 0x0003e80000100800 */
[----:B------:R-:W4:Y:S04]  /*57900*/  LDL.LU R38, [R1+0xecc] ;  /* 0x000ecc0001267983 */ /* 0x000f280000300800 */
[----:B------:R1:W-:Y:S02]  /*57910*/  LDGSTS.E [R12+0x15200], desc[UR8][R14.64], P1 ;  /* 0x152000000e0c7fae */ /* 0x0003e40008921848 */
[----:B-1----:R-:W-:Y:S01]  /*57920*/  IMAD.MOV.U32 R14, RZ, RZ, R16 ;  /* 0x000000ffff0e7224 */ /* 0x002fe200078e0010 */
[----:B------:R-:W-:Y:S01]  /*57930*/  MOV R15, R17 ;  /* 0x00000011000f7202 */ /* 0x000fe20000000f00 */
[----:B------:R-:W4:Y:S04]  /*57940*/  LDL.LU R16, [R1+0xf48] ;  /* 0x000f480001107983 */ /* 0x000f280000300800 */
[----:B------:R-:W4:Y:S04]  /*57950*/  LDL.LU R17, [R1+0xf50] ;  /* 0x000f500001117983 */ /* 0x000f280000300800 */
[----:B------:R1:W-:Y:S01]  /*57960*/  LDGSTS.E [R12+0x15300], desc[UR8][R14.64], P0 ;  /* 0x153000000e0c7fae */ /* 0x0003e20008121848 */
[----:B---3--:R-:W-:-:S02]  /*57970*/  IADD3 R33, P2, R33, R0, RZ ;  /* 0x0000000021217210 */ /* 0x008fc40007f5e0ff */
[----:B------:R-:W-:-:S03]  /*57980*/  IADD3 R40, P3, R40, R0, RZ ;  /* 0x0000000028287210 */ /* 0x000fc60007f7e0ff */
[--C-:B------:R-:W-:Y:S01]  /*57990*/  IMAD.X R39, R39, 0x1, R2.reuse, P2 ;  /* 0x0000000127277824 */ /* 0x100fe200010e0602 */
[----:B------:R-:W-:Y:S01]  /*579a0*/  STL [R1+0xdc8], R33 ;  /* 0x000dc82101007387 */ /* 0x000fe20000100800 */
[----:B------:R-:W-:-:S03]  /*579b0*/  IMAD.X R41, R41, 0x1, R2, P3 ;  /* 0x0000000129297824 */ /* 0x000fc600018e0602 */
        /* <DEDUP_REMOVED lines=21> */
[----:B-1----:R-:W2:Y:S04]  /*57b10*/  LDL.LU R35, [R1+0xfc8] ;  /* 0x000fc80001237983 */ /* 0x002ea80000300800 */
[----:B------:R1:W-:Y:S01]  /*57b20*/  STL [R1+0xe4c], R37 ;  /* 0x000e4c2501007387 */ /* 0x0003e20000100800 */
[----:B----4-:R-:W-:-:S03]  /*57b30*/  IADD3 R13, P2, R13, R0, RZ ;  /* 0x000000000d0d7210 */ /* 0x010fc60007f5e0ff */
[----:B------:R-:W4:Y:S01]  /*57b40*/  LDL.LU R18, [R1+0xfd0] ;  /* 0x000fd00001127983 */ /* 0x000f220000300800 */
[----:B------:R-:W-:Y:S01]  /*57b50*/  IMAD.MOV.U32 R14, RZ, RZ, R34 ;  /* 0x000000ffff0e7224 */ /* 0x000fe200078e0022 */
[----:B------:R-:W-:Y:S02]  /*57b60*/  MOV R15, R37 ;  /* 0x00000025000f7202 */ /* 0x000fe40000000f00 */
[----:B------:R-:W-:Y:S01]  /*57b70*/  IADD3 R36, P3, R36, R0, RZ ;  /* 0x0000000024247210 */ /* 0x000fe20007f7e0ff */
[----:B-1----:R-:W4:Y:S04]  /*57b80*/  LDL.LU R37, [R1+0xfc4] ;  /* 0x000fc40001257983 */ /* 0x002f280000300800 */
[----:B------:R-:W4:Y:S04]  /*57b90*/  LDL.LU R34, [R1+0xfcc] ;  /* 0x000fcc0001227983 */ /* 0x000f280000300800 */
[----:B------:R1:W-:Y:S04]  /*57ba0*/  LDGSTS.E [R12+0x17300], desc[UR8][R14.64], P0 ;  /* 0x173000000e0c7fae */ /* 0x0003e80008121848 */
[----:B------:R-:W-:Y:S01]  /*57bb0*/  STL [R1+0xec8], R13 ;  /* 0x000ec80d01007387 */ /* 0x000fe20000100800 */
[----:B------:R-:W-:Y:S01]  /*57bc0*/  IMAD.X R19, R19, 0x1, R2, P2 ;  /* 0x0000000113137824 */ /* 0x000fe200010e0602 */
[----:B-1----:R-:W-:-:S03]  /*57bd0*/  MOV R14, R13 ;  /* 0x0000000d000e7202 */ /* 0x002fc60000000f00 */
        /* <DEDUP_REMOVED lines=35> */
[----:B----4-:R-:W-:Y:S01]  /*57e10*/  IADD3 R18, P3, R18, R0, RZ ;  /* 0x0000000012127210 */ /* 0x010fe20007f7e0ff */
[----:B------:R-:W-:Y:S01]  /*57e20*/  IMAD.X R37, R37, 0x1, R2, P2 ;  /* 0x0000000125257824 */ /* 0x000fe200010e0602 */
[----:B-1----:R-:W-:-:S03]  /*57e30*/  MOV R14, R35 ;  /* 0x00000023000e7202 */ /* 0x002fc60000000f00 */
[----:B------:R-:W-:Y:S01]  /*57e40*/  IMAD.X R34, R34, 0x1, R2, P3 ;  /* 0x0000000122227824 */ /* 0x000fe200018e0602 */
[----:B------:R1:W-:Y:S01]  /*57e50*/  STL [R1+0xfc4], R37 ;  /* 0x000fc42501007387 */ /* 0x0003e20000100800 */
[----:B------:R-:W-:-:S03]  /*57e60*/  IMAD.MOV.U32 R15, RZ, RZ, R37 ;  /* 0x000000ffff0f7224 */ /* 0x000fc600078e0025 */
[----:B------:R-:W-:Y:S04]  /*57e70*/  STL [R1+0xfd0], R18 ;  /* 0x000fd01201007387 */ /* 0x000fe80000100800 */
[----:B------:R-:W4:Y:S04]  /*57e80*/  LDL.LU R35, [R1+0x1144] ;  /* 0x0011440001237983 */ /* 0x000f280000300800 */
[----:B------:R1:W-:Y:S04]  /*57e90*/  STL [R1+0xfcc], R34 ;  /* 0x000fcc2201007387 */ /* 0x0003e80000100800 */
[----:B------:R1:W-:Y:S04]  /*57ea0*/  LDGSTS.E [R12+0x1a200], desc[UR8][R14.64], P1 ;  /* 0x1a2000000e0c7fae */ /* 0x0003e80008921848 */
[----:B-1----:R-:W4:Y:S01]  /*57eb0*/  LDL.LU R37, [R1+0x114c] ;  /* 0x00114c0001257983 */ /* 0x002f220000300800 */
[----:B------:R-:W-:Y:S01]  /*57ec0*/  IMAD.MOV.U32 R14, RZ, RZ, R18 ;  /* 0x000000ffff0e7224 */ /* 0x000fe200078e0012 */
[----:B------:R-:W-:-:S02]  /*57ed0*/  MOV R15, R34 ;  /* 0x00000022000f7202 */ /* 0x000fc40000000f00 */
[----:B------:R-:W4:Y:S04]  /*57ee0*/  LDL.LU R34, [R1+0x11c8] ;  /* 0x0011c80001227983 */ /* 0x000f280000300800 */
[----:B------:R-:W4:Y:S01]  /*57ef0*/  LDL.LU R18, [R1+0x11d0] ;  /* 0x0011d00001127983 */ /* 0x000f220000300800 */
[----:B------:R-:W-:-:S03]  /*57f00*/  IADD3 R19, P2, R19, R0, RZ ;  /* 0x0000000013137210 */ /* 0x000fc60007f5e0ff */
[----:B------:R1:W-:Y:S01]  /*57f10*/  LDGSTS.E [R12+0x1a300], desc[UR8][R14.64], P0 ;  /* 0x1a3000000e0c7fae */ /* 0x0003e20008121848 */
[----:B------:R-:W-:-:S03]  /*57f20*/  IADD3 R13, P3, R13, R0, RZ ;  /* 0x000000000d0d7210 */ /* 0x000fc60007f7e0ff */
[----:B------:R-:W-:Y:S01]  /*57f30*/  STL [R1+0x1048], R19 ;  /* 0x0010481301007387 */ /* 0x000fe20000100800 */
[--C-:B------:R-:W-:Y:S02]  /*57f40*/  IMAD.X R38, R38, 0x1, R2.reuse, P2 ;  /* 0x0000000126267824 */ /* 0x100fe400010e0602 */
[----:B------:R-:W-:-:S03]  /*57f50*/  IMAD.X R36, R36, 0x1, R2, P3 ;  /* 0x0000000124247824 */ /* 0x000fc600018e0602 */
[----:B------:R1:W-:Y:S02]  /*57f60*/  STL [R1+0x1044], R38 ;  /* 0x0010442601007387 */ /* 0x0003e40000100800 */
[----:B-1----:R-:W-:Y:S02]  /*57f70*/  IMAD.MOV.U32 R15, RZ, RZ, R38 ;  /* 0x000000ffff0f7224 */ /* 0x002fe400078e0026 */
[----:B------:R-:W-:Y:S01]  /*57f80*/  STL [R1+0x1050], R13 ;  /* 0x0010500d01007387 */ /* 0x000fe20000100800 */
[----:B------:R-:W-:-:S03]  /*57f90*/  MOV R14, R19 ;  /* 0x00000013000e7202 */ /* 0x000fc60000000f00 */
[----:B------:R-:W4:Y:S04]  /*57fa0*/  LDL.LU R38, [R1+0x11c4] ;  /* 0x0011c40001267983 */ /* 0x000f280000300800 */
        /* <DEDUP_REMOVED lines=8> */
[-C--:B---3--:R-:W-:Y:S02]  /*58030*/  IADD3 R16, P2, R16, R0.reuse, RZ ;  /* 0x0000000010107210 */ /* 0x088fe40007f5e0ff */
[----:B------:R-:W-:-:S03]  /*58040*/  IADD3 R40, P3, R40, R0, RZ ;  /* 0x0000000028287210 */ /* 0x000fc60007f7e0ff */
[--C-:B------:R-:W-:Y:S01]  /*58050*/  IMAD.X R39, R39, 0x1, R2.reuse, P2 ;  /* 0x0000000127277824 */ /* 0x100fe200010e0602 */
[----:B------:R-:W-:Y:S01]  /*58060*/  STL [R1+0x10c8], R16 ;  /* 0x0010c81001007387 */ /* 0x000fe20000100800 */
[----:B------:R-:W-:-:S03]  /*58070*/  IMAD.X R41, R41, 0x1, R2, P3 ;  /* 0x0000000129297824 */ /* 0x000fc600018e0602 */
[----:B------:R3:W-:Y:S01]  /*58080*/  STL [R1+0x10c4], R39 ;  /* 0x0010c42701007387 */ /* 0x0007e20000100800 */
[----:B-1----:R-:W-:Y:S01]  /*58090*/  IMAD.MOV.U32 R15, RZ, RZ, R39 ;  /* 0x000000ffff0f7224 */ /* 0x002fe200078e0027 */
[----:B------:R-:W-:Y:S02]  /*580a0*/  MOV R14, R16 ;  /* 0x00000010000e7202 */ /* 0x000fe40000000f00 */
[----:B------:R-:W-:Y:S04]  /*580b0*/  STL [R1+0x10d0], R40 ;  /* 0x0010d02801007387 */ /* 0x000fe80000100800 */
[----:B------:R1:W-:Y:S04]  /*580c0*/  LDGSTS.E [R12+0x1c200], desc[UR8][R14.64], P1 ;  /* 0x1c2000000e0c7fae */ /* 0x0003e80008921848 */
[----:B---3--:R-:W3:Y:S04]  /*580d0*/  LDL.LU R39, [R1+0x1244] ;  /* 0x0012440001277983 */ /* 0x008ee80000300800 */
[----:B------:R-:W-:Y:S01]  /*580e0*/  STL [R1+0x10cc], R41 ;  /* 0x0010cc2901007387 */ /* 0x000fe20000100800 */
[----:B--2---:R-:W-:-:S03]  /*580f0*/  IADD3 R17, P2, R17, R0, RZ ;  /* 0x0000000011117210 */ /* 0x004fc60007f5e0ff */
[----:B------:R-:W2:Y:S01]  /*58100*/  LDL.LU R16, [R1+0x124c] ;  /* 0x00124c0001107983 */ /* 0x000ea20000300800 */
[----:B-1----:R-:W-:Y:S01]  /*58110*/  IMAD.MOV.U32 R14, RZ, RZ, R40 ;  /* 0x000000ffff0e7224 */ /* 0x002fe200078e0028 */
[----:B------:R-:W-:Y:S02]  /*58120*/  MOV R15, R41 ;  /* 0x00000029000f7202 */ /* 0x000fe40000000f00 */
[----:B------:R-:W-:-:S03]  /*58130*/  IADD3 R33, P3, R33, R0, RZ ;  /* 0x0000000021217210 */ /* 0x000fc60007f7e0ff */
[----:B------:R1:W-:Y:S04]  /*58140*/  LDGSTS.E [R12+0x1c300], desc[UR8][R14.64], P0 ;  /* 0x1c3000000e0c7fae */ /* 0x0003e80008121848 */
[----:B------:R4:W-:Y:S01]  /*58150*/  STL [R1+0x1148], R17 ;  /* 0x0011481101007387 */ /* 0x0009e20000100800 */
[----:B-1----:R-:W-:Y:S01]  /*58160*/  MOV R14, R17 ;  /* 0x00000011000e7202 */ /* 0x002fe20000000f00 */
[----:B----4-:R-:W-:-:S04]  /*58170*/  IMAD.X R35, R35, 0x1, R2, P2 ;  /* 0x0000000123237824 */ /* 0x010fc800010e0602 */
[----:B------:R-:W-:Y:S01]  /*58180*/  IMAD.MOV.U32 R15, RZ, RZ, R35 ;  /* 0x000000ffff0f7224 */ /* 0x000fe200078e0023 */
[----:B------:R1:W-:Y:S04]  /*58190*/  STL [R1+0x1144], R35 ;  /* 0x0011442301007387 */ /* 0x0003e80000100800 */
[----:B------:R4:W-:Y:S01]  /*581a0*/  STL [R1+0x1150], R33 ;  /* 0x0011502101007387 */ /* 0x0009e20000100800 */
[----:B------:R-:W-:-:S03]  /*581b0*/  IMAD.X R37, R37, 0x1, R2, P3 ;  /* 0x0000000125257824 */ /* 0x000fc600018e0602 */
[----:B------:R-:W2:Y:S04]  /*581c0*/  LDL.LU R17, [R1+0x16a4] ;  /* 0x0016a40001117983 */ /* 0x000ea80000300800 */
[----:B------:R1:W-:Y:S01]  /*581d0*/  LDGSTS.E [R12+0x1d200], desc[UR8][R14.64], P1 ;  /* 0x1d2000000e0c7fae */ /* 0x0003e20008921848 */
[----:B------:R-:W-:-:S03]  /*581e0*/  IADD3 R34, P2, R34, R0, RZ ;  /* 0x0000000022227210 */ /* 0x000fc60007f5e0ff */
[----:B------:R4:W-:Y:S01]  /*581f0*/  STL [R1+0x114c], R37 ;  /* 0x00114c2501007387 */ /* 0x0009e20000100800 */
[----:B------:R-:W-:-:S03]  /*58200*/  IADD3 R18, P3, R18, R0, RZ ;  /* 0x0000000012127210 */ /* 0x000fc60007f7e0ff */
[----:B-1----:R-:W2:Y:S01]  /*58210*/  LDL.LU R35, [R1+0x16ac] ;  /* 0x0016ac0001237983 */ /* 0x002ea20000300800 */
[----:B------:R-:W-:Y:S01]  /*58220*/  IMAD.MOV.U32 R14, RZ, RZ, R33 ;  /* 0x000000ffff0e7224 */ /* 0x000fe200078e0021 */
[----:B------:R-:W-:Y:S02]  /*58230*/  MOV R15, R37 ;  /* 0x00000025000f7202 */ /* 0x000fe40000000f00 */
[----:B----4-:R-:W4:Y:S04]  /*58240*/  LDL.LU R33, [R1+0x16a0] ;  /* 0x0016a00001217983 */ /* 0x010f280000300800 */
[----:B------:R1:W-:Y:S04]  /*58250*/  LDGSTS.E [R12+0x1d300], desc[UR8][R14.64], P0 ;  /* 0x1d3000000e0c7fae */ /* 0x0003e80008121848 */
[----:B------:R-:W4:Y:S04]  /*58260*/  LDL.LU R37, [R1+0x16a8] ;  /* 0x0016a80001257983 */ /* 0x000f280000300800 */
[----:B------:R-:W-:Y:S01]  /*58270*/  STL [R1+0x11c8], R34 ;  /* 0x0011c82201007387 */ /* 0x000fe20000100800 */
[----:B-1----:R-:W-:Y:S01]  /*58280*/  MOV R14, R34 ;  /* 0x00000022000e7202 */ /* 0x002fe20000000f00 */
[----:B------:R-:W-:-:S04]  /*58290*/  IMAD.X R38, R38, 0x1, R2, P2 ;  /* 0x0000000126267824 */ /* 0x000fc800010e0602 */
[----:B------:R-:W-:Y:S01]  /*582a0*/  IMAD.MOV.U32 R15, RZ, RZ, R38 ;  /* 0x000000ffff0f7224 */ /* 0x000fe200078e0026 */
[----:B------:R-:W-:Y:S01]  /*582b0*/  STL [R1+0x11c4], R38 ;  /* 0x0011c42601007387 */ /* 0x000fe20000100800 */
[----:B------:R-:W-:-:S03]  /*582c0*/  IMAD.X R19, R19, 0x1, R2, P3 ;  /* 0x0000000113137824 */ /* 0x000fc600018e0602 */
[----:B------:R-:W-:Y:S04]  /*582d0*/  STL [R1+0x11d0], R18 ;  /* 0x0011d01201007387 */ /* 0x000fe80000100800 */
[----:B------:R1:W-:Y:S04]  /*582e0*/  LDGSTS.E [R12+0x1e200], desc[UR8][R14.64], P1 ;  /* 0x1e2000000e0c7fae */ /* 0x0003e80008921848 */
[----:B------:R1:W-:Y:S02]  /*582f0*/  STL [R1+0x11cc], R19 ;  /* 0x0011cc1301007387 */ /* 0x0003e40000100800 */
[----:B-1----:R-:W-:Y:S01]  /*58300*/  MOV R15, R19 ;  /* 0x00000013000f7202 */ /* 0x002fe20000000f00 */
[----:B------:R-:W-:Y:S01]  /*58310*/  IMAD.MOV.U32 R14, RZ, RZ, R18 ;  /* 0x000000ffff0e7224 */ /* 0x000fe200078e0012 */
[----:B------:R-:W4:Y:S04]  /*58320*/  LDL.LU R19, [R1+0x1390] ;  /* 0x0013900001137983 */ /* 0x000f280000300800 */
[----:B------:R-:W4:Y:S04]  /*58330*/  LDL.LU R18, [R1+0x1394] ;  /* 0x0013940001127983 */ /* 0x000f280000300800 */
[----:B------:R-:W4:Y:S04]  /*58340*/  LDL.LU R38, [R1+0x1398] ;  /* 0x0013980001267983 */ /* 0x000f280000300800 */
[----:B------:R-:W4:Y:S01]  /*58350*/  LDL.LU R34, [R1+0x139c] ;  /* 0x00139c0001227983 */ /* 0x000f220000300800 */
[----:B------:R-:W-:-:S02]  /*58360*/  IADD3 R36, P2, R36, R0, RZ ;  /* 0x0000000024247210 */ /* 0x000fc40007f5e0ff */
[----:B------:R-:W-:Y:S01]  /*58370*/  IADD3 R13, P3, R13, R0, RZ ;  /* 0x000000000d0d7210 */ /* 0x000fe20007f7e0ff */
[----:B------:R1:W-:Y:S04]  /*58380*/  LDGSTS.E [R12+0x1e300], desc[UR8][R14.64], P0 ;  /* 0x1e3000000e0c7fae */ /* 0x0003e80008121848 */
[----:B------:R2:W-:Y:S01]  /*58390*/  STL [R1+0x1248], R36 ;  /* 0x0012482401007387 */ /* 0x0005e20000100800 */
[----:B-1----:R-:W-:Y:S01]  /*583a0*/  MOV R14, R36 ;  /* 0x00000024000e7202 */ /* 0x002fe20000000f00 */
[----:B---3--:R-:W-:-:S04]  /*583b0*/  IMAD.X R39, R39, 0x1, R2, P2 ;  /* 0x0000000127277824 */ /* 0x008fc800010e0602 */
[----:B------:R-:W-:Y:S01]  /*583c0*/  IMAD.MOV.U32 R15, RZ, RZ, R39 ;  /* 0x000000ffff0f7224 */ /* 0x000fe200078e0027 */
[----:B------:R-:W-:Y:S01]  /*583d0*/  STL [R1+0x1244], R39 ;  /* 0x0012442701007387 */ /* 0x000fe20000100800 */
[----:B--2---:R-:W-:-:S03]  /*583e0*/  IMAD.X R16, R16, 0x1, R2, P3 ;  /* 0x0000000110107824 */ /* 0x004fc600018e0602 */
[----:B------:R-:W-:Y:S04]  /*583f0*/  STL [R1+0x1250], R13 ;  /* 0x0012500d01007387 */ /* 0x000fe80000100800 */
[----:B------:R1:W-:Y:S04]  /*58400*/  STL [R1+0x124c], R16 ;  /* 0x00124c1001007387 */ /* 0x0003e80000100800 */
[----:B------:R-:W2:Y:S04]  /*58410*/  LDL.LU R36, [R1+0x1304] ;  /* 0x0013040001247983 */ /* 0x000ea80000300800 */
[----:B------:R3:W-:Y:S02]  /*58420*/  LDGSTS.E [R12+0x1f200], desc[UR8][R14.64], P1 ;  /* 0x1f2000000e0c7fae */ /* 0x0007e40008921848 */
[----:B---3--:R-:W-:-:S02]  /*58430*/  MOV R15, R16 ;  /* 0x00000010000f7202 */ /* 0x008fc40000000f00 */
[----:B-1----:R-:W3:Y:S01]  /*58440*/  LDL.LU R16, [R1+0x130c] ;  /* 0x00130c0001107983 */ /* 0x002ee20000300800 */
[----:B------:R-:W-:-:S03]  /*58450*/  IMAD.MOV.U32 R14, RZ, RZ, R13 ;  /* 0x000000ffff0e7224 */ /* 0x000fc600078e000d */
[----:B------:R-:W3:Y:S01]  /*58460*/  LDL.LU R39, [R1+0x1300] ;  /* 0x0013000001277983 */ /* 0x000ee20000300800 */
[----:B------:R-:W-:-:S03]  /*58470*/  IMAD.SHL.U32 R13, R32, 0x4, RZ ;  /* 0x00000004200d7824 */ /* 0x000fc600078e00ff */
[----:B------:R-:W3:Y:S04]  /*58480*/  LDL.LU R32, [R1+0x1308] ;  /* 0x0013080001207983 */ /* 0x000ee80000300800 */
[----:B------:R1:W-:Y:S02]  /*58490*/  LDGSTS.E [R12+0x1f300], desc[UR8][R14.64], P0 ;  /* 0x1f3000000e0c7fae */ /* 0x0003e40008121848 */
[----:B-1----:R-:W-:-:S04]  /*584a0*/  LOP3.LUT R12, R13, 0x20, RZ, 0x3c, !PT ;  /* 0x000000200d0c7812 */ /* 0x002fc800078e3cff */
[----:B------:R-:W-:Y:S02]  /*584b0*/  IADD3 R12, R12, UR7, RZ ;  /* 0x000000070c0c7c10 */ /* 0x000fe4000fffe0ff */
[----:B------:R-:W-:-:S05]  /*584c0*/  IADD3 R17, P2, R17, R0, RZ ;  /* 0x0000000011117210 */ /* 0x000fca0007f5e0ff */
[----:B------:R-:W-:Y:S01]  /*584d0*/  STL [R1+0x16a4], R17 ;  /* 0x0016a41101007387 */ /* 0x000fe20000100800 */
[----:B------:R-:W-:Y:S01]  /*584e0*/  IMAD.MOV.U32 R14, RZ, RZ, R17 ;  /* 0x000000ffff0e7224 */ /* 0x000fe200078e0011 */
[----:B------:R-:W-:Y:S01]  /*584f0*/  IADD3 R35, P3, R35, R0, RZ ;  /* 0x0000000023237210 */ /* 0x000fe20007f7e0ff */
[----:B----4-:R-:W-:-:S04]  /*58500*/  IMAD.X R33, R33, 0x1, R2, P2 ;  /* 0x0000000121217824 */ /* 0x010fc800010e0602 */
[----:B------:R-:W-:Y:S01]  /*58510*/  STL [R1+0x16ac], R35 ;  /* 0x0016ac2301007387 */ /* 0x000fe20000100800 */
[----:B------:R-:W-:-:S03]  /*58520*/  MOV R15, R33 ;  /* 0x00000021000f7202 */ /* 0x000fc60000000f00 */
[----:B------:R1:W-:Y:S01]  /*58530*/  STL [R1+0x16a0], R33 ;  /* 0x0016a02101007387 */ /* 0x0003e20000100800 */
[----:B------:R-:W-:-:S03]  /*58540*/  IMAD.X R37, R37, 0x1, R2, P3 ;  /* 0x0000000125257824 */ /* 0x000fc600018e0602 */
[----:B------:R4:W-:Y:S04]  /*58550*/  LDGSTS.E [R12+0x400], desc[UR8][R14.64], P1 ;  /* 0x004000000e0c7fae */ /* 0x0009e80008921848 */
[----:B-1----:R-:W3:Y:S04]  /*58560*/  LDL.LU R33, [R1+0x458] ;  /* 0x0004580001217983 */ /* 0x002ee80000300800 */
[----:B------:R-:W3:Y:S01]  /*58570*/  LDL.LU R17, [R1+0x460] ;  /* 0x0004600001117983 */ /* 0x000ee20000300800 */
[----:B----4-:R-:W-:-:S03]  /*58580*/  IMAD.MOV.U32 R15, RZ, RZ, R37 ;  /* 0x000000ffff0f7224 */ /* 0x010fc600078e0025 */
[----:B------:R1:W-:Y:S01]  /*58590*/  STL [R1+0x16a8], R37 ;  /* 0x0016a82501007387 */ /* 0x0003e20000100800 */
[----:B------:R-:W-:-:S05]  /*585a0*/  IMAD.MOV.U32 R14, RZ, RZ, R35 ;  /* 0x000000ffff0e7224 */ /* 0x000fca00078e0023 */
[----:B------:R4:W-:Y:S04]  /*585b0*/  LDGSTS.E [R12+0x500], desc[UR8][R14.64], P0 ;  /* 0x005000000e0c7fae */ /* 0x0009e80008121848 */
[----:B-1----:R-:W3:Y:S04]  /*585c0*/  LDL.LU R37, [R1+0x454] ;  /* 0x0004540001257983 */ /* 0x002ee80000300800 */
[----:B------:R-:W3:Y:S01]  /*585d0*/  LDL.LU R35, [R1+0x45c] ;  /* 0x00045c0001237983 */ /* 0x000ee20000300800 */
[----:B------:R-:W-:-:S04]  /*585e0*/  IADD3 R18, P2, R18, R0, RZ ;  /* 0x0000000012127210 */ /* 0x000fc80007f5e0ff */
[----:B------:R-:W-:Y:S02]  /*585f0*/  IADD3.X R19, R19, R2, RZ, P2, !PT ;  /* 0x0000000213137210 */ /* 0x000fe400017fe4ff */
[----:B------:R-:W-:Y:S01]  /*58600*/  IADD3 R34, P3, R34, R0, RZ ;  /* 0x0000000022227210 */ /* 0x000fe20007f7e0ff */
[----:B------:R-:W-:Y:S01]  /*58610*/  STL [R1+0x1394], R18 ;  /* 0x0013941201007387 */ /* 0x000fe20000100800 */
[----:B----4-:R-:W-:Y:S01]  /*58620*/  IMAD.MOV.U32 R14, RZ, RZ, R18 ;  /* 0x000000ffff0e7224 */ /* 0x010fe200078e0012 */
[----:B------:R-:W-:Y:S02]  /*58630*/  MOV R15, R19 ;  /* 0x00000013000f7202 */ /* 0x000fe40000000f00 */
[----:B------:R-:W-:Y:S01]  /*58640*/  IMAD.X R38, R38, 0x1, R2, P3 ;  /* 0x0000000126267824 */ /* 0x000fe200018e0602 */
[----:B------:R1:W-:Y:S04]  /*58650*/  STL [R1+0x1390], R19 ;  /* 0x0013901301007387 */ /* 0x0003e80000100800 */
[----:B------:R-:W-:Y:S04]  /*58660*/  STL [R1+0x139c], R34 ;  /* 0x00139c2201007387 */ /* 0x000fe80000100800 */
[----:B------:R4:W-:Y:S04]  /*58670*/  LDGSTS.E [R12+0x1400], desc[UR8][R14.64], P1 ;  /* 0x014000000e0c7fae */ /* 0x0009e80008921848 */
[----:B-1----:R-:W3:Y:S04]  /*58680*/  LDL.LU R19, [R1+0x4d8] ;  /* 0x0004d80001137983 */ /* 0x002ee80000300800 */
[----:B------:R1:W-:Y:S04]  /*58690*/  STL [R1+0x1398], R38 ;  /* 0x0013982601007387 */ /* 0x0003e80000100800 */
[----:B------:R-:W3:Y:S01]  /*586a0*/  LDL.LU R18, [R1+0x4e0] ;  /* 0x0004e00001127983 */ /* 0x000ee20000300800 */
[----:B----4-:R-:W-:-:S03]  /*586b0*/  IMAD.MOV.U32 R15, RZ, RZ, R38 ;  /* 0x000000ffff0f7224 */ /* 0x010fc600078e0026 */
[----:B-1----:R-:W4:Y:S01]  /*586c0*/  LDL.LU R38, [R1+0x4d4] ;  /* 0x0004d40001267983 */ /* 0x002f220000300800 */
[----:B------:R-:W-:-:S03]  /*586d0*/  IMAD.MOV.U32 R14, RZ, RZ, R34 ;  /* 0x000000ffff0e7224 */ /* 0x000fc600078e0022 */
[----:B------:R-:W4:Y:S04]  /*586e0*/  LDL.LU R34, [R1+0x4dc] ;  /* 0x0004dc0001227983 */ /* 0x000f280000300800 */
[----:B------:R1:W-:Y:S01]  /*586f0*/  LDGSTS.E [R12+0x1500], desc[UR8][R14.64], P0 ;  /* 0x015000000e0c7fae */ /* 0x0003e20008121848 */
[----:B--2---:R-:W-:-:S05]  /*58700*/  IADD3 R36, P2, R36, R0, RZ ;  /* 0x0000000024247210 */ /* 0x004fca0007f5e0ff */
[----:B------:R2:W-:Y:S01]  /*58710*/  STL [R1+0x1304], R36 ;  /* 0x0013042401007387 */ /* 0x0005e20000100800 */
[----:B-1----:R-:W-:Y:S01]  /*58720*/  IMAD.MOV.U32 R14, RZ, RZ, R36 ;  /* 0x000000ffff0e7224 */ /* 0x002fe200078e0024 */
[----:B---3--:R-:W-:Y:S02]  /*58730*/  IADD3 R16, P3, R16, R0, RZ ;  /* 0x0000000010107210 */ /* 0x008fe40007f7e0ff */
[----:B------:R-:W-:-:S03]  /*58740*/  IADD3.X R39, R39, R2, RZ, P2, !PT ;  /* 0x0000000227277210 */ /* 0x000fc600017fe4ff */
[----:B------:R-:W-:Y:S02]  /*58750*/  IMAD.X R32, R32, 0x1, R2, P3 ;  /* 0x0000000120207824 */ /* 0x000fe400018e0602 */
[----:B------:R1:W-:Y:S04]  /*58760*/  STL [R1+0x1300], R39 ;  /* 0x0013002701007387 */ /* 0x0003e80000100800 */
[----:B------:R3:W-:Y:S01]  /*58770*/  STL [R1+0x130c], R16 ;  /* 0x00130c1001007387 */ /* 0x0007e20000100800 */
[----:B------:R-:W-:-:S03]  /*58780*/  MOV R15, R39 ;  /* 0x00000027000f7202 */ /* 0x000fc60000000f00 */
[----:B--2---:R-:W2:Y:S04]  /*58790*/  LDL.LU R36, [R1+0x558] ;  /* 0x0005580001247983 */ /* 0x004ea80000300800 */
[----:B------:R3:W-:Y:S04]  /*587a0*/  STL [R1+0x1308], R32 ;  /* 0x0013082001007387 */ /* 0x0007e80000100800 */
[----:B------:R-:W2:Y:S04]  /*587b0*/  LDL.LU R40, [R1+0x560] ;  /* 0x0005600001287983 */ /* 0x000ea80000300800 */
[----:B-1----:R-:W2:Y:S04]  /*587c0*/  LDL.LU R39, [R1+0x554] ;  /* 0x0005540001277983 */ /* 0x002ea80000300800 */
[----:B------:R-:W2:Y:S04]  /*587d0*/  LDL.LU R41, [R1+0x55c] ;  /* 0x00055c0001297983 */ /* 0x000ea80000300800 */
[----:B------:R1:W-:Y:S02]  /*587e0*/  LDGSTS.E [R12+0x2400], desc[UR8][R14.64], P1 ;  /* 0x024000000e0c7fae */ /* 0x0003e40008921848 */
[----:B-1----:R-:W-:-:S02]  /*587f0*/  IMAD.MOV.U32 R14, RZ, RZ, R16 ;  /* 0x000000ffff0e7224 */ /* 0x002fc400078e0010 */
[----:B------:R-:W-:Y:S01]  /*58800*/  IMAD.MOV.U32 R15, RZ, RZ, R32 ;  /* 0x000000ffff0f7224 */ /* 0x000fe200078e0020 */
[----:B---3--:R-:W3:Y:S04]  /*58810*/  LDL.LU R16, [R1+0x5d8] ;  /* 0x0005d80001107983 */ /* 0x008ee80000300800 */
[----:B------:R-:W3:Y:S04]  /*58820*/  LDL.LU R32, [R1+0x5e0] ;  /* 0x0005e00001207983 */ /* 0x000ee80000300800 */
[----:B------:R1:W-:Y:S01]  /*58830*/  LDGSTS.E [R12+0x2500], desc[UR8][R14.64], P0 ;  /* 0x025000000e0c7fae */ /* 0x0003e20008121848 */
[----:B------:R-:W-:-:S02]  /*58840*/  IADD3 R33, P2, R33, R0, RZ ;  /* 0x0000000021217210 */ /* 0x000fc40007f5e0ff */
[----:B------:R-:W-:-:S03]  /*58850*/  IADD3 R17, P3, R17, R0, RZ ;  /* 0x0000000011117210 */ /* 0x000fc60007f7e0ff */
[----:B------:R1:W-:Y:S02]  /*58860*/  STL [R1+0x458], R33 ;  /* 0x0004582101007387 */ /* 0x0003e40000100800 */
[----:B-1----:R-:W-:Y:S01]  /*58870*/  IMAD.MOV.U32 R14, RZ, RZ, R33 ;  /* 0x000000ffff0e7224 */ /* 0x002fe200078e0021 */
[----:B------:R-:W-:Y:S01]  /*58880*/  IADD3.X R37, R37, R2, RZ, P2, !PT ;  /* 0x0000000225257210 */ /* 0x000fe200017fe4ff */
[----:B------:R-:W-:-:S04]  /*58890*/  IMAD.X R35, R35, 0x1, R2, P3 ;  /* 0x0000000123237824 */ /* 0x000fc800018e0602 */
[----:B------:R1:W-:Y:S01]  /*588a0*/  STL [R1+0x454], R37 ;  /* 0x0004542501007387 */ /* 0x0003e20000100800 */
[----:B------:R-:W-:-:S03]  /*588b0*/  MOV R15, R37 ;  /* 0x00000025000f7202 */ /* 0x000fc60000000f00 */
[----:B------:R1:W-:Y:S04]  /*588c0*/  STL [R1+0x460], R17 ;  /* 0x0004601101007387 */ /* 0x0003e80000100800 */
[----:B------:R-:W3:Y:S04]  /*588d0*/  LDL.LU R33, [R1+0x5d4] ;  /* 0x0005d40001217983 */ /* 0x000ee80000300800 */
[----:B------:R1:W-:Y:S04]  /*588e0*/  STL [R1+0x45c], R35 ;  /* 0x00045c2301007387 */ /* 0x0003e80000100800 */
[----:B-1----:R-:W3:Y:S04]  /*588f0*/  LDL.LU R37, [R1+0x5dc] ;  /* 0x0005dc0001257983 */ /* 0x002ee80000300800 */
[----:B------:R1:W-:Y:S02]  /*58900*/  LDGSTS.E [R12+0x3400], desc[UR8][R14.64], P1 ;  /* 0x034000000e0c7fae */ /* 0x0003e40008921848 */
        /* <DEDUP_REMOVED lines=8> */
[----:B----4-:R-:W-:Y:S01]  /*58990*/  IADD3.X R38, R38, R2, RZ, P2, !PT ;  /* 0x0000000226267210 */ /* 0x010fe200017fe4ff */
[----:B-1----:R-:W-:Y:S02]  /*589a0*/  IMAD.MOV.U32 R14, RZ, RZ, R19 ;  /* 0x000000ffff0e7224 */ /* 0x002fe400078e0013 */
[----:B------:R-:W-:Y:S02]  /*589b0*/  IMAD.X R34, R34, 0x1, R2, P3 ;  /* 0x0000000122227824 */ /* 0x000fe400018e0602 */
[----:B------:R1:W-:Y:S04]  /*589c0*/  STL [R1+0x4d4], R38 ;  /* 0x0004d42601007387 */ /* 0x0003e80000100800 */
[----:B------:R-:W-:Y:S01]  /*589d0*/  STL [R1+0x4e0], R18 ;  /* 0x0004e01201007387 */ /* 0x000fe20000100800 */
[----:B------:R-:W-:-:S03]  /*589e0*/  MOV R15, R38 ;  /* 0x00000026000f7202 */ /* 0x000fc60000000f00 */
[----:B------:R-:W4:Y:S04]  /*589f0*/  LDL.LU R19, [R1+0x654] ;  /* 0x0006540001137983 */ /* 0x000f280000300800 */
[----:B------:R1:W-:Y:S04]  /*58a00*/  STL [R1+0x4dc], R34 ;  /* 0x0004dc2201007387 */ /* 0x0003e80000100800 */
[----:B-1----:R-:W4:Y:S04]  /*58a10*/  LDL.LU R38, [R1+0x65c] ;  /* 0x00065c0001267983 */ /* 0x002f280000300800 */
[----:B------:R1:W-:Y:S02]  /*58a20*/  LDGSTS.E [R12+0x4400], desc[UR8][R14.64], P1 ;  /* 0x044000000e0c7fae */ /* 0x0003e40008921848 */
[----:B-1----:R-:W-:-:S02]  /*58a30*/  IMAD.MOV.U32 R14, RZ, RZ, R18 ;  /* 0x000000ffff0e7224 */ /* 0x002fc400078e0012 */
[----:B------:R-:W-:Y:S02]  /*58a40*/  IMAD.MOV.U32 R15, RZ, RZ, R34 ;  /* 0x000000ffff0f7224 */ /* 0x000fe400078e0022 */
[----:B------:R-:W4:Y:S04]  /*58a50*/  LDL.LU R34, [R1+0x6d8] ;  /* 0x0006d80001227983 */ /* 0x000f280000300800 */
[----:B------:R-:W4:Y:S04]  /*58a60*/  LDL.LU R18, [R1+0x6e0] ;  /* 0x0006e00001127983 */ /* 0x000f280000300800 */
[----:B------:R1:W-:Y:S01]  /*58a70*/  LDGSTS.E [R12+0x4500], desc[UR8][R14.64], P0 ;  /* 0x045000000e0c7fae */ /* 0x0003e20008121848 */
[----:B--2---:R-:W-:-:S02]  /*58a80*/  IADD3 R36, P2, R36, R0, RZ ;  /* 0x0000000024247210 */ /* 0x004fc40007f5e0ff */
[----:B------:R-:W-:Y:S02]  /*58a90*/  IADD3 R40, P3, R40, R0, RZ ;  /* 0x0000000028287210 */ /* 0x000fe40007f7e0ff */
[----:B------:R-:W-:Y:S01]  /*58aa0*/  IADD3.X R39, R39, R2, RZ, P2, !PT ;  /* 0x0000000227277210 */ /* 0x000fe200017fe4ff */
[----:B------:R-:W-:Y:S02]  /*58ab0*/  STL [R1+0x558], R36 ;  /* 0x0005582401007387 */ /* 0x000fe40000100800 */
[----:B------:R-:W-:Y:S02]  /*58ac0*/  IMAD.X R41, R41, 0x1, R2, P3 ;  /* 0x0000000129297824 */ /* 0x000fe400018e0602 */
[----:B------:R2:W-:Y:S01]  /*58ad0*/  STL [R1+0x554], R39 ;  /* 0x0005542701007387 */ /* 0x0005e20000100800 */
[----:B-1----:R-:W-:-:S03]  /*58ae0*/  MOV R15, R39 ;  /* 0x00000027000f7202 */ /* 0x002fc60000000f00 */
[----:B------:R-:W-:Y:S01]  /*58af0*/  STL [R1+0x560], R40 ;  /* 0x0005602801007387 */ /* 0x000fe20000100800 */
[----:B------:R-:W-:-:S03]  /*58b00*/  IMAD.MOV.U32 R14, RZ, RZ, R36 ;  /* 0x000000ffff0e7224 */ /* 0x000fc600078e0024 */
[----:B--2---:R-:W2:Y:S04]  /*58b10*/  LDL.LU R39, [R1+0x6d4] ;  /* 0x0006d40001277983 */ /* 0x004ea80000300800 */
[----:B------:R-:W-:Y:S04]  /*58b20*/  STL [R1+0x55c], R41 ;  /* 0x00055c2901007387 */ /* 0x000fe80000100800 */
[----:B------:R-:W2:Y:S01]  /*58b30*/  LDL.LU R36, [R1+0x6dc] ;  /* 0x0006dc0001247983 */ /* 0x000ea20000300800 */
[----:B---3--:R-:W-:-:S03]  /*58b40*/  IADD3 R16, P2, R16, R0, RZ ;  /* 0x0000000010107210 */ /* 0x008fc60007f5e0ff */
[----:B------:R1:W-:Y:S01]  /*58b50*/  LDGSTS.E [R12+0x5400], desc[UR8][R14.64], P1 ;  /* 0x054000000e0c7fae */ /* 0x0003e20008921848 */
[----:B------:R-:W-:-:S03]  /*58b60*/  IADD3 R32, P3, R32, R0, RZ ;  /* 0x0000000020207210 */ /* 0x000fc60007f7e0ff */
[----:B------:R-:W-:Y:S01]  /*58b70*/  STL [R1+0x5d8], R16 ;  /* 0x0005d81001007387 */ /* 0x000fe20000100800 */
[----:B-1----:R-:W-:Y:S02]  /*58b80*/  IMAD.MOV.U32 R14, RZ, RZ, R40 ;  /* 0x000000ffff0e7224 */ /* 0x002fe400078e0028 */
[----:B------:R-:W-:-:S05]  /*58b90*/  IMAD.MOV.U32 R15, RZ, RZ, R41 ;  /* 0x000000ffff0f7224 */ /* 0x000fca00078e0029 */
        /* <DEDUP_REMOVED lines=8> */
[----:B-1----:R-:W2:Y:S04]  /*58c20*/  LDL.LU R33, [R1+0x758] ;  /* 0x0007580001217983 */ /* 0x002ea80000300800 */
[----:B------:R1:W-:Y:S04]  /*58c30*/  STL [R1+0x5dc], R37 ;  /* 0x0005dc2501007387 */ /* 0x0003e80000100800 */
[----:B------:R-:W2:Y:S01]  /*58c40*/  LDL.LU R16, [R1+0x760] ;  /* 0x0007600001107983 */ /* 0x000ea20000300800 */
[----:B---3--:R-:W-:Y:S01]  /*58c50*/  IMAD.MOV.U32 R15, RZ, RZ, R37 ;  /* 0x000000ffff0f7224 */ /* 0x008fe200078e0025 */
[-C--:B------:R-:W-:Y:S01]  /*58c60*/  IADD3 R17, P2, R17, R0.reuse, RZ ;  /* 0x0000000011117210 */ /* 0x080fe20007f5e0ff */
[----:B------:R-:W-:Y:S01]  /*58c70*/  IMAD.MOV.U32 R14, RZ, RZ, R32 ;  /* 0x000000ffff0e7224 */ /* 0x000fe200078e0020 */
[----:B-1----:R-:W3:Y:S01]  /*58c80*/  LDL.LU R37, [R1+0x754] ;  /* 0x0007540001257983 */ /* 0x002ee20000300800 */
[----:B------:R-:W-:-:S03]  /*58c90*/  IADD3 R35, P3, R35, R0, RZ ;  /* 0x0000000023237210 */ /* 0x000fc60007f7e0ff */
[----:B------:R-:W3:Y:S04]  /*58ca0*/  LDL.LU R32, [R1+0x75c] ;  /* 0x00075c0001207983 */ /* 0x000ee80000300800 */
[----:B------:R1:W-:Y:S04]  /*58cb0*/  LDGSTS.E [R12+0x6500], desc[UR8][R14.64], P0 ;  /* 0x065000000e0c7fae */ /* 0x0003e80008121848 */
[----:B------:R-:W-:Y:S01]  /*58cc0*/  STL [R1+0x658], R17 ;  /* 0x0006581101007387 */ /* 0x000fe20000100800 */
[----:B-1----:R-:W-:Y:S01]  /*58cd0*/  IMAD.MOV.U32 R14, RZ, RZ, R17 ;  /* 0x000000ffff0e7224 */ /* 0x002fe200078e0011 */
[----:B----4-:R-:W-:-:S04]  /*58ce0*/  IADD3.X R19, R19, R2, RZ, P2, !PT ;  /* 0x0000000213137210 */ /* 0x010fc800017fe4ff */
        /* <DEDUP_REMOVED lines=11> */
[----:B------:R-:W4:Y:S01]  /*58da0*/  LDL.LU R35, [R1+0x7dc] ;  /* 0x0007dc0001237983 */ /* 0x000f220000300800 */
[-C--:B------:R-:W-:Y:S02]  /*58db0*/  IADD3 R34, P2, R34, R0.reuse, RZ ;  /* 0x0000000022227210 */ /* 0x080fe40007f5e0ff */
[----:B------:R-:W-:Y:S01]  /*58dc0*/  IADD3 R18, P3, R18, R0, RZ ;  /* 0x0000000012127210 */ /* 0x000fe20007f7e0ff */
[----:B------:R1:W-:Y:S04]  /*58dd0*/  LDGSTS.E [R12+0x7500], desc[UR8][R14.64], P0 ;  /* 0x075000000e0c7fae */ /* 0x0003e80008121848 */
[----:B------:R2:W-:Y:S01]  /*58de0*/  STL [R1+0x6d8], R34 ;  /* 0x0006d82201007387 */ /* 0x0005e20000100800 */
[----:B-1----:R-:W-:Y:S01]  /*58df0*/  IMAD.MOV.U32 R14, RZ, RZ, R34 ;  /* 0x000000ffff0e7224 */ /* 0x002fe200078e0022 */
[----:B--2---:R-:W-:-:S05]  /*58e00*/  IADD3.X R39, R39, R2, RZ, P2, !PT ;  /* 0x0000000227277210 */ /* 0x004fca00017fe4ff */
        /* <DEDUP_REMOVED lines=8> */
[----:B------:R-:W4:Y:S04]  /*58e90*/  LDL.LU R41, [R1+0x85c] ;  /* 0x00085c0001297983 */ /* 0x000f280000300800 */
[----:B------:R1:W-:Y:S02]  /*58ea0*/  LDGSTS.E [R12+0x8400], desc[UR8][R14.64], P1 ;  /* 0x084000000e0c7fae */ /* 0x0003e40008921848 */
[----:B-1----:R-:W-:-:S02]  /*58eb0*/  IMAD.MOV.U32 R14, RZ, RZ, R18 ;  /* 0x000000ffff0e7224 */ /* 0x002fc400078e0012 */
[----:B------:R-:W-:Y:S01]  /*58ec0*/  IMAD.MOV.U32 R15, RZ, RZ, R36 ;  /* 0x000000ffff0f7224 */ /* 0x000fe200078e0024 */
[----:B--2---:R-:W2:Y:S04]  /*58ed0*/  LDL.LU R18, [R1+0x8d8] ;  /* 0x0008d80001127983 */ /* 0x004ea80000300800 */
[----:B------:R-:W2:Y:S04]  /*58ee0*/  LDL.LU R36, [R1+0x8e0] ;  /* 0x0008e00001247983 */ /* 0x000ea80000300800 */
[----:B------:R1:W-:Y:S01]  /*58ef0*/  LDGSTS.E [R12+0x8500], desc[UR8][R14.64], P0 ;  /* 0x085000000e0c7fae */ /* 0x0003e20008121848 */
[----:B------:R-:W-:-:S02]  /*58f00*/  IADD3 R33, P2, R33, R0, RZ ;  /* 0x0000000021217210 */ /* 0x000fc40007f5e0ff */
[----:B------:R-:W-:-:S03]  /*58f10*/  IADD3 R16, P3, R16, R0, RZ ;  /* 0x0000000010107210 */ /* 0x000fc60007f7e0ff */
[----:B------:R1:W-:Y:S01]  /*58f20*/  STL [R1+0x758], R33 ;  /* 0x0007582101007387 */ /* 0x0003e20000100800 */
[----:B---3--:R-:W-:Y:S01]  /*58f30*/  IADD3.X R37, R37, R2, RZ, P2, !PT ;  /* 0x0000000225257210 */ /* 0x008fe200017fe4ff */
[----:B-1----:R-:W-:Y:S02]  /*58f40*/  IMAD.MOV.U32 R14, RZ, RZ, R33 ;  /* 0x000000ffff0e7224 */ /* 0x002fe400078e0021 */
[----:B------:R-:W-:Y:S02]  /*58f50*/  IMAD.X R32, R32, 0x1, R2, P3 ;  /* 0x0000000120207824 */ /* 0x000fe400018e0602 */
[----:B------:R1:W-:Y:S01]  /*58f60*/  STL [R1+0x754], R37 ;  /* 0x0007542501007387 */ /* 0x0003e20000100800 */
[----:B------:R-:W-:-:S03]  /*58f70*/  MOV R15, R37 ;  /* 0x00000025000f7202 */ /* 0x000fc60000000f00 */
[----:B------:R3:W-:Y:S04]  /*58f80*/  STL [R1+0x760], R16 ;  /* 0x0007601001007387 */ /* 0x0007e80000100800 */
[----:B------:R-:W2:Y:S04]  /*58f90*/  LDL.LU R33, [R1+0x8d4] ;  /* 0x0008d40001217983 */ /* 0x000ea80000300800 */
[----:B------:R3:W-:Y:S04]  /*58fa0*/  STL [R1+0x75c], R32 ;  /* 0x00075c2001007387 */ /* 0x0007e80000100800 */
[----:B-1----:R-:W2:Y:S04]  /*58fb0*/  LDL.LU R37, [R1+0x8dc] ;  /* 0x0008dc0001257983 */ /* 0x002ea80000300800 */
[----:B------:R1:W-:Y:S02]  /*58fc0*/  LDGSTS.E [R12+0x9400], desc[UR8][R14.64], P1 ;  /* 0x094000000e0c7fae */ /* 0x0003e40008921848 */
[----:B-1----:R-:W-:-:S02]  /*58fd0*/  IMAD.MOV.U32 R14, RZ, RZ, R16 ;  /* 0x000000ffff0e7224 */ /* 0x002fc400078e0010 */
[----:B------:R-:W-:Y:S01]  /*58fe0*/  IMAD.MOV.U32 R15, RZ, RZ, R32 ;  /* 0x000000ffff0f7224 */ /* 0x000fe200078e0020 */
[----:B---3--:R-:W3:Y:S04]  /*58ff0*/  LDL.LU R16, [R1+0x958] ;  /* 0x0009580001107983 */ /* 0x008ee80000300800 */
        /* <DEDUP_REMOVED lines=20> */
[----:B------:R-:W-:-:S02]  /*59140*/  IADD3 R34, P2, R34, R0, RZ ;  /* 0x0000000022227210 */ /* 0x000fc40007f5e0ff */
[----:B------:R-:W-:Y:S02]  /*59150*/  IADD3 R40, P3, R40, R0, RZ ;  /* 0x0000000028287210 */ /* 0x000fe40007f7e0ff */
[----:B------:R-:W-:Y:S01]  /*59160*/  IADD3.X R39, R39, R2, RZ, P2, !PT ;  /* 0x0000000227277210 */ /* 0x000fe200017fe4ff */
[----:B------:R-:W-:Y:S02]  /*59170*/  STL [R1+0x858], R34 ;  /* 0x0008582201007387 */ /* 0x000fe40000100800 */
[----:B------:R-:W-:Y:S02]  /*59180*/  IMAD.X R41, R41, 0x1, R2, P3 ;  /* 0x0000000129297824 */ /* 0x000fe400018e0602 */
[----:B------:R1:W-:Y:S02]  /*59190*/  STL [R1+0x854], R39 ;  /* 0x0008542701007387 */ /* 0x0003e40000100800 */
[----:B-1----:R-:W-:Y:S02]  /*591a0*/  MOV R15, R39 ;  /* 0x00000027000f7202 */ /* 0x002fe40000000f00 */
[----:B------:R-:W-:Y:S01]  /*591b0*/  STL [R1+0x860], R40 ;  /* 0x0008602801007387 */ /* 0x000fe20000100800 */
[----:B------:R-:W-:-:S03]  /*591c0*/  IMAD.MOV.U32 R14, RZ, RZ, R34 ;  /* 0x000000ffff0e7224 */ /* 0x000fc600078e0022 */
[----:B------:R-:W4:Y:S04]  /*591d0*/  LDL.LU R39, [R1+0x9d4] ;  /* 0x0009d40001277983 */ /* 0x000f280000300800 */
[----:B------:R-:W-:Y:S04]  /*591e0*/  STL [R1+0x85c], R41 ;  /* 0x00085c2901007387 */ /* 0x000fe80000100800 */
[----:B------:R-:W4:Y:S01]  /*591f0*/  LDL.LU R34, [R1+0x9dc] ;  /* 0x0009dc0001227983 */ /* 0x000f220000300800 */
[----:B--2---:R-:W-:-:S03]  /*59200*/  IADD3 R18, P2, R18, R0, RZ ;  /* 0x0000000012127210 */ /* 0x004fc60007f5e0ff */
        /* <DEDUP_REMOVED lines=13> */
[----:B-1----:R-:W4:Y:S04]  /*592e0*/  LDL.LU R33, [R1+0xa58] ;  /* 0x000a580001217983 */ /* 0x002f280000300800 */
[----:B------:R1:W-:Y:S04]  /*592f0*/  STL [R1+0x8dc], R37 ;  /* 0x0008dc2501007387 */ /* 0x0003e80000100800 */
[----:B------:R-:W4:Y:S01]  /*59300*/  LDL.LU R18, [R1+0xa60] ;  /* 0x000a600001127983 */ /* 0x000f220000300800 */
[----:B--2---:R-:W-:Y:S01]  /*59310*/  IMAD.MOV.U32 R15, RZ, RZ, R37 ;  /* 0x000000ffff0f7224 */ /* 0x004fe200078e0025 */
[-C--:B---3--:R-:W-:Y:S01]  /*59320*/  IADD3 R16, P2, R16, R0.reuse, RZ ;  /* 0x0000000010107210 */ /* 0x088fe20007f5e0ff */
[----:B------:R-:W-:Y:S01]  /*59330*/  IMAD.MOV.U32 R14, RZ, RZ, R36 ;  /* 0x000000ffff0e7224 */ /* 0x000fe200078e0024 */
[----:B-1----:R-:W2:Y:S01]  /*59340*/  LDL.LU R37, [R1+0xa54] ;  /* 0x000a540001257983 */ /* 0x002ea20000300800 */
        /* <DEDUP_REMOVED lines=21> */
[----:B------:R1:W-:Y:S02]  /*594a0*/  STL [R1+0x9d8], R35 ;  /* 0x0009d82301007387 */ /* 0x0003e40000100800 */
        /* <DEDUP_REMOVED lines=14> */
[----:B------:R-:W4:Y:S04]  /*59590*/  LDL.LU R17, [R1+0xbd8] ;  /* 0x000bd80001117983 */ /* 0x000f280000300800 */
[----:B------:R-:W4:Y:S04]  /*595a0*/  LDL.LU R34, [R1+0xbe0] ;  /* 0x000be00001227983 */ /* 0x000f280000300800 */
[----:B------:R1:W-:Y:S01]  /*595b0*/  LDGSTS.E [R12+0xe500], desc[UR8][R14.64], P0 ;  /* 0x0e5000000e0c7fae */ /* 0x0003e20008121848 */
[----:B------:R-:W-:-:S02]  /*595c0*/  IADD3 R33, P2, R33, R0, RZ ;  /* 0x0000000021217210 */ /* 0x000fc40007f5e0ff */
[----:B------:R-:W-:-:S03]  /*595d0*/  IADD3 R18, P3, R18, R0, RZ ;  /* 0x0000000012127210 */ /* 0x000fc60007f7e0ff */
[----:B------:R3:W-:Y:S01]  /*595e0*/  STL [R1+0xa58], R33 ;  /* 0x000a582101007387 */ /* 0x0007e20000100800 */
[----:B--2---:R-:W-:Y:S01]  /*595f0*/  IADD3.X R37, R37, R2, RZ, P2, !PT ;  /* 0x0000000225257210 */ /* 0x004fe200017fe4ff */
[----:B-1----:R-:W-:Y:S02]  /*59600*/  IMAD.MOV.U32 R14, RZ, RZ, R33 ;  /* 0x000000ffff0e7224 */ /* 0x002fe400078e0021 */
[----:B---3--:R-:W-:Y:S02]  /*59610*/  IMAD.X R36, R36, 0x1, R2, P3 ;  /* 0x0000000124247824 */ /* 0x008fe400018e0602 */
        /* <DEDUP_REMOVED lines=9> */
[----:B--2---:R-:W2:Y:S04]  /*596b0*/  LDL.LU R18, [R1+0xc58] ;  /* 0x000c580001127983 */ /* 0x004ea80000300800 */
[----:B------:R-:W2:Y:S01]  /*596c0*/  LDL.LU R36, [R1+0xc60] ;  /* 0x000c600001247983 */ /* 0x000ea20000300800 */
        /* <DEDUP_REMOVED lines=31> */
[----:B------:R-:W-:-:S03]  /*598c0*/  IADD3 R17, P2, R17, R0, RZ ;  /* 0x0000000011117210 */ /* 0x000fc60007f5e0ff */
[----:B------:R1:W-:Y:S01]  /*598d0*/  LDGSTS.E [R12+0x11400], desc[UR8][R14.64], P1 ;  /* 0x114000000e0c7fae */ /* 0x0003e20008921848 */
[----:B------:R-:W-:-:S03]  /*598e0*/  IADD3 R34, P3, R34, R0, RZ ;  /* 0x0000000022227210 */ /* 0x000fc60007f7e0ff */
[----:B------:R-:W-:Y:S01]  /*598f0*/  STL [R1+0xbd8], R17 ;  /* 0x000bd81101007387 */ /* 0x000fe20000100800 */
[----:B-1----:R-:W-:Y:S02]  /*59900*/  IMAD.MOV.U32 R14, RZ, RZ, R40 ;  /* 0x000000ffff0e7224 */ /* 0x002fe400078e0028 */
[----:B------:R-:W-:-:S05]  /*59910*/  IMAD.MOV.U32 R15, RZ, RZ, R41 ;  /* 0x000000ffff0f7224 */ /* 0x000fca00078e0029 */
[----:B------:R1:W-:Y:S02]  /*59920*/  LDGSTS.E [R12+0x11500], desc[UR8][R14.64], P0 ;  /* 0x115000000e0c7fae */ /* 0x0003e40008121848 */
[----:B-1----:R-:W-:Y:S01]  /*59930*/  IMAD.MOV.U32 R14, RZ, RZ, R17 ;  /* 0x000000ffff0e7224 */ /* 0x002fe200078e0011 */
[----:B---3--:R-:W-:-:S04]  /*59940*/  IADD3.X R33, R33, R2, RZ, P2, !PT ;  /* 0x0000000221217210 */ /* 0x008fc800017fe4ff */
        /* <DEDUP_REMOVED lines=8> */
[----:B---3--:R-:W-:Y:S01]  /*599d0*/  IMAD.MOV.U32 R15, RZ, RZ, R37 ;  /* 0x000000ffff0f7224 */ /* 0x008fe200078e0025 */
[-C--:B--2---:R-:W-:Y:S01]  /*599e0*/  IADD3 R18, P2, R18, R0.reuse, RZ ;  /* 0x0000000012127210 */ /* 0x084fe20007f5e0ff */
        /* <DEDUP_REMOVED lines=136> */
[----:B------:R1:W-:Y:S04]  /*5a270*/  STL [R1+0xfe0], R18 ;  /* 0x000fe01201007387 */ /* 0x0003e80000100800 */
[----:B------:R-:W4:Y:S04]  /*5a280*/  LDL.LU R40, [R1+0x1158] ;  /* 0x0011580001287983 */ /* 0x000f280000300800 */
[----:B------:R1:W-:Y:S04]  /*5a290*/  STL [R1+0xfdc], R32 ;  /* 0x000fdc2001007387 */ /* 0x0003e80000100800 */
[----:B------:R-:W4:Y:S04]  /*5a2a0*/  LDL.LU R36, [R1+0x1160] ;  /* 0x0011600001247983 */ /* 0x000f280000300800 */
[----:B------:R-:W4:Y:S01]  /*5a2b0*/  LDL.LU R41, [R1+0x1154] ;  /* 0x0011540001297983 */ /* 0x000f220000300800 */
[----:B------:R-:W-:-:S03]  /*5a2c0*/  MOV R15, R39 ;  /* 0x00000027000f7202 */ /* 0x000fc60000000f00 */
[----:B-1----:R-:W4:Y:S04]  /*5a2d0*/  LDL.LU R39, [R1+0x115c] ;  /* 0x00115c0001277983 */ /* 0x002f280000300800 */
[----:B------:R1:W-:Y:S02]  /*5a2e0*/  LDGSTS.E [R12+0x1a400], desc[UR8][R14.64], P1 ;  /* 0x1a4000000e0c7fae */ /* 0x0003e40008921848 */
[----:B-1----:R-:W-:Y:S02]  /*5a2f0*/  IMAD.MOV.U32 R14, RZ, RZ, R18 ;  /* 0x000000ffff0e7224 */ /* 0x002fe400078e0012 */
[----:B------:R-:W-:Y:S01]  /*5a300*/  IMAD.MOV.U32 R15, RZ, RZ, R32 ;  /* 0x000000ffff0f7224 */ /* 0x000fe200078e0020 */
[----:B------:R-:W4:Y:S04]  /*5a310*/  LDL.LU R18, [R1+0x11d8] ;  /* 0x0011d80001127983 */ /* 0x000f280000300800 */
[----:B------:R-:W4:Y:S04]  /*5a320*/  LDL.LU R32, [R1+0x11e0] ;  /* 0x0011e00001207983 */ /* 0x000f280000300800 */
[----:B------:R1:W-:Y:S01]  /*5a330*/  LDGSTS.E [R12+0x1a500], desc[UR8][R14.64], P0 ;  /* 0x1a5000000e0c7fae */ /* 0x0003e20008121848 */
[----:B------:R-:W-:-:S05]  /*5a340*/  IADD3 R33, P2, R33, R0, RZ ;  /* 0x0000000021217210 */ /* 0x000fca0007f5e0ff */
[----:B------:R3:W-:Y:S01]  /*5a350*/  STL [R1+0x1058], R33 ;  /* 0x0010582101007387 */ /* 0x0007e20000100800 */
[----:B------:R-:W-:Y:S02]  /*5a360*/  IADD3 R16, P3, R16, R0, RZ ;  /* 0x0000000010107210 */ /* 0x000fe40007f7e0ff */
        /* <DEDUP_REMOVED lines=15> */
[----:B------:R1:W-:Y:S04]  /*5a460*/  LDGSTS.E [R12+0x1b500], desc[UR8][R14.64], P0 ;  /* 0x1b5000000e0c7fae */ /* 0x0003e80008121848 */
[----:B------:R1:W-:Y:S01]  /*5a470*/  STL [R1+0x10d8], R19 ;  /* 0x0010d81301007387 */ /* 0x0003e20000100800 */
[----:B------:R-:W-:Y:S02]  /*5a480*/  IADD3 R17, P3, R17, R0, RZ ;  /* 0x0000000011117210 */ /* 0x000fe40007f7e0ff */
[----:B----4-:R-:W-:Y:S01]  /*5a490*/  IADD3.X R38, R38, R2, RZ, P2, !PT ;  /* 0x0000000226267210 */ /* 0x010fe200017fe4ff */
[----:B-1----:R-:W-:Y:S02]  /*5a4a0*/  IMAD.MOV.U32 R14, RZ, RZ, R19 ;  /* 0x000000ffff0e7224 */ /* 0x002fe400078e0013 */
[----:B------:R-:W-:-:S02]  /*5a4b0*/  IMAD.X R34, R34, 0x1, R2, P3 ;  /* 0x0000000122227824 */ /* 0x000fc400018e0602 */
[----:B------:R1:W-:Y:S04]  /*5a4c0*/  STL [R1+0x10d4], R38 ;  /* 0x0010d42601007387 */ /* 0x0003e80000100800 */
[----:B------:R4:W-:Y:S04]  /*5a4d0*/  STL [R1+0x10e0], R17 ;  /* 0x0010e01101007387 */ /* 0x0009e80000100800 */
[----:B------:R-:W2:Y:S01]  /*5a4e0*/  LDL.LU R19, [R1+0x1254] ;  /* 0x0012540001137983 */ /* 0x000ea20000300800 */
[----:B------:R-:W-:-:S03]  /*5a4f0*/  MOV R15, R38 ;  /* 0x00000026000f7202 */ /* 0x000fc60000000f00 */
[----:B------:R4:W-:Y:S04]  /*5a500*/  STL [R1+0x10dc], R34 ;  /* 0x0010dc2201007387 */ /* 0x0009e80000100800 */
[----:B-1----:R-:W2:Y:S04]  /*5a510*/  LDL.LU R38, [R1+0x125c] ;  /* 0x00125c0001267983 */ /* 0x002ea80000300800 */
[----:B------:R1:W-:Y:S02]  /*5a520*/  LDGSTS.E [R12+0x1c400], desc[UR8][R14.64], P1 ;  /* 0x1c4000000e0c7fae */ /* 0x0003e40008921848 */
[----:B-1----:R-:W-:-:S02]  /*5a530*/  IMAD.MOV.U32 R14, RZ, RZ, R17 ;  /* 0x000000ffff0e7224 */ /* 0x002fc400078e0011 */
[----:B------:R-:W-:Y:S01]  /*5a540*/  IMAD.MOV.U32 R15, RZ, RZ, R34 ;  /* 0x000000ffff0f7224 */ /* 0x000fe200078e0022 */
[----:B----4-:R-:W4:Y:S04]  /*5a550*/  LDL.LU R17, [R1+0x16b0] ;  /* 0x0016b00001117983 */ /* 0x010f280000300800 */
[----:B------:R1:W-:Y:S04]  /*5a560*/  LDGSTS.E [R12+0x1c500], desc[UR8][R14.64], P0 ;  /* 0x1c5000000e0c7fae */ /* 0x0003e80008121848 */
[----:B------:R-:W4:Y:S01]  /*5a570*/  LDL.LU R34, [R1+0x13f8] ;  /* 0x0013f80001227983 */ /* 0x000f220000300800 */
[----:B------:R-:W-:-:S02]  /*5a580*/  IADD3 R40, P2, R40, R0, RZ ;  /* 0x0000000028287210 */ /* 0x000fc40007f5e0ff */
[----:B------:R-:W-:Y:S02]  /*5a590*/  IADD3 R36, P3, R36, R0, RZ ;  /* 0x0000000024247210 */ /* 0x000fe40007f7e0ff */
[----:B------:R-:W-:Y:S01]  /*5a5a0*/  IADD3.X R41, R41, R2, RZ, P2, !PT ;  /* 0x0000000229297210 */ /* 0x000fe200017fe4ff */
[----:B-1----:R-:W-:-:S03]  /*5a5b0*/  IMAD.MOV.U32 R14, RZ, RZ, R40 ;  /* 0x000000ffff0e7224 */ /* 0x002fc600078e0028 */
[----:B------:R-:W-:Y:S01]  /*5a5c0*/  MOV R15, R41 ;  /* 0x00000029000f7202 */ /* 0x000fe20000000f00 */
[----:B------:R-:W-:Y:S01]  /*5a5d0*/  IMAD.X R39, R39, 0x1, R2, P3 ;  /* 0x0000000127277824 */ /* 0x000fe200018e0602 */
[----:B------:R-:W-:Y:S04]  /*5a5e0*/  STL [R1+0x1158], R40 ;  /* 0x0011582801007387 */ /* 0x000fe80000100800 */
[----:B------:R-:W-:Y:S04]  /*5a5f0*/  STL [R1+0x1154], R41 ;  /* 0x0011542901007387 */ /* 0x000fe80000100800 */
[----:B------:R1:W-:Y:S04]  /*5a600*/  STL [R1+0x1160], R36 ;  /* 0x0011602401007387 */ /* 0x0003e80000100800 */
[----:B------:R1:W-:Y:S04]  /*5a610*/  LDGSTS.E [R12+0x1d400], desc[UR8][R14.64], P1 ;  /* 0x1d4000000e0c7fae */ /* 0x0003e80008921848 */
[----:B------:R1:W-:Y:S01]  /*5a620*/  STL [R1+0x115c], R39 ;  /* 0x00115c2701007387 */ /* 0x0003e20000100800 */
[----:B------:R-:W-:Y:S01]  /*5a630*/  IADD3 R18, P2, R18, R0, RZ ;  /* 0x0000000012127210 */ /* 0x000fe20007f5e0ff */
[----:B-1----:R-:W-:-:S02]  /*5a640*/  IMAD.MOV.U32 R14, RZ, RZ, R36 ;  /* 0x000000ffff0e7224 */ /* 0x002fc400078e0024 */
[----:B------:R-:W4:Y:S01]  /*5a650*/  LDL.LU R36, [R1+0x13f4] ;  /* 0x0013f40001247983 */ /* 0x000f220000300800 */
[----:B------:R-:W-:-:S03]  /*5a660*/  IMAD.MOV.U32 R15, RZ, RZ, R39 ;  /* 0x000000ffff0f7224 */ /* 0x000fc600078e0027 */
[----:B------:R-:W4:Y:S01]  /*5a670*/  LDL.LU R39, [R1+0x13ec] ;  /* 0x0013ec0001277983 */ /* 0x000f220000300800 */
[----:B------:R-:W-:-:S03]  /*5a680*/  IADD3 R32, P3, R32, R0, RZ ;  /* 0x0000000020207210 */ /* 0x000fc60007f7e0ff */
[----:B------:R1:W-:Y:S04]  /*5a690*/  LDGSTS.E [R12+0x1d500], desc[UR8][R14.64], P0 ;  /* 0x1d5000000e0c7fae */ /* 0x0003e80008121848 */
[----:B------:R3:W-:Y:S01]  /*5a6a0*/  STL [R1+0x11d8], R18 ;  /* 0x0011d81201007387 */ /* 0x0007e20000100800 */
[----:B-1----:R-:W-:Y:S01]  /*5a6b0*/  IMAD.MOV.U32 R14, RZ, RZ, R18 ;  /* 0x000000ffff0e7224 */ /* 0x002fe200078e0012 */
[----:B---3--:R-:W-:-:S04]  /*5a6c0*/  IADD3.X R33, R33, R2, RZ, P2, !PT ;  /* 0x0000000221217210 */ /* 0x008fc800017fe4ff */
[----:B------:R-:W-:Y:S01]  /*5a6d0*/  MOV R15, R33 ;  /* 0x00000021000f7202 */ /* 0x000fe20000000f00 */
[----:B------:R1:W-:Y:S01]  /*5a6e0*/  STL [R1+0x11d4], R33 ;  /* 0x0011d42101007387 */ /* 0x0003e20000100800 */
[----:B------:R-:W-:-:S03]  /*5a6f0*/  IMAD.X R37, R37, 0x1, R2, P3 ;  /* 0x0000000125257824 */ /* 0x000fc600018e0602 */
[----:B------:R3:W-:Y:S04]  /*5a700*/  STL [R1+0x11e0], R32 ;  /* 0x0011e02001007387 */ /* 0x0007e80000100800 */
[----:B------:R-:W4:Y:S04]  /*5a710*/  LDL.LU R18, [R1+0x13a4] ;  /* 0x0013a40001127983 */ /* 0x000f280000300800 */
[----:B------:R3:W-:Y:S04]  /*5a720*/  STL [R1+0x11dc], R37 ;  /* 0x0011dc2501007387 */ /* 0x0007e80000100800 */
[----:B------:R3:W-:Y:S04]  /*5a730*/  LDGSTS.E [R12+0x1e400], desc[UR8][R14.64], P1 ;  /* 0x1e4000000e0c7fae */ /* 0x0007e80008921848 */
[----:B-1----:R-:W4:Y:S01]  /*5a740*/  LDL.LU R33, [R1+0x13ac] ;  /* 0x0013ac0001217983 */ /* 0x002f220000300800 */
[----:B--2---:R-:W-:-:S02]  /*5a750*/  IADD3 R16, P2, R16, R0, RZ ;  /* 0x0000000010107210 */ /* 0x004fc40007f5e0ff */
[----:B------:R-:W-:Y:S01]  /*5a760*/  IADD3 R35, P3, R35, R0, RZ ;  /* 0x0000000023237210 */ /* 0x000fe20007f7e0ff */
[----:B---3--:R-:W-:Y:S02]  /*5a770*/  IMAD.MOV.U32 R14, RZ, RZ, R32 ;  /* 0x000000ffff0e7224 */ /* 0x008fe400078e0020 */
[----:B------:R-:W-:Y:S01]  /*5a780*/  IMAD.MOV.U32 R15, RZ, RZ, R37 ;  /* 0x000000ffff0f7224 */ /* 0x000fe200078e0025 */
[----:B------:R-:W2:Y:S04]  /*5a790*/  LDL.LU R32, [R1+0x13a0] ;  /* 0x0013a00001207983 */ /* 0x000ea80000300800 */
[----:B------:R-:W3:Y:S04]  /*5a7a0*/  LDL.LU R37, [R1+0x13a8] ;  /* 0x0013a80001257983 */ /* 0x000ee80000300800 */
        /* <DEDUP_REMOVED lines=16> */
[-C--:B----4-:R-:W-:Y:S02]  /*5a8b0*/  IADD3 R17, P2, R17, R0.reuse, RZ ;  /* 0x0000000011117210 */ /* 0x090fe40007f5e0ff */
[----:B------:R-:W-:Y:S01]  /*5a8c0*/  IADD3 R34, P3, R34, R0, RZ ;  /* 0x0000000022227210 */ /* 0x000fe20007f7e0ff */
[----:B------:R1:W-:Y:S04]  /*5a8d0*/  LDGSTS.E [R12+0x1f500], desc[UR8][R14.64], P0 ;  /* 0x1f5000000e0c7fae */ /* 0x0003e80008121848 */
[----:B------:R-:W-:Y:S01]  /*5a8e0*/  STL [R1+0x16b0], R17 ;  /* 0x0016b01101007387 */ /* 0x000fe20000100800 */
[----:B-1----:R-:W-:-:S03]  /*5a8f0*/  LOP3.LUT R12, R13, 0x30, RZ, 0x3c, !PT ;  /* 0x000000300d0c7812 */ /* 0x002fc600078e3cff */
[----:B------:R-:W-:Y:S01]  /*5a900*/  STL [R1+0x13f8], R34 ;  /* 0x0013f82201007387 */ /* 0x000fe20000100800 */
[----:B------:R-:W-:Y:S01]  /*5a910*/  MOV R14, R17 ;  /* 0x00000011000e7202 */ /* 0x000fe20000000f00 */
[----:B------:R-:W-:Y:S01]  /*5a920*/  VIADD R12, R12, UR7 ;  /* 0x000000070c0c7c36 */ /* 0x000fe20008000000 */
[----:B------:R-:W-:Y:S01]  /*5a930*/  IADD3.X R36, R36, R2, RZ, P2, !PT ;  /* 0x0000000224247210 */ /* 0x000fe200017fe4ff */
[----:B------:R-:W-:-:S04]  /*5a940*/  IMAD.X R39, R39, 0x1, R2, P3 ;  /* 0x0000000127277824 */ /* 0x000fc800018e0602 */
[----:B------:R1:W-:Y:S01]  /*5a950*/  STL [R1+0x13f4], R36 ;  /* 0x0013f42401007387 */ /* 0x0003e20000100800 */
[----:B------:R-:W-:-:S05]  /*5a960*/  IMAD.MOV.U32 R15, RZ, RZ, R36 ;  /* 0x000000ffff0f7224 */ /* 0x000fca00078e0024 */
[----:B------:R4:W-:Y:S04]  /*5a970*/  LDGSTS.E [R12+0x600], desc[UR8][R14.64], P1 ;  /* 0x006000000e0c7fae */ /* 0x0009e80008921848 */
[----:B-1----:R-:W3:Y:S04]  /*5a980*/  LDL.LU R36, [R1+0x468] ;  /* 0x0004680001247983 */ /* 0x002ee80000300800 */
[----:B------:R-:W3:Y:S04]  /*5a990*/  LDL.LU R17, [R1+0x470] ;  /* 0x0004700001117983 */ /* 0x000ee80000300800 */
[----:B------:R1:W-:Y:S01]  /*5a9a0*/  STL [R1+0x13ec], R39 ;  /* 0x0013ec2701007387 */ /* 0x0003e20000100800 */
[----:B----4-:R-:W-:Y:S01]  /*5a9b0*/  MOV R15, R39 ;  /* 0x00000027000f7202 */ /* 0x010fe20000000f00 */
[----:B------:R-:W-:-:S05]  /*5a9c0*/  IMAD.MOV.U32 R14, RZ, RZ, R34 ;  /* 0x000000ffff0e7224 */ /* 0x000fca00078e0022 */
[----:B------:R4:W-:Y:S04]  /*5a9d0*/  LDGSTS.E [R12+0x700], desc[UR8][R14.64], P0 ;  /* 0x007000000e0c7fae */ /* 0x0009e80008121848 */
[----:B-1----:R-:W3:Y:S04]  /*5a9e0*/  LDL.LU R39, [R1+0x464] ;  /* 0x0004640001277983 */ /* 0x002ee80000300800 */
[----:B------:R-:W3:Y:S01]  /*5a9f0*/  LDL.LU R34, [R1+0x46c] ;  /* 0x00046c0001227983 */ /* 0x000ee20000300800 */
[----:B------:R-:W-:-:S04]  /*5aa00*/  IADD3 R18, P2, R18, R0, RZ ;  /* 0x0000000012127210 */ /* 0x000fc80007f5e0ff */
[----:B----4-:R-:W-:Y:S01]  /*5aa10*/  MOV R14, R18 ;  /* 0x00000012000e7202 */ /* 0x010fe20000000f00 */
[----:B------:R-:W-:Y:S01]  /*5aa20*/  STL [R1+0x13a4], R18 ;  /* 0x0013a41201007387 */ /* 0x000fe20000100800 */
[----:B------:R-:W-:Y:S01]  /*5aa30*/  IADD3 R33, P3, R33, R0, RZ ;  /* 0x0000000021217210 */ /* 0x000fe20007f7e0ff */
[----:B--2---:R-:W-:-:S04]  /*5aa40*/  IMAD.X R32, R32, 0x1, R2, P2 ;  /* 0x0000000120207824 */ /* 0x004fc800010e0602 */
[----:B---3--:R-:W-:Y:S01]  /*5aa50*/  IMAD.X R37, R37, 0x1, R2, P3 ;  /* 0x0000000125257824 */ /* 0x008fe200018e0602 */
[----:B------:R1:W-:Y:S01]  /*5aa60*/  STL [R1+0x13a0], R32 ;  /* 0x0013a02001007387 */ /* 0x0003e20000100800 */
[----:B------:R-:W-:-:S03]  /*5aa70*/  IMAD.MOV.U32 R15, RZ, RZ, R32 ;  /* 0x000000ffff0f7224 */ /* 0x000fc600078e0020 */
[----:B------:R-:W-:Y:S04]  /*5aa80*/  STL [R1+0x13ac], R33 ;  /* 0x0013ac2101007387 */ /* 0x000fe80000100800 */
[----:B------:R2:W-:Y:S04]  /*5aa90*/  LDGSTS.E [R12+0x1600], desc[UR8][R14.64], P1 ;  /* 0x016000000e0c7fae */ /* 0x0005e80008921848 */
[----:B-1----:R-:W3:Y:S04]  /*5aaa0*/  LDL.LU R32, [R1+0x4e8] ;  /* 0x0004e80001207983 */ /* 0x002ee80000300800 */
[----:B------:R1:W-:Y:S04]  /*5aab0*/  STL [R1+0x13a8], R37 ;  /* 0x0013a82501007387 */ /* 0x0003e80000100800 */
[----:B------:R-:W4:Y:S01]  /*5aac0*/  LDL.LU R18, [R1+0x4f0] ;  /* 0x0004f00001127983 */ /* 0x000f220000300800 */
[----:B--2---:R-:W-:Y:S01]  /*5aad0*/  MOV R15, R37 ;  /* 0x00000025000f7202 */ /* 0x004fe20000000f00 */
[----:B------:R-:W-:-:S02]  /*5aae0*/  IMAD.MOV.U32 R14, RZ, RZ, R33 ;  /* 0x000000ffff0e7224 */ /* 0x000fc400078e0021 */
[----:B-1----:R-:W2:Y:S04]  /*5aaf0*/  LDL.LU R37, [R1+0x4e4] ;  /* 0x0004e40001257983 */ /* 0x002ea80000300800 */
[----:B------:R-:W2:Y:S04]  /*5ab00*/  LDL.LU R33, [R1+0x4ec] ;  /* 0x0004ec0001217983 */ /* 0x000ea80000300800 */
[----:B------:R1:W-:Y:S01]  /*5ab10*/  LDGSTS.E [R12+0x1700], desc[UR8][R14.64], P0 ;  /* 0x017000000e0c7fae */ /* 0x0003e20008121848 */
[-C--:B------:R-:W-:Y:S02]  /*5ab20*/  IADD3 R19, P2, R19, R0.reuse, RZ ;  /* 0x0000000013137210 */ /* 0x080fe40007f5e0ff */
[----:B------:R-:W-:-:S03]  /*5ab30*/  IADD3 R16, P3, R16, R0, RZ ;  /* 0x0000000010107210 */ /* 0x000fc60007f7e0ff */
[----:B------:R1:W-:Y:S01]  /*5ab40*/  STL [R1+0x1314], R19 ;  /* 0x0013141301007387 */ /* 0x0003e20000100800 */
[--C-:B------:R-:W-:Y:S01]  /*5ab50*/  IMAD.X R38, R38, 0x1, R2.reuse, P2 ;  /* 0x0000000126267824 */ /* 0x100fe200010e0602 */
[----:B-1----:R-:W-:Y:S01]  /*5ab60*/  MOV R14, R19 ;  /* 0x00000013000e7202 */ /* 0x002fe20000000f00 */
[----:B------:R-:W-:-:S03]  /*5ab70*/  IMAD.X R35, R35, 0x1, R2, P3 ;  /* 0x0000000123237824 */ /* 0x000fc600018e0602 */
[----:B------:R1:W-:Y:S04]  /*5ab80*/  STL [R1+0x1310], R38 ;  /* 0x0013102601007387 */ /* 0x0003e80000100800 */
[----:B------:R1:W-:Y:S04]  /*5ab90*/  STL [R1+0x131c], R16 ;  /* 0x00131c1001007387 */ /* 0x0003e80000100800 */
[----:B------:R-:W2:Y:S01]  /*5aba0*/  LDL.LU R19, [R1+0x568] ;  /* 0x0005680001137983 */ /* 0x000ea20000300800 */
        /* <DEDUP_REMOVED lines=11> */
[----:B------:R-:W-:-:S02]  /*5ac60*/  IADD3 R36, P2, R36, R0, RZ ;  /* 0x0000000024247210 */ /* 0x000fc40007f5e0ff */
[----:B------:R-:W-:-:S03]  /*5ac70*/  IADD3 R17, P3, R17, R0, RZ ;  /* 0x0000000011117210 */ /* 0x000fc60007f7e0ff */
[----:B------:R1:W-:Y:S02]  /*5ac80*/  STL [R1+0x468], R36 ;  /* 0x0004682401007387 */ /* 0x0003e40000100800 */
[----:B-1----:R-:W-:Y:S01]  /*5ac90*/  MOV R14, R36 ;  /* 0x00000024000e7202 */ /* 0x002fe20000000f00 */
[--C-:B------:R-:W-:Y:S02]  /*5aca0*/  IMAD.X R39, R39, 0x1, R2.reuse, P2 ;  /* 0x0000000127277824 */ /* 0x100fe400010e0602 */
[----:B------:R-:W-:-:S03]  /*5acb0*/  IMAD.X R34, R34, 0x1, R2, P3 ;  /* 0x0000000122227824 */ /* 0x000fc600018e0602 */
[----:B------:R1:W-:Y:S04]  /*5acc0*/  STL [R1+0x464], R39 ;  /* 0x0004642701007387 */ /* 0x0003e80000100800 */
[----:B------:R1:W-:Y:S04]  /*5acd0*/  STL [R1+0x470], R17 ;  /* 0x0004701101007387 */ /* 0x0003e80000100800 */
[----:B------:R-:W2:Y:S01]  /*5ace0*/  LDL.LU R36, [R1+0x5e4] ;  /* 0x0005e40001247983 */ /* 0x000ea20000300800 */
[----:B------:R-:W-:-:S03]  /*5acf0*/  IMAD.MOV.U32 R15, RZ, RZ, R39 ;  /* 0x000000ffff0f7224 */ /* 0x000fc600078e0027 */
[----:B------:R1:W-:Y:S04]  /*5ad00*/  STL [R1+0x46c], R34 ;  /* 0x00046c2201007387 */ /* 0x0003e80000100800 */
[----:B-1----:R-:W2:Y:S04]  /*5ad10*/  LDL.LU R39, [R1+0x5ec] ;  /* 0x0005ec0001277983 */ /* 0x002ea80000300800 */
[----:B------:R1:W-:Y:S02]  /*5ad20*/  LDGSTS.E [R12+0x3600], desc[UR8][R14.64], P1 ;  /* 0x036000000e0c7fae */ /* 0x0003e40008921848 */
[----:B-1----:R-:W-:Y:S01]  /*5ad30*/  IMAD.MOV.U32 R14, RZ, RZ, R17 ;  /* 0x000000ffff0e7224 */ /* 0x002fe200078e0011 */
[----:B------:R-:W-:Y:S01]  /*5ad40*/  MOV R15, R34 ;  /* 0x00000022000f7202 */ /* 0x000fe20000000f00 */
[----:B------:R-:W2:Y:S04]  /*5ad50*/  LDL.LU R17, [R1+0x668] ;  /* 0x0006680001117983 */ /* 0x000ea80000300800 */
[----:B------:R-:W2:Y:S04]  /*5ad60*/  LDL.LU R34, [R1+0x670] ;  /* 0x0006700001227983 */ /* 0x000ea80000300800 */
[----:B------:R1:W-:Y:S01]  /*5ad70*/  LDGSTS.E [R12+0x3700], desc[UR8][R14.64], P0 ;  /* 0x037000000e0c7fae */ /* 0x0003e20008121848 */
[----:B---3--:R-:W-:-:S05]  /*5ad80*/  IADD3 R32, P2, R32, R0, RZ ;  /* 0x0000000020207210 */ /* 0x008fca0007f5e0ff */
[----:B------:R3:W-:Y:S01]  /*5ad90*/  STL [R1+0x4e8], R32 ;  /* 0x0004e82001007387 */ /* 0x0007e20000100800 */
[----:B----4-:R-:W-:Y:S01]  /*5ada0*/  IADD3 R18, P3, R18, R0, RZ ;  /* 0x0000000012127210 */ /* 0x010fe20007f7e0ff */
[----:B--2---:R-:W-:Y:S01]  /*5adb0*/  IMAD.X R37, R37, 0x1, R2, P2 ;  /* 0x0000000125257824 */ /* 0x004fe200010e0602 */
[----:B-1----:R-:W-:-:S03]  /*5adc0*/  MOV R14, R32 ;  /* 0x00000020000e7202 */ /* 0x002fc60000000f00 */
[----:B------:R-:W-:Y:S01]  /*5add0*/  IMAD.X R33, R33, 0x1, R2, P3 ;  /* 0x0000000121217824 */ /* 0x000fe200018e0602 */
[----:B------:R1:W-:Y:S01]  /*5ade0*/  STL [R1+0x4e4], R37 ;  /* 0x0004e42501007387 */ /* 0x0003e20000100800 */
[----:B------:R-:W-:-:S03]  /*5adf0*/  IMAD.MOV.U32 R15, RZ, RZ, R37 ;  /* 0x000000ffff0f7224 */ /* 0x000fc600078e0025 */
[----:B------:R-:W-:Y:S04]  /*5ae00*/  STL [R1+0x4f0], R18 ;  /* 0x0004f01201007387 */ /* 0x000fe80000100800 */
[----:B---3--:R-:W2:Y:S04]  /*5ae10*/  LDL.LU R32, [R1+0x664] ;  /* 0x0006640001207983 */ /* 0x008ea80000300800 */
[----:B------:R3:W-:Y:S04]  /*5ae20*/  STL [R1+0x4ec], R33 ;  /* 0x0004ec2101007387 */ /* 0x0007e80000100800 */
[----:B-1----:R-:W4:Y:S04]  /*5ae30*/  LDL.LU R37, [R1+0x66c] ;  /* 0x00066c0001257983 */ /* 0x002f280000300800 */
[----:B------:R1:W-:Y:S01]  /*5ae40*/  LDGSTS.E [R12+0x4600], desc[UR8][R14.64], P1 ;  /* 0x046000000e0c7fae */ /* 0x0003e20008921848 */
[----:B------:R-:W-:Y:S01]  /*5ae50*/  IADD3 R19, P2, R19, R0, RZ ;  /* 0x0000000013137210 */ /* 0x000fe20007f5e0ff */
[----:B-1----:R-:W-:Y:S01]  /*5ae60*/  IMAD.MOV.U32 R14, RZ, RZ, R18 ;  /* 0x000000ffff0e7224 */ /* 0x002fe200078e0012 */
[----:B------:R-:W-:-:S02]  /*5ae70*/  MOV R15, R33 ;  /* 0x00000021000f7202 */ /* 0x000fc40000000f00 */
[----:B---3--:R-:W3:Y:S01]  /*5ae80*/  LDL.LU R33, [R1+0x6e8] ;  /* 0x0006e80001217983 */ /* 0x008ee20000300800 */
[----:B------:R-:W-:-:S03]  /*5ae90*/  IADD3 R40, P3, R40, R0, RZ ;  /* 0x0000000028287210 */ /* 0x000fc60007f7e0ff */
[----:B------:R-:W3:Y:S01]  /*5aea0*/  LDL.LU R18, [R1+0x6f0] ;  /* 0x0006f00001127983 */ /* 0x000ee20000300800 */
[----:B------:R-:W-:-:S03]  /*5aeb0*/  IMAD.X R38, R38, 0x1, R2, P2 ;  /* 0x0000000126267824 */ /* 0x000fc600010e0602 */
[----:B------:R-:W-:Y:S01]  /*5aec0*/  STL [R1+0x568], R19 ;  /* 0x0005681301007387 */ /* 0x000fe20000100800 */
[----:B------:R-:W-:-:S03]  /*5aed0*/  IMAD.X R41, R41, 0x1, R2, P3 ;  /* 0x0000000129297824 */ /* 0x000fc600018e0602 */
[----:B------:R1:W-:Y:S04]  /*5aee0*/  LDGSTS.E [R12+0x4700], desc[UR8][R14.64], P0 ;  /* 0x047000000e0c7fae */ /* 0x0003e80008121848 */
[----:B------:R1:W-:Y:S04]  /*5aef0*/  STL [R1+0x564], R38 ;  /* 0x0005642601007387 */ /* 0x0003e80000100800 */
[----:B------:R-:W-:Y:S01]  /*5af00*/  STL [R1+0x570], R40 ;  /* 0x0005702801007387 */ /* 0x000fe20000100800 */
[----:B-1----:R-:W-:-:S03]  /*5af10*/  IMAD.MOV.U32 R15, RZ, RZ, R38 ;  /* 0x000000ffff0f7224 */ /* 0x002fc600078e0026 */
[----:B------:R-:W3:Y:S01]  /*5af20*/  LDL.LU R38, [R1+0x6e4] ;  /* 0x0006e40001267983 */ /* 0x000ee20000300800 */
[----:B------:R-:W-:-:S03]  /*5af30*/  MOV R14, R19 ;  /* 0x00000013000e7202 */ /* 0x000fc60000000f00 */
[----:B------:R-:W-:Y:S04]  /*5af40*/  STL [R1+0x56c], R41 ;  /* 0x00056c2901007387 */ /* 0x000fe80000100800 */
[----:B------:R-:W3:Y:S01]  /*5af50*/  LDL.LU R19, [R1+0x6ec] ;  /* 0x0006ec0001137983 */ /* 0x000ee20000300800 */
[----:B------:R-:W-:-:S03]  /*5af60*/  IADD3 R16, P2, R16, R0, RZ ;  /* 0x0000000010107210 */ /* 0x000fc60007f5e0ff */
        /* <DEDUP_REMOVED lines=9> */
[----:B------:R1:W-:Y:S01]  /*5b000*/  STL [R1+0x5e4], R36 ;  /* 0x0005e42401007387 */ /* 0x0003e20000100800 */
[----:B------:R-:W-:-:S03]  /*5b010*/  IMAD.X R39, R39, 0x1, R2, P3 ;  /* 0x0000000127277824 */ /* 0x000fc600018e0602 */
[----:B------:R-:W-:Y:S04]  /*5b020*/  STL [R1+0x5f0], R35 ;  /* 0x0005f02301007387 */ /* 0x000fe80000100800 */
[----:B------:R1:W-:Y:S04]  /*5b030*/  LDGSTS.E [R12+0x6600], desc[UR8][R14.64], P1 ;  /* 0x066000000e0c7fae */ /* 0x0003e80008921848 */
[----:B-1----:R-:W3:Y:S04]  /*5b040*/  LDL.LU R36, [R1+0x768] ;  /* 0x0007680001247983 */ /* 0x002ee80000300800 */
[----:B------:R1:W-:Y:S04]  /*5b050*/  STL [R1+0x5ec], R39 ;  /* 0x0005ec2701007387 */ /* 0x0003e80000100800 */
[----:B------:R-:W3:Y:S01]  /*5b060*/  LDL.LU R16, [R1+0x770] ;  /* 0x0007700001107983 */ /* 0x000ee20000300800 */
[----:B------:R-:W-:-:S03]  /*5b070*/  MOV R15, R39 ;  /* 0x00000027000f7202 */ /* 0x000fc60000000f00 */
[----:B-1----:R-:W3:Y:S01]  /*5b080*/  LDL.LU R39, [R1+0x764] ;  /* 0x0007640001277983 */ /* 0x002ee20000300800 */
[-C--:B------:R-:W-:Y:S01]  /*5b090*/  IADD3 R17, P2, R17, R0.reuse, RZ ;  /* 0x0000000011117210 */ /* 0x080fe20007f5e0ff */
[----:B------:R-:W-:Y:S02]  /*5b0a0*/  IMAD.MOV.U32 R14, RZ, RZ, R35 ;  /* 0x000000ffff0e7224 */ /* 0x000fe400078e0023 */
[----:B------:R-:W3:Y:S01]  /*5b0b0*/  LDL.LU R35, [R1+0x76c] ;  /* 0x00076c0001237983 */ /* 0x000ee20000300800 */
[----:B------:R-:W-:-:S03]  /*5b0c0*/  IADD3 R34, P3, R34, R0, RZ ;  /* 0x0000000022227210 */ /* 0x000fc60007f7e0ff */
[----:B------:R1:W-:Y:S04]  /*5b0d0*/  LDGSTS.E [R12+0x6700], desc[UR8][R14.64], P0 ;  /* 0x067000000e0c7fae */ /* 0x0003e80008121848 */
[----:B------:R-:W-:Y:S01]  /*5b0e0*/  STL [R1+0x668], R17 ;  /* 0x0006681101007387 */ /* 0x000fe20000100800 */
[----:B-1----:R-:W-:Y:S01]  /*5b0f0*/  MOV R14, R17 ;  /* 0x00000011000e7202 */ /* 0x002fe20000000f00 */
[----:B--2---:R-:W-:-:S04]  /*5b100*/  IMAD.X R32, R32, 0x1, R2, P2 ;  /* 0x0000000120207824 */ /* 0x004fc800010e0602 */
[----:B------:R-:W-:Y:S01]  /*5b110*/  IMAD.MOV.U32 R15, RZ, RZ, R32 ;  /* 0x000000ffff0f7224 */ /* 0x000fe200078e0020 */
[----:B------:R1:W-:Y:S01]  /*5b120*/  STL [R1+0x664], R32 ;  /* 0x0006642001007387 */ /* 0x0003e20000100800 */
[----:B----4-:R-:W-:-:S03]  /*5b130*/  IMAD.X R37, R37, 0x1, R2, P3 ;  /* 0x0000000125257824 */ /* 0x010fc600018e0602 */
[----:B------:R-:W-:Y:S04]  /*5b140*/  STL [R1+0x670], R34 ;  /* 0x0006702201007387 */ /* 0x000fe80000100800 */
[----:B------:R2:W-:Y:S04]  /*5b150*/  LDGSTS.E [R12+0x7600], desc[UR8][R14.64], P1 ;  /* 0x076000000e0c7fae */ /* 0x0005e80008921848 */
[----:B-1----:R-:W4:Y:S04]  /*5b160*/  LDL.LU R32, [R1+0x7e8] ;  /* 0x0007e80001207983 */ /* 0x002f280000300800 */
[----:B------:R1:W-:Y:S04]  /*5b170*/  STL [R1+0x66c], R37 ;  /* 0x00066c2501007387 */ /* 0x0003e80000100800 */
[----:B------:R-:W4:Y:S01]  /*5b180*/  LDL.LU R17, [R1+0x7f0] ;  /* 0x0007f00001117983 */ /* 0x000f220000300800 */
[----:B--2---:R-:W-:-:S02]  /*5b190*/  MOV R15, R37 ;  /* 0x00000025000f7202 */ /* 0x004fc40000000f00 */
[-C--:B---3--:R-:W-:Y:S01]  /*5b1a0*/  IADD3 R33, P2, R33, R0.reuse, RZ ;  /* 0x0000000021217210 */ /* 0x088fe20007f5e0ff */
[----:B-1----:R-:W2:Y:S01]  /*5b1b0*/  LDL.LU R37, [R1+0x7e4] ;  /* 0x0007e40001257983 */ /* 0x002ea20000300800 */
[----:B------:R-:W-:Y:S01]  /*5b1c0*/  IMAD.MOV.U32 R14, RZ, RZ, R34 ;  /* 0x000000ffff0e7224 */ /* 0x000fe200078e0022 */
[----:B------:R-:W-:Y:S02]  /*5b1d0*/  IADD3 R18, P3, R18, R0, RZ ;  /* 0x0000000012127210 */ /* 0x000fe40007f7e0ff */
[----:B------:R-:W3:Y:S04]  /*5b1e0*/  LDL.LU R34, [R1+0x7ec] ;  /* 0x0007ec0001227983 */ /* 0x000ee80000300800 */
[----:B------:R1:W-:Y:S04]  /*5b1f0*/  STL [R1+0x6e8], R33 ;  /* 0x0006e82101007387 */ /* 0x0003e80000100800 */
[----:B------:R1:W-:Y:S01]  /*5b200*/  LDGSTS.E [R12+0x7700], desc[UR8][R14.64], P0 ;  /* 0x077000000e0c7fae */ /* 0x0003e20008121848 */
[----:B------:R-:W-:Y:S01]  /*5b210*/  IMAD.X R38, R38, 0x1, R2, P2 ;  /* 0x0000000126267824 */ /* 0x000fe200010e0602 */
[----:B-1----:R-:W-:-:S04]  /*5b220*/  MOV R14, R33 ;  /* 0x00000021000e7202 */ /* 0x002fc80000000f00 */
[----:B------:R1:W-:Y:S01]  /*5b230*/  STL [R1+0x6e4], R38 ;  /* 0x0006e42601007387 */ /* 0x0003e20000100800 */
[----:B------:R-:W-:-:S03]  /*5b240*/  IMAD.X R19, R19, 0x1, R2, P3 ;  /* 0x0000000113137824 */ /* 0x000fc600018e0602 */
        /* <DEDUP_REMOVED lines=10> */
[----:B------:R-:W3:Y:S04]  /*5b2f0*/  LDL.LU R18, [R1+0x8e8] ;  /* 0x0008e80001127983 */ /* 0x000ee80000300800 */
[----:B------:R-:W3:Y:S04]  /*5b300*/  LDL.LU R19, [R1+0x8f0] ;  /* 0x0008f00001137983 */ /* 0x000ee80000300800 */
[----:B------:R1:W-:Y:S01]  /*5b310*/  LDGSTS.E [R12+0x8700], desc[UR8][R14.64], P0 ;  /* 0x087000000e0c7fae */ /* 0x0003e20008121848 */
[----:B------:R-:W-:-:S05]  /*5b320*/  IADD3 R36, P2, R36, R0, RZ ;  /* 0x0000000024247210 */ /* 0x000fca0007f5e0ff */
[----:B------:R1:W-:Y:S01]  /*5b330*/  STL [R1+0x768], R36 ;  /* 0x0007682401007387 */ /* 0x0003e20000100800 */
[----:B------:R-:W-:Y:S01]  /*5b340*/  IADD3 R16, P3, R16, R0, RZ ;  /* 0x0000000010107210 */ /* 0x000fe20007f7e0ff */
[----:B------:R-:W-:Y:S01]  /*5b350*/  IMAD.X R39, R39, 0x1, R2, P2 ;  /* 0x0000000127277824 */ /* 0x000fe200010e0602 */
[----:B-1----:R-:W-:-:S03]  /*5b360*/  MOV R14, R36 ;  /* 0x00000024000e7202 */ /* 0x002fc60000000f00 */
[----:B------:R-:W-:Y:S01]  /*5b370*/  IMAD.X R35, R35, 0x1, R2, P3 ;  /* 0x0000000123237824 */ /* 0x000fe200018e0602 */
[----:B------:R1:W-:Y:S04]  /*5b380*/  STL [R1+0x764], R39 ;  /* 0x0007642701007387 */ /* 0x0003e80000100800 */
[----:B------:R1:W-:Y:S04]  /*5b390*/  STL [R1+0x770], R16 ;  /* 0x0007701001007387 */ /* 0x0003e80000100800 */
[----:B------:R-:W3:Y:S01]  /*5b3a0*/  LDL.LU R36, [R1+0x8e4] ;  /* 0x0008e40001247983 */ /* 0x000ee20000300800 */
[----:B------:R-:W-:-:S03]  /*5b3b0*/  IMAD.MOV.U32 R15, RZ, RZ, R39 ;  /* 0x000000ffff0f7224 */ /* 0x000fc600078e0027 */
[----:B------:R1:W-:Y:S04]  /*5b3c0*/  STL [R1+0x76c], R35 ;  /* 0x00076c2301007387 */ /* 0x0003e80000100800 */
[----:B-1----:R-:W3:Y:S04]  /*5b3d0*/  LDL.LU R39, [R1+0x8ec] ;  /* 0x0008ec0001277983 */ /* 0x002ee80000300800 */
[----:B------:R1:W-:Y:S02]  /*5b3e0*/  LDGSTS.E [R12+0x9600], desc[UR8][R14.64], P1 ;  /* 0x096000000e0c7fae */ /* 0x0003e40008921848 */
[----:B-1----:R-:W-:Y:S01]  /*5b3f0*/  IMAD.MOV.U32 R14, RZ, RZ, R16 ;  /* 0x000000ffff0e7224 */ /* 0x002fe200078e0010 */
[----:B------:R-:W-:Y:S01]  /*5b400*/  MOV R15, R35 ;  /* 0x00000023000f7202 */ /* 0x000fe20000000f00 */
[----:B------:R-:W3:Y:S04]  /*5b410*/  LDL.LU R16, [R1+0x968] ;  /* 0x0009680001107983 */ /* 0x000ee80000300800 */
[----:B------:R-:W3:Y:S04]  /*5b420*/  LDL.LU R35, [R1+0x970] ;  /* 0x0009700001237983 */ /* 0x000ee80000300800 */
[----:B------:R1:W-:Y:S01]  /*5b430*/  LDGSTS.E [R12+0x9700], desc[UR8][R14.64], P0 ;  /* 0x097000000e0c7fae */ /* 0x0003e20008121848 */
[----:B----4-:R-:W-:-:S05]  /*5b440*/  IADD3 R32, P2, R32, R0, RZ ;  /* 0x0000000020207210 */ /* 0x010fca0007f5e0ff */
[----:B------:R4:W-:Y:S01]  /*5b450*/  STL [R1+0x7e8], R32 ;  /* 0x0007e82001007387 */ /* 0x0009e20000100800 */
[----:B------:R-:W-:Y:S01]  /*5b460*/  IADD3 R17, P3, R17, R0, RZ ;  /* 0x0000000011117210 */ /* 0x000fe20007f7e0ff */
[----:B--2---:R-:W-:Y:S01]  /*5b470*/  IMAD.X R37, R37, 0x1, R2, P2 ;  /* 0x0000000125257824 */ /* 0x004fe200010e0602 */
[----:B-1----:R-:W-:-:S04]  /*5b480*/  MOV R14, R32 ;  /* 0x00000020000e7202 */ /* 0x002fc80000000f00 */
[----:B------:R1:W-:Y:S01]  /*5b490*/  STL [R1+0x7e4], R37 ;  /* 0x0007e42501007387 */ /* 0x0003e20000100800 */
[----:B---3--:R-:W-:Y:S02]  /*5b4a0*/  IMAD.X R34, R34, 0x1, R2, P3 ;  /* 0x0000000122227824 */ /* 0x008fe400018e0602 */
[----:B------:R-:W-:Y:S01]  /*5b4b0*/  IMAD.MOV.U32 R15, RZ, RZ, R37 ;  /* 0x000000ffff0f7224 */ /* 0x000fe200078e0025 */
[----:B------:R-:W-:Y:S04]  /*5b4c0*/  STL [R1+0x7f0], R17 ;  /* 0x0007f01101007387 */ /* 0x000fe80000100800 */
[----:B----4-:R-:W2:Y:S04]  /*5b4d0*/  LDL.LU R32, [R1+0x964] ;  /* 0x0009640001207983 */ /* 0x010ea80000300800 */
        /* <DEDUP_REMOVED lines=279> */
[----:B------:R-:W-:-:S05]  /*5c650*/  IMAD.X R38, R38, 0x1, R2, P2 ;  /* 0x0000000126267824 */ /* 0x000fca00010e0602 */
[----:B------:R1:W-:Y:S01]  /*5c660*/  STL [R1+0xfe4], R38 ;  /* 0x000fe42601007387 */ /* 0x0003e20000100800 */
[----:B------:R-:W-:-:S03]  /*5c670*/  IMAD.X R35, R35, 0x1, R2, P3 ;  /* 0x0000000123237824 */ /* 0x000fc600018e0602 */
[----:B------:R1:W-:Y:S02]  /*5c680*/  STL [R1+0xff0], R18 ;  /* 0x000ff01201007387 */ /* 0x0003e40000100800 */
[----:B-1----:R-:W-:Y:S02]  /*5c690*/  MOV R14, R19 ;  /* 0x00000013000e7202 */ /* 0x002fe40000000f00 */
[----:B------:R-:W3:Y:S04]  /*5c6a0*/  LDL.LU R40, [R1+0x1168] ;  /* 0x0011680001287983 */ /* 0x000ee80000300800 */
[----:B------:R1:W-:Y:S04]  /*5c6b0*/  STL [R1+0xfec], R35 ;  /* 0x000fec2301007387 */ /* 0x0003e80000100800 */
[----:B------:R-:W3:Y:S04]  /*5c6c0*/  LDL.LU R19, [R1+0x1170] ;  /* 0x0011700001137983 */ /* 0x000ee80000300800 */
[----:B------:R-:W3:Y:S01]  /*5c6d0*/  LDL.LU R41, [R1+0x1164] ;  /* 0x0011640001297983 */ /* 0x000ee20000300800 */
[----:B------:R-:W-:-:S03]  /*5c6e0*/  IMAD.MOV.U32 R15, RZ, RZ, R38 ;  /* 0x000000ffff0f7224 */ /* 0x000fc600078e0026 */
        /* <DEDUP_REMOVED lines=25> */
[----:B----4-:R-:W-:-:S04]  /*5c880*/  IADD3 R32, P2, R32, R0, RZ ;  /* 0x0000000020207210 */ /* 0x010fc80007f5e0ff */
[----:B-1----:R-:W-:Y:S01]  /*5c890*/  MOV R14, R32 ;  /* 0x00000020000e7202 */ /* 0x002fe20000000f00 */
[----:B------:R1:W-:Y:S01]  /*5c8a0*/  STL [R1+0x10e8], R32 ;  /* 0x0010e82001007387 */ /* 0x0003e20000100800 */
[----:B------:R-:W-:Y:S01]  /*5c8b0*/  IADD3 R17, P3, R17, R0, RZ ;  /* 0x0000000011117210 */ /* 0x000fe20007f7e0ff */
[----:B--2---:R-:W-:-:S04]  /*5c8c0*/  IMAD.X R37, R37, 0x1, R2, P2 ;  /* 0x0000000125257824 */ /* 0x004fc800010e0602 */
[----:B------:R-:W-:Y:S01]  /*5c8d0*/  IMAD.MOV.U32 R15, RZ, RZ, R37 ;  /* 0x000000ffff0f7224 */ /* 0x000fe200078e0025 */
[----:B------:R2:W-:Y:S01]  /*5c8e0*/  STL [R1+0x10e4], R37 ;  /* 0x0010e42501007387 */ /* 0x0005e20000100800 */
[----:B---3--:R-:W-:-:S03]  /*5c8f0*/  IMAD.X R33, R33, 0x1, R2, P3 ;  /* 0x0000000121217824 */ /* 0x008fc600018e0602 */
[----:B------:R3:W-:Y:S04]  /*5c900*/  STL [R1+0x10f0], R17 ;  /* 0x0010f01101007387 */ /* 0x0007e80000100800 */
[----:B-1----:R-:W4:Y:S04]  /*5c910*/  LDL.LU R32, [R1+0x1264] ;  /* 0x0012640001207983 */ /* 0x002f280000300800 */
[----:B------:R1:W-:Y:S04]  /*5c920*/  LDGSTS.E [R12+0x1c600], desc[UR8][R14.64], P1 ;  /* 0x1c6000000e0c7fae */ /* 0x0003e80008921848 */
[----:B------:R3:W-:Y:S04]  /*5c930*/  STL [R1+0x10ec], R33 ;  /* 0x0010ec2101007387 */ /* 0x0007e80000100800 */
[----:B--2---:R-:W2:Y:S01]  /*5c940*/  LDL.LU R37, [R1+0x126c] ;  /* 0x00126c0001257983 */ /* 0x004ea20000300800 */
[----:B-1----:R-:W-:Y:S01]  /*5c950*/  IMAD.MOV.U32 R14, RZ, RZ, R17 ;  /* 0x000000ffff0e7224 */ /* 0x002fe200078e0011 */
[----:B------:R-:W-:-:S02]  /*5c960*/  MOV R15, R33 ;  /* 0x00000021000f7202 */ /* 0x000fc40000000f00 */
[----:B---3--:R-:W3:Y:S04]  /*5c970*/  LDL.LU R17, [R1+0x13f0] ;  /* 0x0013f00001117983 */ /* 0x008ee80000300800 */
[----:B------:R1:W-:Y:S01]  /*5c980*/  LDGSTS.E [R12+0x1c700], desc[UR8][R14.64], P0 ;  /* 0x1c7000000e0c7fae */ /* 0x0003e20008121848 */
[----:B------:R-:W-:-:S03]  /*5c990*/  IADD3 R40, P2, R40, R0, RZ ;  /* 0x0000000028287210 */ /* 0x000fc60007f5e0ff */
[----:B------:R-:W3:Y:S01]  /*5c9a0*/  LDL.LU R33, [R1+0x13e8] ;  /* 0x0013e80001217983 */ /* 0x000ee20000300800 */
[----:B------:R-:W-:Y:S01]  /*5c9b0*/  IADD3 R19, P3, R19, R0, RZ ;  /* 0x0000000013137210 */ /* 0x000fe20007f7e0ff */
[----:B------:R-:W-:Y:S01]  /*5c9c0*/  IMAD.X R41, R41, 0x1, R2, P2 ;  /* 0x0000000129297824 */ /* 0x000fe200010e0602 */
[----:B-1----:R-:W-:-:S03]  /*5c9d0*/  MOV R14, R40 ;  /* 0x00000028000e7202 */ /* 0x002fc60000000f00 */
[----:B------:R-:W-:Y:S02]  /*5c9e0*/  IMAD.MOV.U32 R15, RZ, RZ, R41 ;  /* 0x000000ffff0f7224 */ /* 0x000fe400078e0029 */
[----:B------:R-:W-:Y:S01]  /*5c9f0*/  IMAD.X R38, R38, 0x1, R2, P3 ;  /* 0x0000000126267824 */ /* 0x000fe200018e0602 */
[----:B------:R-:W-:Y:S04]  /*5ca00*/  STL [R1+0x1168], R40 ;  /* 0x0011682801007387 */ /* 0x000fe80000100800 */
[----:B------:R-:W-:Y:S04]  /*5ca10*/  STL [R1+0x1164], R41 ;  /* 0x0011642901007387 */ /* 0x000fe80000100800 */
[----:B------:R1:W-:Y:S04]  /*5ca20*/  STL [R1+0x1170], R19 ;  /* 0x0011701301007387 */ /* 0x0003e80000100800 */
[----:B------:R1:W-:Y:S04]  /*5ca30*/  LDGSTS.E [R12+0x1d600], desc[UR8][R14.64], P1 ;  /* 0x1d6000000e0c7fae */ /* 0x0003e80008921848 */
[----:B------:R1:W-:Y:S02]  /*5ca40*/  STL [R1+0x116c], R38 ;  /* 0x00116c2601007387 */ /* 0x0003e40000100800 */
[----:B-1----:R-:W-:-:S02]  /*5ca50*/  IMAD.MOV.U32 R14, RZ, RZ, R19 ;  /* 0x000000ffff0e7224 */ /* 0x002fc400078e0013 */
[----:B------:R-:W3:Y:S01]  /*5ca60*/  LDL.LU R19, [R1+0x13e4] ;  /* 0x0013e40001137983 */ /* 0x000ee20000300800 */
[----:B------:R-:W-:-:S03]  /*5ca70*/  MOV R15, R38 ;  /* 0x00000026000f7202 */ /* 0x000fc60000000f00 */
[----:B------:R-:W3:Y:S01]  /*5ca80*/  LDL.LU R38, [R1+0x13dc] ;  /* 0x0013dc0001267983 */ /* 0x000ee20000300800 */
[-C--:B------:R-:W-:Y:S02]  /*5ca90*/  IADD3 R18, P2, R18, R0.reuse, RZ ;  /* 0x0000000012127210 */ /* 0x080fe40007f5e0ff */
[----:B------:R-:W-:Y:S01]  /*5caa0*/  IADD3 R35, P3, R35, R0, RZ ;  /* 0x0000000023237210 */ /* 0x000fe20007f7e0ff */
[----:B------:R1:W-:Y:S04]  /*5cab0*/  LDGSTS.E [R12+0x1d700], desc[UR8][R14.64], P0 ;  /* 0x1d7000000e0c7fae */ /* 0x0003e80008121848 */
[----:B------:R1:W-:Y:S02]  /*5cac0*/  STL [R1+0x11e8], R18 ;  /* 0x0011e81201007387 */ /* 0x0003e40000100800 */
[----:B-1----:R-:W-:Y:S01]  /*5cad0*/  MOV R14, R18 ;  /* 0x00000012000e7202 */ /* 0x002fe20000000f00 */
[----:B------:R-:W-:-:S04]  /*5cae0*/  IMAD.X R36, R36, 0x1, R2, P2 ;  /* 0x0000000124247824 */ /* 0x000fc800010e0602 */
[----:B------:R-:W-:Y:S01]  /*5caf0*/  IMAD.MOV.U32 R15, RZ, RZ, R36 ;  /* 0x000000ffff0f7224 */ /* 0x000fe200078e0024 */
[----:B------:R1:W-:Y:S01]  /*5cb00*/  STL [R1+0x11e4], R36 ;  /* 0x0011e42401007387 */ /* 0x0003e20000100800 */
[----:B------:R-:W-:-:S03]  /*5cb10*/  IMAD.X R39, R39, 0x1, R2, P3 ;  /* 0x0000000127277824 */ /* 0x000fc600018e0602 */
[----:B------:R1:W-:Y:S04]  /*5cb20*/  STL [R1+0x11f0], R35 ;  /* 0x0011f02301007387 */ /* 0x0003e80000100800 */
[----:B------:R-:W3:Y:S04]  /*5cb30*/  LDL.LU R18, [R1+0x13b0] ;  /* 0x0013b00001127983 */ /* 0x000ee80000300800 */
[----:B------:R1:W-:Y:S04]  /*5cb40*/  STL [R1+0x11ec], R39 ;  /* 0x0011ec2701007387 */ /* 0x0003e80000100800 */
[----:B------:R1:W-:Y:S04]  /*5cb50*/  LDGSTS.E [R12+0x1e600], desc[UR8][R14.64], P1 ;  /* 0x1e6000000e0c7fae */ /* 0x0003e80008921848 */
[----:B-1----:R-:W3:Y:S01]  /*5cb60*/  LDL.LU R36, [R1+0x1368] ;  /* 0x0013680001247983 */ /* 0x002ee20000300800 */
[----:B------:R-:W-:Y:S01]  /*5cb70*/  IADD3 R16, P2, R16, R0, RZ ;  /* 0x0000000010107210 */ /* 0x000fe20007f5e0ff */
[----:B------:R-:W-:-:S02]  /*5cb80*/  IMAD.MOV.U32 R14, RZ, RZ, R35 ;  /* 0x000000ffff0e7224 */ /* 0x000fc400078e0023 */
[----:B------:R-:W3:Y:S01]  /*5cb90*/  LDL.LU R35, [R1+0x1364] ;  /* 0x0013640001237983 */ /* 0x000ee20000300800 */
[----:B------:R-:W-:-:S03]  /*5cba0*/  MOV R15, R39 ;  /* 0x00000027000f7202 */ /* 0x000fc60000000f00 */
[----:B------:R-:W3:Y:S01]  /*5cbb0*/  LDL.LU R39, [R1+0x135c] ;  /* 0x00135c0001277983 */ /* 0x000ee20000300800 */
[----:B------:R-:W-:-:S03]  /*5cbc0*/  IADD3 R34, P3, R34, R0, RZ ;  /* 0x0000000022227210 */ /* 0x000fc60007f7e0ff */
[----:B------:R1:W-:Y:S04]  /*5cbd0*/  LDGSTS.E [R12+0x1e700], desc[UR8][R14.64], P0 ;  /* 0x1e7000000e0c7fae */ /* 0x0003e80008121848 */
[----:B------:R-:W-:Y:S01]  /*5cbe0*/  STL [R1+0x1268], R16 ;  /* 0x0012681001007387 */ /* 0x000fe20000100800 */
[----:B-1----:R-:W-:Y:S01]  /*5cbf0*/  MOV R14, R16 ;  /* 0x00000010000e7202 */ /* 0x002fe20000000f00 */
[----:B----4-:R-:W-:-:S04]  /*5cc00*/  IMAD.X R32, R32, 0x1, R2, P2 ;  /* 0x0000000120207824 */ /* 0x010fc800010e0602 */
[----:B------:R-:W-:Y:S01]  /*5cc10*/  IMAD.MOV.U32 R15, RZ, RZ, R32 ;  /* 0x000000ffff0f7224 */ /* 0x000fe200078e0020 */
[----:B------:R1:W-:Y:S04]  /*5cc20*/  STL [R1+0x1264], R32 ;  /* 0x0012642001007387 */ /* 0x0003e80000100800 */
[----:B------:R-:W-:Y:S01]  /*5cc30*/  STL [R1+0x1270], R34 ;  /* 0x0012702201007387 */ /* 0x000fe20000100800 */
[----:B--2---:R-:W-:-:S03]  /*5cc40*/  IMAD.X R37, R37, 0x1, R2, P3 ;  /* 0x0000000125257824 */ /* 0x004fc600018e0602 */
[----:B------:R2:W-:Y:S04]  /*5cc50*/  LDGSTS.E [R12+0x1f600], desc[UR8][R14.64], P1 ;  /* 0x1f6000000e0c7fae */ /* 0x0005e80008921848 */
[----:B-1----:R-:W4:Y:S01]  /*5cc60*/  LDL.LU R32, [R1+0x1324] ;  /* 0x0013240001207983 */ /* 0x002f220000300800 */
[----:B---3--:R-:W-:-:S03]  /*5cc70*/  IADD3 R17, P2, R17, R0, RZ ;  /* 0x0000000011117210 */ /* 0x008fc60007f5e0ff */
[----:B------:R1:W-:Y:S01]  /*5cc80*/  STL [R1+0x126c], R37 ;  /* 0x00126c2501007387 */ /* 0x0003e20000100800 */
[----:B--2---:R-:W-:Y:S01]  /*5cc90*/  IMAD.MOV.U32 R14, RZ, RZ, R34 ;  /* 0x000000ffff0e7224 */ /* 0x004fe200078e0022 */
[----:B------:R-:W-:Y:S02]  /*5cca0*/  MOV R15, R37 ;  /* 0x00000025000f7202 */ /* 0x000fe40000000f00 */
[----:B------:R-:W2:Y:S04]  /*5ccb0*/  LDL.LU R16, [R1+0x132c] ;  /* 0x00132c0001107983 */ /* 0x000ea80000300800 */
[----:B-1----:R-:W3:Y:S01]  /*5ccc0*/  LDL.LU R37, [R1+0x1320] ;  /* 0x0013200001257983 */ /* 0x002ee20000300800 */
[----:B------:R-:W-:-:S03]  /*5ccd0*/  IADD3 R33, P3, R33, R0, RZ ;  /* 0x0000000021217210 */ /* 0x000fc60007f7e0ff */
[----:B------:R1:W-:Y:S04]  /*5cce0*/  LDGSTS.E [R12+0x1f700], desc[UR8][R14.64], P0 ;  /* 0x1f7000000e0c7fae */ /* 0x0003e80008121848 */
[----:B------:R-:W3:Y:S04]  /*5ccf0*/  LDL.LU R34, [R1+0x1328] ;  /* 0x0013280001227983 */ /* 0x000ee80000300800 */
[----:B------:R-:W-:Y:S01]  /*5cd00*/  STL [R1+0x13f0], R17 ;  /* 0x0013f01101007387 */ /* 0x000fe20000100800 */
[----:B-1----:R-:W-:-:S03]  /*5cd10*/  LOP3.LUT R12, R13, 0x40, RZ, 0x3c, !PT ;  /* 0x000000400d0c7812 */ /* 0x002fc600078e3cff */
[----:B------:R-:W-:Y:S01]  /*5cd20*/  STL [R1+0x13e8], R33 ;  /* 0x0013e82101007387 */ /* 0x000fe20000100800 */
[----:B------:R-:W-:Y:S02]  /*5cd30*/  IMAD.MOV.U32 R14, RZ, RZ, R17 ;  /* 0x000000ffff0e7224 */ /* 0x000fe400078e0011 */
[----:B------:R-:W-:Y:S02]  /*5cd40*/  VIADD R12, R12, UR7 ;  /* 0x000000070c0c7c36 */ /* 0x000fe40008000000 */
[----:B------:R-:W-:-:S04]  /*5cd50*/  IMAD.X R19, R19, 0x1, R2, P2 ;  /* 0x0000000113137824 */ /* 0x000fc800010e0602 */
[----:B------:R-:W-:Y:S01]  /*5cd60*/  IMAD.MOV.U32 R15, RZ, RZ, R19 ;  /* 0x000000ffff0f7224 */ /* 0x000fe200078e0013 */
[----:B------:R1:W-:Y:S01]  /*5cd70*/  STL [R1+0x13e4], R19 ;  /* 0x0013e41301007387 */ /* 0x0003e20000100800 */
[----:B------:R-:W-:-:S03]  /*5cd80*/  IADD3.X R38, R38, R2, RZ, P3, !PT ;  /* 0x0000000226267210 */ /* 0x000fc60001ffe4ff */
[----:B------:R1:W-:Y:S04]  /*5cd90*/  LDGSTS.E [R12+0x800], desc[UR8][R14.64], P1 ;  /* 0x008000000e0c7fae */ /* 0x0003e80008921848 */
[----:B-1----:R-:W3:Y:S04]  /*5cda0*/  LDL.LU R19, [R1+0x478] ;  /* 0x0004780001137983 */ /* 0x002ee80000300800 */
[----:B------:R-:W3:Y:S01]  /*5cdb0*/  LDL.LU R17, [R1+0x480] ;  /* 0x0004800001117983 */ /* 0x000ee20000300800 */
[----:B------:R-:W-:-:S03]  /*5cdc0*/  IMAD.MOV.U32 R15, RZ, RZ, R38 ;  /* 0x000000ffff0f7224 */ /* 0x000fc600078e0026 */
[----:B------:R1:W-:Y:S01]  /*5cdd0*/  STL [R1+0x13dc], R38 ;  /* 0x0013dc2601007387 */ /* 0x0003e20000100800 */
[----:B------:R-:W-:-:S05]  /*5cde0*/  MOV R14, R33 ;  /* 0x00000021000e7202 */ /* 0x000fca0000000f00 */
[----:B------:R1:W-:Y:S04]  /*5cdf0*/  LDGSTS.E [R12+0x900], desc[UR8][R14.64], P0 ;  /* 0x009000000e0c7fae */ /* 0x0003e80008121848 */
[----:B-1----:R-:W3:Y:S04]  /*5ce00*/  LDL.LU R38, [R1+0x474] ;  /* 0x0004740001267983 */ /* 0x002ee80000300800 */
[----:B------:R-:W3:Y:S01]  /*5ce10*/  LDL.LU R33, [R1+0x47c] ;  /* 0x00047c0001217983 */ /* 0x000ee20000300800 */
[----:B------:R-:W-:-:S05]  /*5ce20*/  IADD3 R18, P2, R18, R0, RZ ;  /* 0x0000000012127210 */ /* 0x000fca0007f5e0ff */
[----:B------:R-:W-:Y:S01]  /*5ce30*/  STL [R1+0x13b0], R18 ;  /* 0x0013b01201007387 */ /* 0x000fe20000100800 */
[----:B------:R-:W-:Y:S01]  /*5ce40*/  IMAD.MOV.U32 R14, RZ, RZ, R18 ;  /* 0x000000ffff0e7224 */ /* 0x000fe200078e0012 */
[----:B------:R-:W-:Y:S01]  /*5ce50*/  IADD3 R36, P3, R36, R0, RZ ;  /* 0x0000000024247210 */ /* 0x000fe20007f7e0ff */
[----:B------:R-:W-:-:S03]  /*5ce60*/  IMAD.X R35, R35, 0x1, R2, P2 ;  /* 0x0000000123237824 */ /* 0x000fc600010e0602 */
[----:B------:R-:W-:Y:S02]  /*5ce70*/  IADD3.X R39, R39, R2, RZ, P3, !PT ;  /* 0x0000000227277210 */ /* 0x000fe40001ffe4ff */
[----:B------:R1:W-:Y:S01]  /*5ce80*/  STL [R1+0x1364], R35 ;  /* 0x0013642301007387 */ /* 0x0003e20000100800 */
[----:B------:R-:W-:-:S03]  /*5ce90*/  IMAD.MOV.U32 R15, RZ, RZ, R35 ;  /* 0x000000ffff0f7224 */ /* 0x000fc600078e0023 */
[----:B------:R-:W-:Y:S04]  /*5cea0*/  STL [R1+0x1368], R36 ;  /* 0x0013682401007387 */ /* 0x000fe80000100800 */
[----:B------:R1:W-:Y:S04]  /*5ceb0*/  LDGSTS.E [R12+0x1800], desc[UR8][R14.64], P1 ;  /* 0x018000000e0c7fae */ /* 0x0003e80008921848 */
[----:B-1----:R-:W3:Y:S04]  /*5cec0*/  LDL.LU R35, [R1+0x4f8] ;  /* 0x0004f80001237983 */ /* 0x002ee80000300800 */
[----:B------:R1:W-:Y:S04]  /*5ced0*/  STL [R1+0x135c], R39 ;  /* 0x00135c2701007387 */ /* 0x0003e80000100800 */
[----:B------:R-:W3:Y:S01]  /*5cee0*/  LDL.LU R18, [R1+0x500] ;  /* 0x0005000001127983 */ /* 0x000ee20000300800 */
[----:B------:R-:W-:-:S03]  /*5cef0*/  IMAD.MOV.U32 R15, RZ, RZ, R39 ;  /* 0x000000ffff0f7224 */ /* 0x000fc600078e0027 */
[----:B-1----:R-:W3:Y:S01]  /*5cf00*/  LDL.LU R39, [R1+0x4f4] ;  /* 0x0004f40001277983 */ /* 0x002ee20000300800 */
[----:B------:R-:W-:-:S03]  /*5cf10*/  MOV R14, R36 ;  /* 0x00000024000e7202 */ /* 0x000fc60000000f00 */
[----:B------:R-:W3:Y:S04]  /*5cf20*/  LDL.LU R36, [R1+0x4fc] ;  /* 0x0004fc0001247983 */ /* 0x000ee80000300800 */
[----:B------:R1:W-:Y:S01]  /*5cf30*/  LDGSTS.E [R12+0x1900], desc[UR8][R14.64], P0 ;  /* 0x019000000e0c7fae */ /* 0x0003e20008121848 */
[----:B----4-:R-:W-:-:S05]  /*5cf40*/  IADD3 R32, P2, R32, R0, RZ ;  /* 0x0000000020207210 */ /* 0x010fca0007f5e0ff */
[----:B------:R4:W-:Y:S01]  /*5cf50*/  STL [R1+0x1324], R32 ;  /* 0x0013242001007387 */ /* 0x0009e20000100800 */
[----:B--2---:R-:W-:Y:S01]  /*5cf60*/  IADD3 R16, P3, R16, R0, RZ ;  /* 0x0000000010107210 */ /* 0x004fe20007f7e0ff */
[----:B---3--:R-:W-:Y:S02]  /*5cf70*/  IMAD.X R37, R37, 0x1, R2, P2 ;  /* 0x0000000125257824 */ /* 0x008fe400010e0602 */
[----:B-1----:R-:W-:-:S03]  /*5cf80*/  IMAD.MOV.U32 R14, RZ, RZ, R32 ;  /* 0x000000ffff0e7224 */ /* 0x002fc600078e0020 */
[----:B------:R1:W-:Y:S01]  /*5cf90*/  STL [R1+0x1320], R37 ;  /* 0x0013202501007387 */ /* 0x0003e20000100800 */
[----:B------:R-:W-:-:S03]  /*5cfa0*/  IADD3.X R34, R34, R2, RZ, P3, !PT ;  /* 0x0000000222227210 */ /* 0x000fc60001ffe4ff */
[----:B------:R2:W-:Y:S01]  /*5cfb0*/  STL [R1+0x132c], R16 ;  /* 0x00132c1001007387 */ /* 0x0005e20000100800 */
[----:B------:R-:W-:-:S03]  /*5cfc0*/  IMAD.MOV.U32 R15, RZ, RZ, R37 ;  /* 0x000000ffff0f7224 */ /* 0x000fc600078e0025 */
[----:B----4-:R-:W3:Y:S04]  /*5cfd0*/  LDL.LU R32, [R1+0x578] ;  /* 0x0005780001207983 */ /* 0x010ee80000300800 */
[----:B------:R4:W-:Y:S04]  /*5cfe0*/  STL [R1+0x1328], R34 ;  /* 0x0013282201007387 */ /* 0x0009e80000100800 */
[----:B------:R-:W3:Y:S04]  /*5cff0*/  LDL.LU R40, [R1+0x580] ;  /* 0x0005800001287983 */ /* 0x000ee80000300800 */
[----:B-1----:R-:W3:Y:S04]  /*5d000*/  LDL.LU R37, [R1+0x574] ;  /* 0x0005740001257983 */ /* 0x002ee80000300800 */
[----:B------:R1:W-:Y:S04]  /*5d010*/  LDGSTS.E [R12+0x2800], desc[UR8][R14.64], P1 ;  /* 0x028000000e0c7fae */ /* 0x0003e80008921848 */
[----:B------:R-:W3:Y:S01]  /*5d020*/  LDL.LU R41, [R1+0x57c] ;  /* 0x00057c0001297983 */ /* 0x000ee20000300800 */
[----:B-1----:R-:W-:Y:S01]  /*5d030*/  MOV R14, R16 ;  /* 0x00000010000e7202 */ /* 0x002fe20000000f00 */
[----:B------:R-:W-:-:S02]  /*5d040*/  IMAD.MOV.U32 R15, RZ, RZ, R34 ;  /* 0x000000ffff0f7224 */ /* 0x000fc400078e0022 */
[----:B--2---:R-:W2:Y:S04]  /*5d050*/  LDL.LU R16, [R1+0x5f8] ;  /* 0x0005f80001107983 */ /* 0x004ea80000300800 */
[----:B----4-:R-:W4:Y:S04]  /*5d060*/  LDL.LU R34, [R1+0x600] ;  /* 0x0006000001227983 */ /* 0x010f280000300800 */
[----:B------:R1:W-:Y:S01]  /*5d070*/  LDGSTS.E [R12+0x2900], desc[UR8][R14.64], P0 ;  /* 0x029000000e0c7fae */ /* 0x0003e20008121848 */
[-C--:B------:R-:W-:Y:S02]  /*5d080*/  IADD3 R19, P2, R19, R0.reuse, RZ ;  /* 0x0000000013137210 */ /* 0x080fe40007f5e0ff */
[----:B------:R-:W-:-:S03]  /*5d090*/  IADD3 R17, P3, R17, R0, RZ ;  /* 0x0000000011117210 */ /* 0x000fc60007f7e0ff */
[----:B------:R1:W-:Y:S02]  /*5d0a0*/  STL [R1+0x478], R19 ;  /* 0x0004781301007387 */ /* 0x0003e40000100800 */
[----:B-1----:R-:W-:Y:S02]  /*5d0b0*/  IMAD.MOV.U32 R14, RZ, RZ, R19 ;  /* 0x000000ffff0e7224 */ /* 0x002fe400078e0013 */
[----:B------:R-:W-:Y:S01]  /*5d0c0*/  IMAD.X R38, R38, 0x1, R2, P2 ;  /* 0x0000000126267824 */ /* 0x000fe200010e0602 */
[----:B------:R-:W-:-:S04]  /*5d0d0*/  IADD3.X R33, R33, R2, RZ, P3, !PT ;  /* 0x0000000221217210 */ /* 0x000fc80001ffe4ff */
[----:B------:R1:W-:Y:S04]  /*5d0e0*/  STL [R1+0x474], R38 ;  /* 0x0004742601007387 */ /* 0x0003e80000100800 */
[----:B------:R1:W-:Y:S04]  /*5d0f0*/  STL [R1+0x480], R17 ;  /* 0x0004801101007387 */ /* 0x0003e80000100800 */
[----:B------:R-:W4:Y:S01]  /*5d100*/  LDL.LU R19, [R1+0x5f4] ;  /* 0x0005f40001137983 */ /* 0x000f220000300800 */
[----:B------:R-:W-:-:S03]  /*5d110*/  IMAD.MOV.U32 R15, RZ, RZ, R38 ;  /* 0x000000ffff0f7224 */ /* 0x000fc600078e0026 */
[----:B------:R1:W-:Y:S04]  /*5d120*/  STL [R1+0x47c], R33 ;  /* 0x00047c2101007387 */ /* 0x0003e80000100800 */
[----:B-1----:R-:W4:Y:S04]  /*5d130*/  LDL.LU R38, [R1+0x5fc] ;  /* 0x0005fc0001267983 */ /* 0x002f280000300800 */
[----:B------:R1:W-:Y:S02]  /*5d140*/  LDGSTS.E [R12+0x3800], desc[UR8][R14.64], P1 ;  /* 0x038000000e0c7fae */ /* 0x0003e40008921848 */
[----:B-1----:R-:W-:Y:S01]  /*5d150*/  MOV R14, R17 ;  /* 0x00000011000e7202 */ /* 0x002fe20000000f00 */
[----:B------:R-:W-:Y:S01]  /*5d160*/  IMAD.MOV.U32 R15, RZ, RZ, R33 ;  /* 0x000000ffff0f7224 */ /* 0x000fe200078e0021 */
[----:B------:R-:W4:Y:S04]  /*5d170*/  LDL.LU R17, [R1+0x678] ;  /* 0x0006780001117983 */ /* 0x000f280000300800 */
[----:B------:R-:W4:Y:S04]  /*5d180*/  LDL.LU R33, [R1+0x680] ;  /* 0x0006800001217983 */ /* 0x000f280000300800 */
[----:B------:R1:W-:Y:S01]  /*5d190*/  LDGSTS.E [R12+0x3900], desc[UR8][R14.64], P0 ;  /* 0x039000000e0c7fae */ /* 0x0003e20008121848 */
[----:B------:R-:W-:-:S05]  /*5d1a0*/  IADD3 R35, P2, R35, R0, RZ ;  /* 0x0000000023237210 */ /* 0x000fca0007f5e0ff */
[----:B------:R1:W-:Y:S01]  /*5d1b0*/  STL [R1+0x4f8], R35 ;  /* 0x0004f82301007387 */ /* 0x0003e20000100800 */
[----:B------:R-:W-:Y:S01]  /*5d1c0*/  IADD3 R18, P3, R18, R0, RZ ;  /* 0x0000000012127210 */ /* 0x000fe20007f7e0ff */
[----:B------:R-:W-:Y:S02]  /*5d1d0*/  IMAD.X R39, R39, 0x1, R2, P2 ;  /* 0x0000000127277824 */ /* 0x000fe400010e0602 */
[----:B-1----:R-:W-:Y:S01]  /*5d1e0*/  IMAD.MOV.U32 R14, RZ, RZ, R35 ;  /* 0x000000ffff0e7224 */ /* 0x002fe200078e0023 */
[----:B------:R-:W-:Y:S02]  /*5d1f0*/  IADD3.X R36, R36, R2, RZ, P3, !PT ;  /* 0x0000000224247210 */ /* 0x000fe40001ffe4ff */
[----:B------:R1:W-:Y:S04]  /*5d200*/  STL [R1+0x4f4], R39 ;  /* 0x0004f42701007387 */ /* 0x0003e80000100800 */
[----:B------:R-:W-:Y:S04]  /*5d210*/  STL [R1+0x500], R18 ;  /* 0x0005001201007387 */ /* 0x000fe80000100800 */
[----:B------:R-:W4:Y:S01]  /*5d220*/  LDL.LU R35, [R1+0x674] ;  /* 0x0006740001237983 */ /* 0x000f220000300800 */
[----:B------:R-:W-:-:S03]  /*5d230*/  IMAD.MOV.U32 R15, RZ, RZ, R39 ;  /* 0x000000ffff0f7224 */ /* 0x000fc600078e0027 */
[----:B------:R1:W-:Y:S04]  /*5d240*/  STL [R1+0x4fc], R36 ;  /* 0x0004fc2401007387 */ /* 0x0003e80000100800 */
[----:B-1----:R-:W4:Y:S04]  /*5d250*/  LDL.LU R39, [R1+0x67c] ;  /* 0x00067c0001277983 */ /* 0x002f280000300800 */
[----:B------:R1:W-:Y:S02]  /*5d260*/  LDGSTS.E [R12+0x4800], desc[UR8][R14.64], P1 ;  /* 0x048000000e0c7fae */ /* 0x0003e40008921848 */
[----:B-1----:R-:W-:Y:S01]  /*5d270*/  MOV R14, R18 ;  /* 0x00000012000e7202 */ /* 0x002fe20000000f00 */
[----:B------:R-:W-:-:S02]  /*5d280*/  IMAD.MOV.U32 R15, RZ, RZ, R36 ;  /* 0x000000ffff0f7224 */ /* 0x000fc400078e0024 */
[----:B------:R-:W4:Y:S04]  /*5d290*/  LDL.LU R36, [R1+0x6f8] ;  /* 0x0006f80001247983 */ /* 0x000f280000300800 */
[----:B------:R-:W4:Y:S04]  /*5d2a0*/  LDL.LU R18, [R1+0x700] ;  /* 0x0007000001127983 */ /* 0x000f280000300800 */
[----:B------:R1:W-:Y:S01]  /*5d2b0*/  LDGSTS.E [R12+0x4900], desc[UR8][R14.64], P0 ;  /* 0x049000000e0c7fae */ /* 0x0003e20008121848 */
[----:B---3--:R-:W-:-:S05]  /*5d2c0*/  IADD3 R32, P2, R32, R0, RZ ;  /* 0x0000000020207210 */ /* 0x008fca0007f5e0ff */
[----:B------:R-:W-:Y:S01]  /*5d2d0*/  STL [R1+0x578], R32 ;  /* 0x0005782001007387 */ /* 0x000fe20000100800 */
[----:B------:R-:W-:Y:S01]  /*5d2e0*/  IADD3 R40, P3, R40, R0, RZ ;  /* 0x0000000028287210 */ /* 0x000fe20007f7e0ff */
[----:B------:R-:W-:Y:S02]  /*5d2f0*/  IMAD.X R37, R37, 0x1, R2, P2 ;  /* 0x0000000125257824 */ /* 0x000fe400010e0602 */
[----:B-1----:R-:W-:Y:S02]  /*5d300*/  IMAD.MOV.U32 R14, RZ, RZ, R32 ;  /* 0x000000ffff0e7224 */ /* 0x002fe400078e0020 */
[----:B------:R-:W-:Y:S01]  /*5d310*/  IMAD.MOV.U32 R15, RZ, RZ, R37 ;  /* 0x000000ffff0f7224 */ /* 0x000fe200078e0025 */
[----:B------:R1:W-:Y:S01]  /*5d320*/  STL [R1+0x574], R37 ;  /* 0x0005742501007387 */ /* 0x0003e20000100800 */
[----:B------:R-:W-:-:S03]  /*5d330*/  IADD3.X R41, R41, R2, RZ, P3, !PT ;  /* 0x0000000229297210 */ /* 0x000fc60001ffe4ff */
[----:B------:R-:W-:Y:S04]  /*5d340*/  STL [R1+0x580], R40 ;  /* 0x0005802801007387 */ /* 0x000fe80000100800 */
[----:B------:R3:W-:Y:S04]  /*5d350*/  LDGSTS.E [R12+0x5800], desc[UR8][R14.64], P1 ;  /* 0x058000000e0c7fae */ /* 0x0007e80008921848 */
[----:B-1----:R-:W3:Y:S01]  /*5d360*/  LDL.LU R37, [R1+0x6f4] ;  /* 0x0006f40001257983 */ /* 0x002ee20000300800 */
[----:B--2---:R-:W-:-:S03]  /*5d370*/  IADD3 R16, P2, R16, R0, RZ ;  /* 0x0000000010107210 */ /* 0x004fc60007f5e0ff */
[----:B------:R-:W-:Y:S01]  /*5d380*/  STL [R1+0x57c], R41 ;  /* 0x00057c2901007387 */ /* 0x000fe20000100800 */
[----:B----4-:R-:W-:Y:S02]  /*5d390*/  IADD3 R34, P3, R34, R0, RZ ;  /* 0x0000000022227210 */ /* 0x010fe40007f7e0ff */
[----:B---3--:R-:W-:Y:S01]  /*5d3a0*/  MOV R14, R40 ;  /* 0x00000028000e7202 */ /* 0x008fe20000000f00 */
[----:B------:R-:W-:Y:S01]  /*5d3b0*/  IMAD.MOV.U32 R15, RZ, RZ, R41 ;  /* 0x000000ffff0f7224 */ /* 0x000fe200078e0029 */
[----:B------:R-:W2:Y:S04]  /*5d3c0*/  LDL.LU R32, [R1+0x6fc] ;  /* 0x0006fc0001207983 */ /* 0x000ea80000300800 */
[----:B------:R1:W-:Y:S04]  /*5d3d0*/  LDGSTS.E [R12+0x5900], desc[UR8][R14.64], P0 ;  /* 0x059000000e0c7fae */ /* 0x0003e80008121848 */
[----:B------:R-:W-:Y:S01]  /*5d3e0*/  STL [R1+0x5f8], R16 ;  /* 0x0005f81001007387 */ /* 0x000fe20000100800 */
[----:B-1----:R-:W-:-:S02]  /*5d3f0*/  IMAD.MOV.U32 R14, RZ, RZ, R16 ;  /* 0x000000ffff0e7224 */ /* 0x002fc400078e0010 */
[----:B------:R-:W-:-:S04]  /*5d400*/  IMAD.X R19, R19, 0x1, R2, P2 ;  /* 0x0000000113137824 */ /* 0x000fc800010e0602 */
[----:B------:R-:W-:Y:S01]  /*5d410*/  IMAD.MOV.U32 R15, RZ, RZ, R19 ;  /* 0x000000ffff0f7224 */ /* 0x000fe200078e0013 */
[----:B------:R1:W-:Y:S01]  /*5d420*/  STL [R1+0x5f4], R19 ;  /* 0x0005f41301007387 */ /* 0x0003e20000100800 */
[----:B------:R-:W-:-:S03]  /*5d430*/  IADD3.X R38, R38, R2, RZ, P3, !PT ;  /* 0x0000000226267210 */ /* 0x000fc60001ffe4ff */
[----:B------:R-:W-:Y:S04]  /*5d440*/  STL [R1+0x600], R34 ;  /* 0x0006002201007387 */ /* 0x000fe80000100800 */
[----:B------:R3:W-:Y:S04]  /*5d450*/  LDGSTS.E [R12+0x6800], desc[UR8][R14.64], P1 ;  /* 0x068000000e0c7fae */ /* 0x0007e80008921848 */
[----:B-1----:R-:W4:Y:S04]  /*5d460*/  LDL.LU R19, [R1+0x778] ;  /* 0x0007780001137983 */ /* 0x002f280000300800 */
[----:B------:R1:W-:Y:S04]  /*5d470*/  STL [R1+0x5fc], R38 ;  /* 0x0005fc2601007387 */ /* 0x0003e80000100800 */
[----:B------:R-:W4:Y:S01]  /*5d480*/  LDL.LU R16, [R1+0x780] ;  /* 0x0007800001107983 */ /* 0x000f220000300800 */
[----:B---3--:R-:W-:-:S03]  /*5d490*/  IMAD.MOV.U32 R15, RZ, RZ, R38 ;  /* 0x000000ffff0f7224 */ /* 0x008fc600078e0026 */
[----:B-1----:R-:W3:Y:S01]  /*5d4a0*/  LDL.LU R38, [R1+0x774] ;  /* 0x0007740001267983 */ /* 0x002ee20000300800 */
[----:B------:R-:W-:-:S03]  /*5d4b0*/  MOV R14, R34 ;  /* 0x00000022000e7202 */ /* 0x000fc60000000f00 */
[----:B------:R-:W3:Y:S01]  /*5d4c0*/  LDL.LU R34, [R1+0x77c] ;  /* 0x00077c0001227983 */ /* 0x000ee20000300800 */
[-C--:B------:R-:W-:Y:S02]  /*5d4d0*/  IADD3 R17, P2, R17, R0.reuse, RZ ;  /* 0x0000000011117210 */ /* 0x080fe40007f5e0ff */
[----:B------:R-:W-:Y:S01]  /*5d4e0*/  IADD3 R33, P3, R33, R0, RZ ;  /* 0x0000000021217210 */ /* 0x000fe20007f7e0ff */
[----:B------:R1:W-:Y:S04]  /*5d4f0*/  LDGSTS.E [R12+0x6900], desc[UR8][R14.64], P0 ;  /* 0x069000000e0c7fae */ /* 0x0003e80008121848 */
[----:B------:R-:W-:Y:S01]  /*5d500*/  STL [R1+0x678], R17 ;  /* 0x0006781101007387 */ /* 0x000fe20000100800 */
[----:B-1----:R-:W-:Y:S02]  /*5d510*/  IMAD.MOV.U32 R14, RZ, RZ, R17 ;  /* 0x000000ffff0e7224 */ /* 0x002fe400078e0011 */
[----:B------:R-:W-:-:S04]  /*5d520*/  IMAD.X R35, R35, 0x1, R2, P2 ;  /* 0x0000000123237824 */ /* 0x000fc800010e0602 */
[----:B------:R-:W-:Y:S01]  /*5d530*/  IMAD.MOV.U32 R15, RZ, RZ, R35 ;  /* 0x000000ffff0f7224 */ /* 0x000fe200078e0023 */
[----:B------:R1:W-:Y:S01]  /*5d540*/  STL [R1+0x674], R35 ;  /* 0x0006742301007387 */ /* 0x0003e20000100800 */
[----:B------:R-:W-:-:S03]  /*5d550*/  IADD3.X R39, R39, R2, RZ, P3, !PT ;  /* 0x0000000227277210 */ /* 0x000fc60001ffe4ff */
[----:B------:R-:W-:Y:S04]  /*5d560*/  STL [R1+0x680], R33 ;  /* 0x0006802101007387 */ /* 0x000fe80000100800 */
[----:B------:R1:W-:Y:S04]  /*5d570*/  LDGSTS.E [R12+0x7800], desc[UR8][R14.64], P1 ;  /* 0x078000000e0c7fae */ /* 0x0003e80008921848 */
[----:B-1----:R-:W3:Y:S04]  /*5d580*/  LDL.LU R35, [R1+0x7f8] ;  /* 0x0007f80001237983 */ /* 0x002ee80000300800 */
[----:B------:R1:W-:Y:S04]  /*5d590*/  STL [R1+0x67c], R39 ;  /* 0x00067c2701007387 */ /* 0x0003e80000100800 */
[----:B------:R-:W3:Y:S01]  /*5d5a0*/  LDL.LU R17, [R1+0x800] ;  /* 0x0008000001117983 */ /* 0x000ee20000300800 */
[----:B------:R-:W-:Y:S01]  /*5d5b0*/  IMAD.MOV.U32 R15, RZ, RZ, R39 ;  /* 0x000000ffff0f7224 */ /* 0x000fe200078e0027 */
[----:B------:R-:W-:-:S02]  /*5d5c0*/  IADD3 R36, P2, R36, R0, RZ ;  /* 0x0000000024247210 */ /* 0x000fc40007f5e0ff */
[----:B-1----:R-:W3:Y:S01]  /*5d5d0*/  LDL.LU R39, [R1+0x7f4] ;  /* 0x0007f40001277983 */ /* 0x002ee20000300800 */
[----:B------:R-:W-:-:S03]  /*5d5e0*/  MOV R14, R33 ;  /* 0x00000021000e7202 */ /* 0x000fc60000000f00 */
[----:B------:R-:W3:Y:S01]  /*5d5f0*/  LDL.LU R33, [R1+0x7fc] ;  /* 0x0007fc0001217983 */ /* 0x000ee20000300800 */
[----:B------:R-:W-:-:S03]  /*5d600*/  IADD3 R18, P3, R18, R0, RZ ;  /* 0x0000000012127210 */ /* 0x000fc60007f7e0ff */
[----:B------:R1:W-:Y:S04]  /*5d610*/  STL [R1+0x6f8], R36 ;  /* 0x0006f82401007387 */ /* 0x0003e80000100800 */
[----:B------:R1:W-:Y:S02]  /*5d620*/  LDGSTS.E [R12+0x7900], desc[UR8][R14.64], P0 ;  /* 0x079000000e0c7fae */ /* 0x0003e40008121848 */
[----:B-1----:R-:W-:Y:S02]  /*5d630*/  IMAD.MOV.U32 R14, RZ, RZ, R36 ;  /* 0x000000ffff0e7224 */ /* 0x002fe400078e0024 */
[----:B------:R-:W-:-:S05]  /*5d640*/  IMAD.X R37, R37, 0x1, R2, P2 ;  /* 0x0000000125257824 */ /* 0x000fca00010e0602 */
[----:B------:R1:W-:Y:S04]  /*5d650*/  STL [R1+0x6f4], R37 ;  /* 0x0006f42501007387 */ /* 0x0003e80000100800 */
[----:B------:R1:W-:Y:S01]  /*5d660*/  STL [R1+0x700], R18 ;  /* 0x0007001201007387 */ /* 0x0003e20000100800 */
[----:B--2---:R-:W-:-:S03]  /*5d670*/  IADD3.X R32, R32, R2, RZ, P3, !PT ;  /* 0x0000000220207210 */ /* 0x004fc60001ffe4ff */
[----:B------:R-:W2:Y:S01]  /*5d680*/  LDL.LU R36, [R1+0x878] ;  /* 0x0008780001247983 */ /* 0x000ea20000300800 */
[----:B------:R-:W-:-:S03]  /*5d690*/  IMAD.MOV.U32 R15, RZ, RZ, R37 ;  /* 0x000000ffff0f7224 */ /* 0x000fc600078e0025 */
[----:B------:R1:W-:Y:S04]  /*5d6a0*/  STL [R1+0x6fc], R32 ;  /* 0x0006fc2001007387 */ /* 0x0003e80000100800 */
[----:B------:R-:W2:Y:S04]  /*5d6b0*/  LDL.LU R40, [R1+0x880] ;  /* 0x0008800001287983 */ /* 0x000ea80000300800 */
        /* <DEDUP_REMOVED lines=8> */
[----:B----4-:R-:W-:-:S05]  /*5d740*/  IADD3 R19, P2, R19, R0, RZ ;  /* 0x0000000013137210 */ /* 0x010fca0007f5e0ff */
[----:B------:R4:W-:Y:S01]  /*5d750*/  STL [R1+0x778], R19 ;  /* 0x0007781301007387 */ /* 0x0009e20000100800 */
[----:B------:R-:W-:Y:S01]  /*5d760*/  IADD3 R16, P3, R16, R0, RZ ;  /* 0x0000000010107210 */ /* 0x000fe20007f7e0ff */
[----:B---3--:R-:W-:Y:S02]  /*5d770*/  IMAD.X R38, R38, 0x1, R2, P2 ;  /* 0x0000000126267824 */ /* 0x008fe400010e0602 */
[----:B-1----:R-:W-:Y:S01]  /*5d780*/  IMAD.MOV.U32 R14, RZ, RZ, R19 ;  /* 0x000000ffff0e7224 */ /* 0x002fe200078e0013 */
[----:B------:R-:W-:Y:S02]  /*5d790*/  IADD3.X R34, R34, R2, RZ, P3, !PT ;  /* 0x0000000222227210 */ /* 0x000fe40001ffe4ff */
[----:B------:R1:W-:Y:S04]  /*5d7a0*/  STL [R1+0x774], R38 ;  /* 0x0007742601007387 */ /* 0x0003e80000100800 */
[----:B------:R3:W-:Y:S04]  /*5d7b0*/  STL [R1+0x780], R16 ;  /* 0x0007801001007387 */ /* 0x0007e80000100800 */
[----:B----4-:R-:W4:Y:S01]  /*5d7c0*/  LDL.LU R19, [R1+0x8f4] ;  /* 0x0008f40001137983 */ /* 0x010f220000300800 */
[----:B------:R-:W-:-:S03]  /*5d7d0*/  IMAD.MOV.U32 R15, RZ, RZ, R38 ;  /* 0x000000ffff0f7224 */ /* 0x000fc600078e0026 */
[----:B------:R3:W-:Y:S04]  /*5d7e0*/  STL [R1+0x77c], R34 ;  /* 0x00077c2201007387 */ /* 0x0007e80000100800 */
[----:B-1----:R-:W4:Y:S04]  /*5d7f0*/  LDL.LU R38, [R1+0x8fc] ;  /* 0x0008fc0001267983 */ /* 0x002f280000300800 */
[----:B------:R1:W-:Y:S02]  /*5d800*/  LDGSTS.E [R12+0x9800], desc[UR8][R14.64], P1 ;  /* 0x098000000e0c7fae */ /* 0x0003e40008921848 */
[----:B-1----:R-:W-:Y:S01]  /*5d810*/  MOV R14, R16 ;  /* 0x00000010000e7202 */ /* 0x002fe20000000f00 */
[----:B------:R-:W-:Y:S01]  /*5d820*/  IMAD.MOV.U32 R15, RZ, RZ, R34 ;  /* 0x000000ffff0f7224 */ /* 0x000fe200078e0022 */
[----:B---3--:R-:W3:Y:S04]  /*5d830*/  LDL.LU R16, [R1+0x978] ;  /* 0x0009780001107983 */ /* 0x008ee80000300800 */
[----:B------:R-:W3:Y:S04]  /*5d840*/  LDL.LU R34, [R1+0x980] ;  /* 0x0009800001227983 */ /* 0x000ee80000300800 */
        /* <DEDUP_REMOVED lines=9> */
[----:B------:R-:W3:Y:S01]  /*5d8e0*/  LDL.LU R35, [R1+0x974] ;  /* 0x0009740001237983 */ /* 0x000ee20000300800 */
[----:B------:R-:W-:-:S03]  /*5d8f0*/  IMAD.MOV.U32 R15, RZ, RZ, R39 ;  /* 0x000000ffff0f7224 */ /* 0x000fc600078e0027 */
[----:B------:R1:W-:Y:S04]  /*5d900*/  STL [R1+0x7fc], R33 ;  /* 0x0007fc2101007387 */ /* 0x0003e80000100800 */
[----:B-1----:R-:W3:Y:S04]  /*5d910*/  LDL.LU R39, [R1+0x97c] ;  /* 0x00097c0001277983 */ /* 0x002ee80000300800 */
[----:B------:R1:W-:Y:S02]  /*5d920*/  LDGSTS.E [R12+0xa800], desc[UR8][R14.64], P1 ;  /* 0x0a8000000e0c7fae */ /* 0x0003e40008921848 */
[----:B-1----:R-:W-:Y:S01]  /*5d930*/  MOV R14, R17 ;  /* 0x00000011000e7202 */ /* 0x002fe20000000f00 */
[----:B------:R-:W-:-:S02]  /*5d940*/  IMAD.MOV.U32 R15, RZ, RZ, R33 ;  /* 0x000000ffff0f7224 */ /* 0x000fc400078e0021 */
[----:B------:R-:W3:Y:S04]  /*5d950*/  LDL.LU R33, [R1+0x9f8] ;  /* 0x0009f80001217983 */ /* 0x000ee80000300800 */
[----:B------:R-:W3:Y:S04]  /*5d960*/  LDL.LU R17, [R1+0xa00] ;  /* 0x000a000001117983 */ /* 0x000ee80000300800 */
[----:B------:R1:W-:Y:S01]  /*5d970*/  LDGSTS.E [R12+0xa900], desc[UR8][R14.64], P0 ;  /* 0x0a9000000e0c7fae */ /* 0x0003e20008121848 */
[----:B--2---:R-:W-:-:S05]  /*5d980*/  IADD3 R36, P2, R36, R0, RZ ;  /* 0x0000000024247210 */ /* 0x004fca0007f5e0ff */
        /* <DEDUP_REMOVED lines=10> */
[----:B------:R-:W-:-:S03]  /*5da30*/  IADD3 R18, P2, R18, R0, RZ ;  /* 0x0000000012127210 */ /* 0x000fc60007f5e0ff */
[----:B------:R-:W-:Y:S01]  /*5da40*/  STL [R1+0x87c], R41 ;  /* 0x00087c2901007387 */ /* 0x000fe20000100800 */
[----:B------:R-:W-:Y:S02]  /*5da50*/  IADD3 R32, P3, R32, R0, RZ ;  /* 0x0000000020207210 */ /* 0x000fe40007f7e0ff */
[----:B--2---:R-:W-:Y:S01]  /*5da60*/  MOV R14, R40 ;  /* 0x00000028000e7202 */ /* 0x004fe20000000f00 */
[----:B------:R-:W-:Y:S01]  /*5da70*/  IMAD.MOV.U32 R15, RZ, RZ, R41 ;  /* 0x000000ffff0f7224 */ /* 0x000fe200078e0029 */
[----:B------:R-:W2:Y:S04]  /*5da80*/  LDL.LU R36, [R1+0x9fc] ;  /* 0x0009fc0001247983 */ /* 0x000ea80000300800 */
[----:B------:R1:W-:Y:S04]  /*5da90*/  LDGSTS.E [R12+0xb900], desc[UR8][R14.64], P0 ;  /* 0x0b9000000e0c7fae */ /* 0x0003e80008121848 */
[----:B------:R-:W-:Y:S01]  /*5daa0*/  STL [R1+0x8f8], R18 ;  /* 0x0008f81201007387 */ /* 0x000fe20000100800 */
[----:B-1----:R-:W-:-:S02]  /*5dab0*/  IMAD.MOV.U32 R14, RZ, RZ, R18 ;  /* 0x000000ffff0e7224 */ /* 0x002fc400078e0012 */
[----:B----4-:R-:W-:-:S04]  /*5dac0*/  IMAD.X R19, R19, 0x1, R2, P2 ;  /* 0x0000000113137824 */ /* 0x010fc800010e0602 */
[----:B------:R-:W-:Y:S01]  /*5dad0*/  IMAD.MOV.U32 R15, RZ, RZ, R19 ;  /* 0x000000ffff0f7224 */ /* 0x000fe200078e0013 */
[----:B------:R1:W-:Y:S01]  /*5dae0*/  STL [R1+0x8f4], R19 ;  /* 0x0008f41301007387 */ /* 0x0003e20000100800 */
[----:B------:R-:W-:-:S03]  /*5daf0*/  IADD3.X R38, R38, R2, RZ, P3, !PT ;  /* 0x0000000226267210 */ /* 0x000fc60001ffe4ff */
[----:B------:R-:W-:Y:S04]  /*5db00*/  STL [R1+0x900], R32 ;  /* 0x0009002001007387 */ /* 0x000fe80000100800 */
[----:B------:R4:W-:Y:S04]  /*5db10*/  LDGSTS.E [R12+0xc800], desc[UR8][R14.64], P1 ;  /* 0x0c8000000e0c7fae */ /* 0x0009e80008921848 */
[----:B-1----:R-:W2:Y:S04]  /*5db20*/  LDL.LU R19, [R1+0xa78] ;  /* 0x000a780001137983 */ /* 0x002ea80000300800 */
[----:B------:R1:W-:Y:S04]  /*5db30*/  STL [R1+0x8fc], R38 ;  /* 0x0008fc2601007387 */ /* 0x0003e80000100800 */
[----:B------:R-:W2:Y:S01]  /*5db40*/  LDL.LU R18, [R1+0xa80] ;  /* 0x000a800001127983 */ /* 0x000ea20000300800 */
[----:B----4-:R-:W-:-:S03]  /*5db50*/  IMAD.MOV.U32 R15, RZ, RZ, R38 ;  /* 0x000000ffff0f7224 */ /* 0x010fc600078e0026 */
[----:B-1----:R-:W4:Y:S01]  /*5db60*/  LDL.LU R38, [R1+0xa74] ;  /* 0x000a740001267983 */ /* 0x002f220000300800 */
[----:B------:R-:W-:-:S03]  /*5db70*/  MOV R14, R32 ;  /* 0x00000020000e7202 */ /* 0x000fc60000000f00 */
[----:B------:R-:W4:Y:S01]  /*5db80*/  LDL.LU R32, [R1+0xa7c] ;  /* 0x000a7c0001207983 */ /* 0x000f220000300800 */
[-C--:B---3--:R-:W-:Y:S02]  /*5db90*/  IADD3 R16, P2, R16, R0.reuse, RZ ;  /* 0x0000000010107210 */ /* 0x088fe40007f5e0ff */
        /* <DEDUP_REMOVED lines=13> */
[----:B---3--:R-:W-:Y:S01]  /*5dc70*/  IMAD.MOV.U32 R15, RZ, RZ, R39 ;  /* 0x000000ffff0f7224 */ /* 0x008fe200078e0027 */
        /* <DEDUP_REMOVED lines=9> */
[----:B------:R1:W-:Y:S01]  /*5dd10*/  STL [R1+0x9f4], R37 ;  /* 0x0009f42501007387 */ /* 0x0003e20000100800 */
[----:B--2---:R-:W-:-:S03]  /*5dd20*/  IADD3.X R36, R36, R2, RZ, P3, !PT ;  /* 0x0000000224247210 */ /* 0x004fc60001ffe4ff */
[----:B------:R2:W-:Y:S01]  /*5dd30*/  STL [R1+0xa00], R17 ;  /* 0x000a001101007387 */ /* 0x0005e20000100800 */
[----:B------:R-:W-:-:S03]  /*5dd40*/  IMAD.MOV.U32 R15, RZ, RZ, R37 ;  /* 0x000000ffff0f7224 */ /* 0x000fc600078e0025 */
[----:B------:R-:W3:Y:S04]  /*5dd50*/  LDL.LU R33, [R1+0xb78] ;  /* 0x000b780001217983 */ /* 0x000ee80000300800 */
        /* <DEDUP_REMOVED lines=8> */
[----:B------:R-:W2:Y:S04]  /*5dde0*/  LDL.LU R36, [R1+0xc00] ;  /* 0x000c000001247983 */ /* 0x000ea80000300800 */
[----:B------:R1:W-:Y:S01]  /*5ddf0*/  LDGSTS.E [R12+0xe900], desc[UR8][R14.64], P0 ;  /* 0x0e9000000e0c7fae */ /* 0x0003e20008121848 */
[----:B------:R-:W-:-:S05]  /*5de00*/  IADD3 R19, P2, R19, R0, RZ ;  /* 0x0000000013137210 */ /* 0x000fca0007f5e0ff */
[----:B------:R1:W-:Y:S01]  /*5de10*/  STL [R1+0xa78], R19 ;  /* 0x000a781301007387 */ /* 0x0003e20000100800 */
[----:B------:R-:W-:Y:S01]  /*5de20*/  IADD3 R18, P3, R18, R0, RZ ;  /* 0x0000000012127210 */ /* 0x000fe20007f7e0ff */
[----:B----4-:R-:W-:Y:S02]  /*5de30*/  IMAD.X R38, R38, 0x1, R2, P2 ;  /* 0x0000000126267824 */ /* 0x010fe400010e0602 */
[----:B-1----:R-:W-:Y:S01]  /*5de40*/  IMAD.MOV.U32 R14, RZ, RZ, R19 ;  /* 0x000000ffff0e7224 */ /* 0x002fe200078e0013 */
[----:B------:R-:W-:Y:S02]  /*5de50*/  IADD3.X R32, R32, R2, RZ, P3, !PT ;  /* 0x0000000220207210 */ /* 0x000fe40001ffe4ff */
[----:B------:R1:W-:Y:S04]  /*5de60*/  STL [R1+0xa74], R38 ;  /* 0x000a742601007387 */ /* 0x0003e80000100800 */
[----:B------:R4:W-:Y:S04]  /*5de70*/  STL [R1+0xa80], R18 ;  /* 0x000a801201007387 */ /* 0x0009e80000100800 */
[----:B------:R-:W2:Y:S01]  /*5de80*/  LDL.LU R19, [R1+0xbf4] ;  /* 0x000bf40001137983 */ /* 0x000ea20000300800 */
[----:B------:R-:W-:-:S03]  /*5de90*/  IMAD.MOV.U32 R15, RZ, RZ, R38 ;  /* 0x000000ffff0f7224 */ /* 0x000fc600078e0026 */
[----:B------:R4:W-:Y:S04]  /*5dea0*/  STL [R1+0xa7c], R32 ;  /* 0x000a7c2001007387 */ /* 0x0009e80000100800 */
[----:B-1----:R-:W2:Y:S04]  /*5deb0*/  LDL.LU R38, [R1+0xbfc] ;  /* 0x000bfc0001267983 */ /* 0x002ea80000300800 */
[----:B------:R1:W-:Y:S02]  /*5dec0*/  LDGSTS.E [R12+0xf800], desc[UR8][R14.64], P1 ;  /* 0x0f8000000e0c7fae */ /* 0x0003e40008921848 */
[----:B-1----:R-:W-:Y:S01]  /*5ded0*/  MOV R14, R18 ;  /* 0x00000012000e7202 */ /* 0x002fe20000000f00 */
[----:B------:R-:W-:Y:S01]  /*5dee0*/  IMAD.MOV.U32 R15, RZ, RZ, R32 ;  /* 0x000000ffff0f7224 */ /* 0x000fe200078e0020 */
[----:B----4-:R-:W4:Y:S04]  /*5def0*/  LDL.LU R18, [R1+0xc78] ;  /* 0x000c780001127983 */ /* 0x010f280000300800 */
[----:B------:R-:W4:Y:S04]  /*5df00*/  LDL.LU R32, [R1+0xc80] ;  /* 0x000c800001207983 */ /* 0x000f280000300800 */
[----:B------:R1:W-:Y:S01]  /*5df10*/  LDGSTS.E [R12+0xf900], desc[UR8][R14.64], P0 ;  /* 0x0f9000000e0c7fae */ /* 0x0003e20008121848 */
[----:B------:R-:W-:-:S05]  /*5df20*/  IADD3 R35, P2, R35, R0, RZ ;  /* 0x0000000023237210 */ /* 0x000fca0007f5e0ff */
[----:B------:R1:W-:Y:S01]  /*5df30*/  STL [R1+0xaf8], R35 ;  /* 0x000af82301007387 */ /* 0x0003e20000100800 */
[----:B------:R-:W-:Y:S01]  /*5df40*/  IADD3 R16, P3, R16, R0, RZ ;  /* 0x0000000010107210 */ /* 0x000fe20007f7e0ff */
[----:B---3--:R-:W-:Y:S02]  /*5df50*/  IMAD.X R39, R39, 0x1, R2, P2 ;  /* 0x0000000127277824 */ /* 0x008fe400010e0602 */
        /* <DEDUP_REMOVED lines=14> */
[----:B------:R-:W-:-:S04]  /*5e040*/  IADD3 R33, P2, R33, R0, RZ ;  /* 0x0000000021217210 */ /* 0x000fc80007f5e0ff */
[----:B-1----:R-:W-:Y:S02]  /*5e050*/  MOV R14, R33 ;  /* 0x00000021000e7202 */ /* 0x002fe40000000f00 */
[----:B------:R-:W-:Y:S02]  /*5e060*/  IADD3 R40, P3, R40, R0, RZ ;  /* 0x0000000028287210 */ /* 0x000fe40007f7e0ff */
[----:B------:R-:W-:Y:S01]  /*5e070*/  IADD3.X R37, R37, R2, RZ, P2, !PT ;  /* 0x0000000225257210 */ /* 0x000fe200017fe4ff */
[----:B------:R-:W-:Y:S04]  /*5e080*/  STL [R1+0xb78], R33 ;  /* 0x000b782101007387 */ /* 0x000fe80000100800 */
[----:B------:R-:W-:Y:S01]  /*5e090*/  IMAD.MOV.U32 R15, RZ, RZ, R37 ;  /* 0x000000ffff0f7224 */ /* 0x000fe200078e0025 */
[----:B------:R1:W-:Y:S01]  /*5e0a0*/  STL [R1+0xb74], R37 ;  /* 0x000b742501007387 */ /* 0x0003e20000100800 */
[----:B------:R-:W-:-:S03]  /*5e0b0*/  IMAD.X R41, R41, 0x1, R2, P3 ;  /* 0x0000000129297824 */ /* 0x000fc600018e0602 */
[----:B------:R-:W-:Y:S04]  /*5e0c0*/  STL [R1+0xb80], R40 ;  /* 0x000b802801007387 */ /* 0x000fe80000100800 */
[----:B------:R2:W-:Y:S04]  /*5e0d0*/  LDGSTS.E [R12+0x11800], desc[UR8][R14.64], P1 ;  /* 0x118000000e0c7fae */ /* 0x0005e80008921848 */
[----:B-1----:R-:W3:Y:S01]  /*5e0e0*/  LDL.LU R37, [R1+0xcf4] ;  /* 0x000cf40001257983 */ /* 0x002ee20000300800 */
[----:B--2---:R-:W-:-:S03]  /*5e0f0*/  IADD3 R17, P2, R17, R0, RZ ;  /* 0x0000000011117210 */ /* 0x004fc60007f5e0ff */
[----:B------:R-:W-:Y:S01]  /*5e100*/  STL [R1+0xb7c], R41 ;  /* 0x000b7c2901007387 */ /* 0x000fe20000100800 */
[----:B------:R-:W-:Y:S02]  /*5e110*/  IADD3 R36, P3, R36, R0, RZ ;  /* 0x0000000024247210 */ /* 0x000fe40007f7e0ff */
[----:B------:R-:W-:Y:S01]  /*5e120*/  MOV R14, R40 ;  /* 0x00000028000e7202 */ /* 0x000fe20000000f00 */
[----:B------:R-:W-:Y:S01]  /*5e130*/  IMAD.MOV.U32 R15, RZ, RZ, R41 ;  /* 0x000000ffff0f7224 */ /* 0x000fe200078e0029 */
[----:B------:R-:W2:Y:S04]  /*5e140*/  LDL.LU R33, [R1+0xcfc] ;  /* 0x000cfc0001217983 */ /* 0x000ea80000300800 */
[----:B------:R1:W-:Y:S04]  /*5e150*/  LDGSTS.E [R12+0x11900], desc[UR8][R14.64], P0 ;  /* 0x119000000e0c7fae */ /* 0x0003e80008121848 */
[----:B------:R-:W-:Y:S01]  /*5e160*/  STL [R1+0xbf8], R17 ;  /* 0x000bf81101007387 */ /* 0x000fe20000100800 */
[----:B-1----:R-:W-:-:S02]  /*5e170*/  MOV R14, R17 ;  /* 0x00000011000e7202 */ /* 0x002fc40000000f00 */
[----:B------:R-:W-:-:S05]  /*5e180*/  IADD3.X R19, R19, R2, RZ, P2, !PT ;  /* 0x0000000213137210 */ /* 0x000fca00017fe4ff */
[----:B------:R-:W-:Y:S01]  /*5e190*/  IMAD.MOV.U32 R15, RZ, RZ, R19 ;  /* 0x000000ffff0f7224 */ /* 0x000fe200078e0013 */
[----:B------:R1:W-:Y:S01]  /*5e1a0*/  STL [R1+0xbf4], R19 ;  /* 0x000bf41301007387 */ /* 0x0003e20000100800 */
[----:B------:R-:W-:-:S03]  /*5e1b0*/  IMAD.X R38, R38, 0x1, R2, P3 ;  /* 0x0000000126267824 */ /* 0x000fc600018e0602 */
        /* <DEDUP_REMOVED lines=9> */
[-C--:B------:R-:W-:Y:S02]  /*5e250*/  IADD3 R18, P2, R18, R0.reuse, RZ ;  /* 0x0000000012127210 */ /* 0x080fe40007f5e0ff */
[----:B------:R-:W-:Y:S01]  /*5e260*/  IADD3 R32, P3, R32, R0, RZ ;  /* 0x0000000020207210 */ /* 0x000fe20007f7e0ff */
[----:B------:R1:W-:Y:S04]  /*5e270*/  LDGSTS.E [R12+0x12900], desc[UR8][R14.64], P0 ;  /* 0x129000000e0c7fae */ /* 0x0003e80008121848 */
[----:B------:R-:W-:Y:S01]  /*5e280*/  STL [R1+0xc78], R18 ;  /* 0x000c781201007387 */ /* 0x000fe20000100800 */
[----:B-1----:R-:W-:Y:S02]  /*5e290*/  MOV R14, R18 ;  /* 0x00000012000e7202 */ /* 0x002fe40000000f00 */
[----:B---3--:R-:W-:-:S05]  /*5e2a0*/  IADD3.X R35, R35, R2, RZ, P2, !PT ;  /* 0x0000000223237210 */ /* 0x008fca00017fe4ff */
        /* <DEDUP_REMOVED lines=8> */
[----:B---3--:R-:W-:-:S03]  /*5e330*/  IMAD.MOV.U32 R15, RZ, RZ, R39 ;  /* 0x000000ffff0f7224 */ /* 0x008fc600078e0027 */
[----:B-1----:R-:W3:Y:S01]  /*5e340*/  LDL.LU R39, [R1+0xdf4] ;  /* 0x000df40001277983 */ /* 0x002ee20000300800 */
[----:B------:R-:W-:Y:S02]  /*5e350*/  MOV R14, R32 ;  /* 0x00000020000e7202 */ /* 0x000fe40000000f00 */
[-C--:B------:R-:W-:Y:S01]  /*5e360*/  IADD3 R34, P2, R34, R0.reuse, RZ ;  /* 0x0000000022227210 */ /* 0x080fe20007f5e0ff */
[----:B------:R-:W3:Y:S01]  /*5e370*/  LDL.LU R32, [R1+0xdfc] ;  /* 0x000dfc0001207983 */ /* 0x000ee20000300800 */
[----:B------:R-:W-:-:S03]  /*5e380*/  IADD3 R16, P3, R16, R0, RZ ;  /* 0x0000000010107210 */ /* 0x000fc60007f7e0ff */
[----:B------:R1:W-:Y:S04]  /*5e390*/  STL [R1+0xcf8], R34 ;  /* 0x000cf82201007387 */ /* 0x0003e80000100800 */
[----:B------:R1:W-:Y:S02]  /*5e3a0*/  LDGSTS.E [R12+0x13900], desc[UR8][R14.64], P0 ;  /* 0x139000000e0c7fae */ /* 0x0003e40008121848 */
[----:B-1----:R-:W-:Y:S02]  /*5e3b0*/  MOV R14, R34 ;  /* 0x00000022000e7202 */ /* 0x002fe40000000f00 */
[----:B------:R-:W-:-:S05]  /*5e3c0*/  IADD3.X R37, R37, R2, RZ, P2, !PT ;  /* 0x0000000225257210 */ /* 0x000fca00017fe4ff */
[----:B------:R1:W-:Y:S01]  /*5e3d0*/  STL [R1+0xcf4], R37 ;  /* 0x000cf42501007387 */ /* 0x0003e20000100800 */
[----:B--2---:R-:W-:-:S03]  /*5e3e0*/  IMAD.X R33, R33, 0x1, R2, P3 ;  /* 0x0000000121217824 */ /* 0x004fc600018e0602 */
        /* <DEDUP_REMOVED lines=15> */
[----:B------:R-:W-:Y:S02]  /*5e4e0*/  IADD3 R17, P3, R17, R0, RZ ;  /* 0x0000000011117210 */ /* 0x000fe40007f7e0ff */
[----:B----4-:R-:W-:Y:S02]  /*5e4f0*/  IADD3.X R38, R38, R2, RZ, P2, !PT ;  /* 0x0000000226267210 */ /* 0x010fe400017fe4ff */
[----:B-1----:R-:W-:Y:S01]  /*5e500*/  MOV R14, R19 ;  /* 0x00000013000e7202 */ /* 0x002fe20000000f00 */
[----:B------:R-:W-:Y:S02]  /*5e510*/  IMAD.X R36, R36, 0x1, R2, P3 ;  /* 0x0000000124247824 */ /* 0x000fe400018e0602 */
        /* <DEDUP_REMOVED lines=14> */
[----:B------:R-:W-:Y:S02]  /*5e600*/  IADD3 R18, P3, R18, R0, RZ ;  /* 0x0000000012127210 */ /* 0x000fe40007f7e0ff */
[----:B---3--:R-:W-:Y:S02]  /*5e610*/  IADD3.X R39, R39, R2, RZ, P2, !PT ;  /* 0x0000000227277210 */ /* 0x008fe400017fe4ff */
[----:B-1----:R-:W-:Y:S01]  /*5e620*/  MOV R14, R35 ;  /* 0x00000023000e7202 */ /* 0x002fe20000000f00 */
[----:B------:R-:W-:Y:S02]  /*5e630*/  IMAD.X R32, R32, 0x1, R2, P3 ;  /* 0x0000000120207824 */ /* 0x000fe400018e0602 */
        /* <DEDUP_REMOVED lines=76> */
[----:B------:R-:W3:Y:S04]  /*5eb00*/  LDL.LU R41, [R1+0x1174] ;  /* 0x0011740001297983 */ /* 0x000ee80000300800 */
[----:B------:R2:W-:Y:S04]  /*5eb10*/  LDGSTS.E [R12+0x1a800], desc[UR8][R14.64], P1 ;  /* 0x1a8000000e0c7fae */ /* 0x0005e80008921848 */
[----:B-1----:R-:W3:Y:S01]  /*5eb20*/  LDL.LU R37, [R1+0x117c] ;  /* 0x00117c0001257983 */ /* 0x002ee20000300800 */
[----:B--2---:R-:W-:Y:S01]  /*5eb30*/  MOV R14, R18 ;  /* 0x00000012000e7202 */ /* 0x004fe20000000f00 */
[----:B------:R-:W-:-:S02]  /*5eb40*/  IMAD.MOV.U32 R15, RZ, RZ, R34 ;  /* 0x000000ffff0f7224 */ /* 0x000fc400078e0022 */
[----:B------:R-:W2:Y:S04]  /*5eb50*/  LDL.LU R18, [R1+0x11f8] ;  /* 0x0011f80001127983 */ /* 0x000ea80000300800 */
        /* <DEDUP_REMOVED lines=35> */
[----:B---3--:R-:W3:Y:S04]  /*5ed90*/  LDL.LU R17, [R1+0x13e0] ;  /* 0x0013e00001117983 */ /* 0x008ee80000300800 */
[----:B------:R1:W-:Y:S04]  /*5eda0*/  LDGSTS.E [R12+0x1c900], desc[UR8][R14.64], P0 ;  /* 0x1c9000000e0c7fae */ /* 0x0003e80008121848 */
[----:B------:R-:W3:Y:S01]  /*5edb0*/  LDL.LU R36, [R1+0x13d8] ;  /* 0x0013d80001247983 */ /* 0x000ee20000300800 */
[----:B------:R-:W-:-:S04]  /*5edc0*/  IADD3 R40, P2, R40, R0, RZ ;  /* 0x0000000028287210 */ /* 0x000fc80007f5e0ff */
[----:B-1----:R-:W-:Y:S02]  /*5edd0*/  MOV R14, R40 ;  /* 0x00000028000e7202 */ /* 0x002fe40000000f00 */
[----:B------:R-:W-:Y:S02]  /*5ede0*/  IADD3 R32, P3, R32, R0, RZ ;  /* 0x0000000020207210 */ /* 0x000fe40007f7e0ff */
[----:B------:R-:W-:Y:S01]  /*5edf0*/  IADD3.X R41, R41, R2, RZ, P2, !PT ;  /* 0x0000000229297210 */ /* 0x000fe200017fe4ff */
[----:B------:R-:W-:Y:S04]  /*5ee00*/  STL [R1+0x1178], R40 ;  /* 0x0011782801007387 */ /* 0x000fe80000100800 */
[----:B------:R-:W-:Y:S02]  /*5ee10*/  IMAD.MOV.U32 R15, RZ, RZ, R41 ;  /* 0x000000ffff0f7224 */ /* 0x000fe400078e0029 */
[----:B------:R-:W-:Y:S01]  /*5ee20*/  IMAD.X R37, R37, 0x1, R2, P3 ;  /* 0x0000000125257824 */ /* 0x000fe200018e0602 */
[----:B------:R-:W-:Y:S04]  /*5ee30*/  STL [R1+0x1174], R41 ;  /* 0x0011742901007387 */ /* 0x000fe80000100800 */
[----:B------:R1:W-:Y:S01]  /*5ee40*/  LDGSTS.E [R12+0x1d800], desc[UR8][R14.64], P1 ;  /* 0x1d8000000e0c7fae */ /* 0x0003e20008921848 */
[----:B--2---:R-:W-:-:S03]  /*5ee50*/  IADD3 R18, P2, R18, R0, RZ ;  /* 0x0000000012127210 */ /* 0x004fc60007f5e0ff */
[----:B------:R2:W-:Y:S01]  /*5ee60*/  STL [R1+0x1180], R32 ;  /* 0x0011802001007387 */ /* 0x0005e20000100800 */
[----:B------:R-:W-:-:S03]  /*5ee70*/  IADD3 R34, P3, R34, R0, RZ ;  /* 0x0000000022227210 */ /* 0x000fc60007f7e0ff */
[----:B------:R2:W-:Y:S01]  /*5ee80*/  STL [R1+0x117c], R37 ;  /* 0x00117c2501007387 */ /* 0x0005e20000100800 */
[----:B-1----:R-:W-:Y:S01]  /*5ee90*/  MOV R14, R32 ;  /* 0x00000020000e7202 */ /* 0x002fe20000000f00 */
[----:B------:R-:W-:Y:S02]  /*5eea0*/  IMAD.MOV.U32 R15, RZ, RZ, R37 ;  /* 0x000000ffff0f7224 */ /* 0x000fe400078e0025 */
[----:B--2---:R-:W2:Y:S04]  /*5eeb0*/  LDL.LU R32, [R1+0x13d4] ;  /* 0x0013d40001207983 */ /* 0x004ea80000300800 */
[----:B------:R-:W2:Y:S04]  /*5eec0*/  LDL.LU R37, [R1+0x13cc] ;  /* 0x0013cc0001257983 */ /* 0x000ea80000300800 */
[----:B------:R1:W-:Y:S04]  /*5eed0*/  LDGSTS.E [R12+0x1d900], desc[UR8][R14.64], P0 ;  /* 0x1d9000000e0c7fae */ /* 0x0003e80008121848 */
[----:B------:R1:W-:Y:S02]  /*5eee0*/  STL [R1+0x11f8], R18 ;  /* 0x0011f81201007387 */ /* 0x0003e40000100800 */
[----:B-1----:R-:W-:-:S02]  /*5eef0*/  MOV R14, R18 ;  /* 0x00000012000e7202 */ /* 0x002fc40000000f00 */
[----:B------:R-:W-:-:S05]  /*5ef00*/  IADD3.X R19, R19, R2, RZ, P2, !PT ;  /* 0x0000000213137210 */ /* 0x000fca00017fe4ff */
[----:B------:R1:W-:Y:S01]  /*5ef10*/  STL [R1+0x11f4], R19 ;  /* 0x0011f41301007387 */ /* 0x0003e20000100800 */
[----:B------:R-:W-:Y:S02]  /*5ef20*/  IMAD.MOV.U32 R15, RZ, RZ, R19 ;  /* 0x000000ffff0f7224 */ /* 0x000fe400078e0013 */
[----:B------:R-:W-:Y:S01]  /*5ef30*/  IMAD.X R38, R38, 0x1, R2, P3 ;  /* 0x0000000126267824 */ /* 0x000fe200018e0602 */
[----:B------:R1:W-:Y:S04]  /*5ef40*/  STL [R1+0x1200], R34 ;  /* 0x0012002201007387 */ /* 0x0003e80000100800 */
[----:B------:R-:W2:Y:S04]  /*5ef50*/  LDL.LU R18, [R1+0x1360] ;  /* 0x0013600001127983 */ /* 0x000ea80000300800 */
[----:B------:R4:W-:Y:S04]  /*5ef60*/  STL [R1+0x11fc], R38 ;  /* 0x0011fc2601007387 */ /* 0x0009e80000100800 */
[----:B------:R4:W-:Y:S04]  /*5ef70*/  LDGSTS.E [R12+0x1e800], desc[UR8][R14.64], P1 ;  /* 0x1e8000000e0c7fae */ /* 0x0009e80008921848 */
[----:B-1----:R-:W2:Y:S01]  /*5ef80*/  LDL.LU R19, [R1+0x1358] ;  /* 0x0013580001137983 */ /* 0x002ea20000300800 */
[----:B----4-:R-:W-:-:S03]  /*5ef90*/  MOV R14, R34 ;  /* 0x00000022000e7202 */ /* 0x010fc60000000f00 */
[----:B------:R-:W4:Y:S01]  /*5efa0*/  LDL.LU R34, [R1+0x1354] ;  /* 0x0013540001227983 */ /* 0x000f220000300800 */
[----:B------:R-:W-:-:S03]  /*5efb0*/  IMAD.MOV.U32 R15, RZ, RZ, R38 ;  /* 0x000000ffff0f7224 */ /* 0x000fc600078e0026 */
[----:B------:R-:W4:Y:S01]  /*5efc0*/  LDL.LU R38, [R1+0x134c] ;  /* 0x00134c0001267983 */ /* 0x000f220000300800 */
[-C--:B------:R-:W-:Y:S02]  /*5efd0*/  IADD3 R16, P2, R16, R0.reuse, RZ ;  /* 0x0000000010107210 */ /* 0x080fe40007f5e0ff */
[----:B------:R-:W-:Y:S01]  /*5efe0*/  IADD3 R33, P3, R33, R0, RZ ;  /* 0x0000000021217210 */ /* 0x000fe20007f7e0ff */
[----:B------:R1:W-:Y:S04]  /*5eff0*/  LDGSTS.E [R12+0x1e900], desc[UR8][R14.64], P0 ;  /* 0x1e9000000e0c7fae */ /* 0x0003e80008121848 */
[----:B------:R-:W-:Y:S01]  /*5f000*/  STL [R1+0x1278], R16 ;  /* 0x0012781001007387 */ /* 0x000fe20000100800 */
[----:B-1----:R-:W-:Y:S02]  /*5f010*/  MOV R14, R16 ;  /* 0x00000010000e7202 */ /* 0x002fe40000000f00 */
[----:B------:R-:W-:-:S05]  /*5f020*/  IADD3.X R35, R35, R2, RZ, P2, !PT ;  /* 0x0000000223237210 */ /* 0x000fca00017fe4ff */
[----:B------:R1:W-:Y:S01]  /*5f030*/  STL [R1+0x1274], R35 ;  /* 0x0012742301007387 */ /* 0x0003e20000100800 */
[----:B------:R-:W-:Y:S02]  /*5f040*/  IMAD.MOV.U32 R15, RZ, RZ, R35 ;  /* 0x000000ffff0f7224 */ /* 0x000fe400078e0023 */
[----:B------:R-:W-:Y:S01]  /*5f050*/  IMAD.X R39, R39, 0x1, R2, P3 ;  /* 0x0000000127277824 */ /* 0x000fe200018e0602 */
[----:B------:R-:W-:Y:S04]  /*5f060*/  STL [R1+0x1280], R33 ;  /* 0x0012802101007387 */ /* 0x000fe80000100800 */
[----:B------:R1:W-:Y:S04]  /*5f070*/  LDGSTS.E [R12+0x1f800], desc[UR8][R14.64], P1 ;  /* 0x1f8000000e0c7fae */ /* 0x0003e80008921848 */
[----:B-1----:R-:W4:Y:S04]  /*5f080*/  LDL.LU R35, [R1+0x1330] ;  /* 0x0013300001237983 */ /* 0x002f280000300800 */
[----:B------:R1:W-:Y:S04]  /*5f090*/  STL [R1+0x127c], R39 ;  /* 0x00127c2701007387 */ /* 0x0003e80000100800 */
[----:B------:R-:W4:Y:S01]  /*5f0a0*/  LDL.LU R16, [R1+0x12d4] ;  /* 0x0012d40001107983 */ /* 0x000f220000300800 */
[----:B------:R-:W-:Y:S01]  /*5f0b0*/  IMAD.MOV.U32 R15, RZ, RZ, R39 ;  /* 0x000000ffff0f7224 */ /* 0x000fe200078e0027 */
[----:B------:R-:W-:-:S02]  /*5f0c0*/  MOV R14, R33 ;  /* 0x00000021000e7202 */ /* 0x000fc40000000f00 */
[----:B-1----:R-:W4:Y:S04]  /*5f0d0*/  LDL.LU R39, [R1+0x12cc] ;  /* 0x0012cc0001277983 */ /* 0x002f280000300800 */
[----:B------:R-:W4:Y:S01]  /*5f0e0*/  LDL.LU R33, [R1+0x12d0] ;  /* 0x0012d00001217983 */ /* 0x000f220000300800 */
[-C--:B---3--:R-:W-:Y:S02]  /*5f0f0*/  IADD3 R17, P2, R17, R0.reuse, RZ ;  /* 0x0000000011117210 */ /* 0x088fe40007f5e0ff */
[----:B------:R-:W-:Y:S01]  /*5f100*/  IADD3 R36, P3, R36, R0, RZ ;  /* 0x0000000024247210 */ /* 0x000fe20007f7e0ff */
[----:B------:R1:W-:Y:S04]  /*5f110*/  LDGSTS.E [R12+0x1f900], desc[UR8][R14.64], P0 ;  /* 0x1f9000000e0c7fae */ /* 0x0003e80008121848 */
[----:B------:R-:W-:Y:S01]  /*5f120*/  STL [R1+0x13e0], R17 ;  /* 0x0013e01101007387 */ /* 0x000fe20000100800 */
[----:B-1----:R-:W-:-:S03]  /*5f130*/  LOP3.LUT R12, R13, 0x50, RZ, 0x3c, !PT ;  /* 0x000000500d0c7812 */ /* 0x002fc600078e3cff */
[----:B------:R-:W-:Y:S01]  /*5f140*/  STL [R1+0x13d8], R36 ;  /* 0x0013d82401007387 */ /* 0x000fe20000100800 */
[----:B------:R-:W-:Y:S02]  /*5f150*/  IMAD.MOV.U32 R14, RZ, RZ, R17 ;  /* 0x000000ffff0e7224 */ /* 0x000fe400078e0011 */
[----:B------:R-:W-:Y:S01]  /*5f160*/  VIADD R12, R12, UR7 ;  /* 0x000000070c0c7c36 */ /* 0x000fe20008000000 */
[----:B--2---:R-:W-:-:S04]  /*5f170*/  IADD3.X R32, R32, R2, RZ, P2, !PT ;  /* 0x0000000220207210 */ /* 0x004fc800017fe4ff */
[----:B------:R-:W-:Y:S01]  /*5f180*/  MOV R15, R32 ;  /* 0x00000020000f7202 */ /* 0x000fe20000000f00 */
[----:B------:R1:W-:Y:S01]  /*5f190*/  STL [R1+0x13d4], R32 ;  /* 0x0013d42001007387 */ /* 0x0003e20000100800 */
[----:B------:R-:W-:-:S03]  /*5f1a0*/  IADD3.X R37, R37, R2, RZ, P3, !PT ;  /* 0x0000000225257210 */ /* 0x000fc60001ffe4ff */
[----:B------:R2:W-:Y:S04]  /*5f1b0*/  LDGSTS.E [R12+0xa00], desc[UR8][R14.64], P1 ;  /* 0x00a000000e0c7fae */ /* 0x0005e80008921848 */
[----:B-1----:R-:W3:Y:S04]  /*5f1c0*/  LDL.LU R32, [R1+0x488] ;  /* 0x0004880001207983 */ /* 0x002ee80000300800 */
[----:B------:R-:W3:Y:S01]  /*5f1d0*/  LDL.LU R17, [R1+0x490] ;  /* 0x0004900001117983 */ /* 0x000ee20000300800 */
[----:B--2---:R-:W-:Y:S01]  /*5f1e0*/  IMAD.MOV.U32 R14, RZ, RZ, R36 ;  /* 0x000000ffff0e7224 */ /* 0x004fe200078e0024 */
[----:B------:R-:W-:-:S02]  /*5f1f0*/  MOV R15, R37 ;  /* 0x00000025000f7202 */ /* 0x000fc40000000f00 */
[----:B------:R1:W-:Y:S04]  /*5f200*/  STL [R1+0x13cc], R37 ;  /* 0x0013cc2501007387 */ /* 0x0003e80000100800 */
[----:B------:R2:W-:Y:S04]  /*5f210*/  LDGSTS.E [R12+0xb00], desc[UR8][R14.64], P0 ;  /* 0x00b000000e0c7fae */ /* 0x0005e80008121848 */
[----:B-1----:R-:W3:Y:S04]  /*5f220*/  LDL.LU R37, [R1+0x484] ;  /* 0x0004840001257983 */ /* 0x002ee80000300800 */
[----:B------:R-:W3:Y:S01]  /*5f230*/  LDL.LU R36, [R1+0x48c] ;  /* 0x00048c0001247983 */ /* 0x000ee20000300800 */
[----:B------:R-:W-:-:S05]  /*5f240*/  IADD3 R18, P2, R18, R0, RZ ;  /* 0x0000000012127210 */ /* 0x000fca0007f5e0ff */
[----:B------:R-:W-:Y:S01]  /*5f250*/  STL [R1+0x1360], R18 ;  /* 0x0013601201007387 */ /* 0x000fe20000100800 */
[----:B--2---:R-:W-:Y:S01]  /*5f260*/  IMAD.MOV.U32 R14, RZ, RZ, R18 ;  /* 0x000000ffff0e7224 */ /* 0x004fe200078e0012 */
[----:B------:R-:W-:Y:S01]  /*5f270*/  IADD3 R19, P3, R19, R0, RZ ;  /* 0x0000000013137210 */ /* 0x000fe20007f7e0ff */
[----:B----4-:R-:W-:-:S03]  /*5f280*/  IMAD.X R34, R34, 0x1, R2, P2 ;  /* 0x0000000122227824 */ /* 0x010fc600010e0602 */
[----:B------:R-:W-:Y:S02]  /*5f290*/  IADD3.X R38, R38, R2, RZ, P3, !PT ;  /* 0x0000000226267210 */ /* 0x000fe40001ffe4ff */
[----:B------:R1:W-:Y:S01]  /*5f2a0*/  STL [R1+0x1354], R34 ;  /* 0x0013542201007387 */ /* 0x0003e20000100800 */
[----:B------:R-:W-:-:S03]  /*5f2b0*/  MOV R15, R34 ;  /* 0x00000022000f7202 */ /* 0x000fc60000000f00 */
[----:B------:R-:W-:Y:S04]  /*5f2c0*/  STL [R1+0x1358], R19 ;  /* 0x0013581301007387 */ /* 0x000fe80000100800 */
[----:B------:R2:W-:Y:S04]  /*5f2d0*/  LDGSTS.E [R12+0x1a00], desc[UR8][R14.64], P1 ;  /* 0x01a000000e0c7fae */ /* 0x0005e80008921848 */
[----:B-1----:R-:W4:Y:S04]  /*5f2e0*/  LDL.LU R34, [R1+0x508] ;  /* 0x0005080001227983 */ /* 0x002f280000300800 */
[----:B------:R1:W-:Y:S04]  /*5f2f0*/  STL [R1+0x134c], R38 ;  /* 0x00134c2601007387 */ /* 0x0003e80000100800 */
[----:B------:R-:W4:Y:S01]  /*5f300*/  LDL.LU R18, [R1+0x510] ;  /* 0x0005100001127983 */ /* 0x000f220000300800 */
[----:B--2---:R-:W-:-:S03]  /*5f310*/  MOV R15, R38 ;  /* 0x00000026000f7202 */ /* 0x004fc60000000f00 */
[----:B-1----:R-:W2:Y:S01]  /*5f320*/  LDL.LU R38, [R1+0x504] ;  /* 0x0005040001267983 */ /* 0x002ea20000300800 */
[----:B------:R-:W-:-:S03]  /*5f330*/  IMAD.MOV.U32 R14, RZ, RZ, R19 ;  /* 0x000000ffff0e7224 */ /* 0x000fc600078e0013 */
[----:B------:R-:W2:Y:S04]  /*5f340*/  LDL.LU R19, [R1+0x50c] ;  /* 0x00050c0001137983 */ /* 0x000ea80000300800 */
        /* <DEDUP_REMOVED lines=8> */
[----:B------:R1:W-:Y:S04]  /*5f3d0*/  STL [R1+0x12d4], R16 ;  /* 0x0012d41001007387 */ /* 0x0003e80000100800 */
[----:B------:R-:W2:Y:S01]  /*5f3e0*/  LDL.LU R35, [R1+0x588] ;  /* 0x0005880001237983 */ /* 0x000ea20000300800 */
[----:B------:R-:W-:-:S03]  /*5f3f0*/  MOV R15, R39 ;  /* 0x00000027000f7202 */ /* 0x000fc60000000f00 */
        /* <DEDUP_REMOVED lines=10> */
[----:B---3--:R-:W-:-:S02]  /*5f4a0*/  IADD3 R32, P2, R32, R0, RZ ;  /* 0x0000000020207210 */ /* 0x008fc40007f5e0ff */
[----:B------:R-:W-:-:S03]  /*5f4b0*/  IADD3 R17, P3, R17, R0, RZ ;  /* 0x0000000011117210 */ /* 0x000fc60007f7e0ff */
[----:B------:R3:W-:Y:S01]  /*5f4c0*/  STL [R1+0x488], R32 ;  /* 0x0004882001007387 */ /* 0x0007e20000100800 */
[----:B-1----:R-:W-:Y:S02]  /*5f4d0*/  IMAD.MOV.U32 R14, RZ, RZ, R32 ;  /* 0x000000ffff0e7224 */ /* 0x002fe400078e0020 */
[----:B------:R-:W-:Y:S01]  /*5f4e0*/  IMAD.X R37, R37, 0x1, R2, P2 ;  /* 0x0000000125257824 */ /* 0x000fe200010e0602 */
[----:B------:R-:W-:-:S04]  /*5f4f0*/  IADD3.X R36, R36, R2, RZ, P3, !PT ;  /* 0x0000000224247210 */ /* 0x000fc80001ffe4ff */
[----:B------:R1:W-:Y:S01]  /*5f500*/  STL [R1+0x484], R37 ;  /* 0x0004842501007387 */ /* 0x0003e20000100800 */
[----:B------:R-:W-:-:S03]  /*5f510*/  MOV R15, R37 ;  /* 0x00000025000f7202 */ /* 0x000fc60000000f00 */
[----:B------:R1:W-:Y:S04]  /*5f520*/  STL [R1+0x490], R17 ;  /* 0x0004901101007387 */ /* 0x0003e80000100800 */
[----:B---3--:R-:W3:Y:S04]  /*5f530*/  LDL.LU R32, [R1+0x604] ;  /* 0x0006040001207983 */ /* 0x008ee80000300800 */
[----:B------:R1:W-:Y:S04]  /*5f540*/  STL [R1+0x48c], R36 ;  /* 0x00048c2401007387 */ /* 0x0003e80000100800 */
[----:B------:R1:W-:Y:S04]  /*5f550*/  LDGSTS.E [R12+0x3a00], desc[UR8][R14.64], P1 ;  /* 0x03a000000e0c7fae */ /* 0x0003e80008921848 */
[----:B-1----:R-:W3:Y:S01]  /*5f560*/  LDL.LU R37, [R1+0x60c] ;  /* 0x00060c0001257983 */ /* 0x002ee20000300800 */
[----:B------:R-:W-:Y:S01]  /*5f570*/  IMAD.MOV.U32 R14, RZ, RZ, R17 ;  /* 0x000000ffff0e7224 */ /* 0x000fe200078e0011 */
[----:B------:R-:W-:-:S02]  /*5f580*/  MOV R15, R36 ;  /* 0x00000024000f7202 */ /* 0x000fc40000000f00 */
[----:B------:R-:W3:Y:S04]  /*5f590*/  LDL.LU R17, [R1+0x688] ;  /* 0x0006880001117983 */ /* 0x000ee80000300800 */
[----:B------:R-:W3:Y:S04]  /*5f5a0*/  LDL.LU R36, [R1+0x690] ;  /* 0x0006900001247983 */ /* 0x000ee80000300800 */
[----:B------:R1:W-:Y:S01]  /*5f5b0*/  LDGSTS.E [R12+0x3b00], desc[UR8][R14.64], P0 ;  /* 0x03b000000e0c7fae */ /* 0x0003e20008121848 */
[----:B----4-:R-:W-:-:S05]  /*5f5c0*/  IADD3 R34, P2, R34, R0, RZ ;  /* 0x0000000022227210 */ /* 0x010fca0007f5e0ff */
[----:B------:R4:W-:Y:S01]  /*5f5d0*/  STL [R1+0x508], R34 ;  /* 0x0005082201007387 */ /* 0x0009e20000100800 */
[----:B------:R-:W-:Y:S01]  /*5f5e0*/  IADD3 R18, P3, R18, R0, RZ ;  /* 0x0000000012127210 */ /* 0x000fe20007f7e0ff */
[----:B--2---:R-:W-:Y:S02]  /*5f5f0*/  IMAD.X R38, R38, 0x1, R2, P2 ;  /* 0x0000000126267824 */ /* 0x004fe400010e0602 */
[----:B-1----:R-:W-:Y:S01]  /*5f600*/  IMAD.MOV.U32 R14, RZ, RZ, R34 ;  /* 0x000000ffff0e7224 */ /* 0x002fe200078e0022 */
[----:B------:R-:W-:Y:S02]  /*5f610*/  IADD3.X R19, R19, R2, RZ, P3, !PT ;  /* 0x0000000213137210 */ /* 0x000fe40001ffe4ff */
[----:B------:R1:W-:Y:S04]  /*5f620*/  STL [R1+0x504], R38 ;  /* 0x0005042601007387 */ /* 0x0003e80000100800 */
[----:B------:R-:W-:Y:S04]  /*5f630*/  STL [R1+0x510], R18 ;  /* 0x0005101201007387 */ /* 0x000fe80000100800 */
[----:B----4-:R-:W2:Y:S01]  /*5f640*/  LDL.LU R34, [R1+0x684] ;  /* 0x0006840001227983 */ /* 0x010ea20000300800 */
[----:B------:R-:W-:-:S03]  /*5f650*/  MOV R15, R38 ;  /* 0x00000026000f7202 */ /* 0x000fc60000000f00 */
[----:B------:R4:W-:Y:S04]  /*5f660*/  STL [R1+0x50c], R19 ;  /* 0x00050c1301007387 */ /* 0x0009e80000100800 */
[----:B-1----:R-:W2:Y:S04]  /*5f670*/  LDL.LU R38, [R1+0x68c] ;  /* 0x00068c0001267983 */ /* 0x002ea80000300800 */
[----:B------:R1:W-:Y:S02]  /*5f680*/  LDGSTS.E [R12+0x4a00], desc[UR8][R14.64], P1 ;  /* 0x04a000000e0c7fae */ /* 0x0003e40008921848 */
[----:B-1----:R-:W-:Y:S01]  /*5f690*/  IMAD.MOV.U32 R14, RZ, RZ, R18 ;  /* 0x000000ffff0e7224 */ /* 0x002fe200078e0012 */
[----:B------:R-:W-:-:S02]  /*5f6a0*/  MOV R15, R19 ;  /* 0x00000013000f7202 */ /* 0x000fc40000000f00 */
[----:B----4-:R-:W4:Y:S04]  /*5f6b0*/  LDL.LU R19, [R1+0x708] ;  /* 0x0007080001137983 */ /* 0x010f280000300800 */
[----:B------:R-:W4:Y:S04]  /*5f6c0*/  LDL.LU R18, [R1+0x710] ;  /* 0x0007100001127983 */ /* 0x000f280000300800 */
[----:B------:R1:W-:Y:S01]  /*5f6d0*/  LDGSTS.E [R12+0x4b00], desc[UR8][R14.64], P0 ;  /* 0x04b000000e0c7fae */ /* 0x0003e20008121848 */
[----:B------:R-:W-:-:S05]  /*5f6e0*/  IADD3 R35, P2, R35, R0, RZ ;  /* 0x0000000023237210 */ /* 0x000fca0007f5e0ff */
[----:B------:R-:W-:Y:S01]  /*5f6f0*/  STL [R1+0x588], R35 ;  /* 0x0005882301007387 */ /* 0x000fe20000100800 */
[----:B------:R-:W-:Y:S01]  /*5f700*/  IADD3 R40, P3, R40, R0, RZ ;  /* 0x0000000028287210 */ /* 0x000fe20007f7e0ff */
[----:B------:R-:W-:-:S03]  /*5f710*/  IMAD.X R39, R39, 0x1, R2, P2 ;  /* 0x0000000127277824 */ /* 0x000fc600010e0602 */
[----:B------:R-:W-:Y:S02]  /*5f720*/  IADD3.X R41, R41, R2, RZ, P3, !PT ;  /* 0x0000000229297210 */ /* 0x000fe40001ffe4ff */
        /* <DEDUP_REMOVED lines=11> */
[----:B-1----:R-:W-:Y:S01]  /*5f7e0*/  IMAD.MOV.U32 R14, RZ, RZ, R40 ;  /* 0x000000ffff0e7224 */ /* 0x002fe200078e0028 */
[----:B------:R-:W-:-:S05]  /*5f7f0*/  MOV R15, R41 ;  /* 0x00000029000f7202 */ /* 0x000fca0000000f00 */
[----:B------:R1:W-:Y:S02]  /*5f800*/  LDGSTS.E [R12+0x5b00], desc[UR8][R14.64], P0 ;  /* 0x05b000000e0c7fae */ /* 0x0003e40008121848 */
[----:B-1----:R-:W-:Y:S02]  /*5f810*/  IMAD.MOV.U32 R14, RZ, RZ, R16 ;  /* 0x000000ffff0e7224 */ /* 0x002fe400078e0010 */
[----:B---3--:R-:W-:-:S05]  /*5f820*/  IMAD.X R32, R32, 0x1, R2, P2 ;  /* 0x0000000120207824 */ /* 0x008fca00010e0602 */
[----:B------:R1:W-:Y:S01]  /*5f830*/  STL [R1+0x604], R32 ;  /* 0x0006042001007387 */ /* 0x0003e20000100800 */
[----:B------:R-:W-:-:S03]  /*5f840*/  MOV R15, R32 ;  /* 0x00000020000f7202 */ /* 0x000fc60000000f00 */
[----:B------:R-:W-:Y:S01]  /*5f850*/  STL [R1+0x610], R33 ;  /* 0x0006102101007387 */ /* 0x000fe20000100800 */
[----:B------:R-:W-:-:S03]  /*5f860*/  IADD3.X R37, R37, R2, RZ, P3, !PT ;  /* 0x0000000225257210 */ /* 0x000fc60001ffe4ff */
[----:B------:R3:W-:Y:S04]  /*5f870*/  LDGSTS.E [R12+0x6a00], desc[UR8][R14.64], P1 ;  /* 0x06a000000e0c7fae */ /* 0x0007e80008921848 */
[----:B-1----:R-:W4:Y:S01]  /*5f880*/  LDL.LU R32, [R1+0x788] ;  /* 0x0007880001207983 */ /* 0x002f220000300800 */
[----:B------:R-:W-:-:S03]  /*5f890*/  IADD3 R17, P2, R17, R0, RZ ;  /* 0x0000000011117210 */ /* 0x000fc60007f5e0ff */
[----:B------:R1:W-:Y:S01]  /*5f8a0*/  STL [R1+0x60c], R37 ;  /* 0x00060c2501007387 */ /* 0x0003e20000100800 */
[----:B---3--:R-:W-:Y:S01]  /*5f8b0*/  IMAD.MOV.U32 R14, RZ, RZ, R33 ;  /* 0x000000ffff0e7224 */ /* 0x008fe200078e0021 */
[----:B------:R-:W-:Y:S02]  /*5f8c0*/  MOV R15, R37 ;  /* 0x00000025000f7202 */ /* 0x000fe40000000f00 */
[----:B------:R-:W3:Y:S01]  /*5f8d0*/  LDL.LU R16, [R1+0x790] ;  /* 0x0007900001107983 */ /* 0x000ee20000300800 */
[----:B------:R-:W-:-:S03]  /*5f8e0*/  IADD3 R36, P3, R36, R0, RZ ;  /* 0x0000000024247210 */ /* 0x000fc60007f7e0ff */
[----:B------:R2:W-:Y:S04]  /*5f8f0*/  LDGSTS.E [R12+0x6b00], desc[UR8][R14.64], P0 ;  /* 0x06b000000e0c7fae */ /* 0x0005e80008121848 */
[----:B-1----:R-:W3:Y:S04]  /*5f900*/  LDL.LU R37, [R1+0x784] ;  /* 0x0007840001257983 */ /* 0x002ee80000300800 */
[----:B------:R-:W3:Y:S04]  /*5f910*/  LDL.LU R33, [R1+0x78c] ;  /* 0x00078c0001217983 */ /* 0x000ee80000300800 */
[----:B------:R-:W-:Y:S01]  /*5f920*/  STL [R1+0x688], R17 ;  /* 0x0006881101007387 */ /* 0x000fe20000100800 */
[----:B--2---:R-:W-:-:S02]  /*5f930*/  IMAD.MOV.U32 R14, RZ, RZ, R17 ;  /* 0x000000ffff0e7224 */ /* 0x004fc400078e0011 */
[----:B------:R-:W-:-:S05]  /*5f940*/  IMAD.X R34, R34, 0x1, R2, P2 ;  /* 0x0000000122227824 */ /* 0x000fca00010e0602 */
[----:B------:R1:W-:Y:S01]  /*5f950*/  STL [R1+0x684], R34 ;  /* 0x0006842201007387 */ /* 0x0003e20000100800 */
[----:B------:R-:W-:Y:S02]  /*5f960*/  MOV R15, R34 ;  /* 0x00000022000f7202 */ /* 0x000fe40000000f00 */
[----:B------:R-:W-:Y:S01]  /*5f970*/  IADD3.X R38, R38, R2, RZ, P3, !PT ;  /* 0x0000000226267210 */ /* 0x000fe20001ffe4ff */
[----:B------:R-:W-:Y:S04]  /*5f980*/  STL [R1+0x690], R36 ;  /* 0x0006902401007387 */ /* 0x000fe80000100800 */
[----:B------:R2:W-:Y:S04]  /*5f990*/  LDGSTS.E [R12+0x7a00], desc[UR8][R14.64], P1 ;  /* 0x07a000000e0c7fae */ /* 0x0005e80008921848 */
[----:B-1----:R-:W3:Y:S04]  /*5f9a0*/  LDL.LU R34, [R1+0x808] ;  /* 0x0008080001227983 */ /* 0x002ee80000300800 */
[----:B------:R1:W-:Y:S04]  /*5f9b0*/  STL [R1+0x68c], R38 ;  /* 0x00068c2601007387 */ /* 0x0003e80000100800 */
[----:B------:R-:W3:Y:S01]  /*5f9c0*/  LDL.LU R17, [R1+0x810] ;  /* 0x0008100001117983 */ /* 0x000ee20000300800 */
[----:B--2---:R-:W-:-:S03]  /*5f9d0*/  MOV R15, R38 ;  /* 0x00000026000f7202 */ /* 0x004fc60000000f00 */
[----:B-1----:R-:W2:Y:S01]  /*5f9e0*/  LDL.LU R38, [R1+0x804] ;  /* 0x0008040001267983 */ /* 0x002ea20000300800 */
[----:B------:R-:W-:-:S03]  /*5f9f0*/  IMAD.MOV.U32 R14, RZ, RZ, R36 ;  /* 0x000000ffff0e7224 */ /* 0x000fc600078e0024 */
[----:B------:R-:W2:Y:S01]  /*5fa00*/  LDL.LU R36, [R1+0x80c] ;  /* 0x00080c0001247983 */ /* 0x000ea20000300800 */
[-C--:B----4-:R-:W-:Y:S02]  /*5fa10*/  IADD3 R19, P2, R19, R0.reuse, RZ ;  /* 0x0000000013137210 */ /* 0x090fe40007f5e0ff */
[----:B------:R-:W-:Y:S01]  /*5fa20*/  IADD3 R18, P3, R18, R0, RZ ;  /* 0x0000000012127210 */ /* 0x000fe20007f7e0ff */
[----:B------:R1:W-:Y:S04]  /*5fa30*/  LDGSTS.E [R12+0x7b00], desc[UR8][R14.64], P0 ;  /* 0x07b000000e0c7fae */ /* 0x0003e80008121848 */
[----:B------:R4:W-:Y:S01]  /*5fa40*/  STL [R1+0x708], R19 ;  /* 0x0007081301007387 */ /* 0x0009e20000100800 */
[----:B-1----:R-:W-:Y:S02]  /*5fa50*/  IMAD.MOV.U32 R14, RZ, RZ, R19 ;  /* 0x000000ffff0e7224 */ /* 0x002fe400078e0013 */
[----:B------:R-:W-:-:S05]  /*5fa60*/  IMAD.X R39, R39, 0x1, R2, P2 ;  /* 0x0000000127277824 */ /* 0x000fca00010e0602 */
[----:B------:R1:W-:Y:S01]  /*5fa70*/  STL [R1+0x704], R39 ;  /* 0x0007042701007387 */ /* 0x0003e20000100800 */
[----:B------:R-:W-:-:S03]  /*5fa80*/  IADD3.X R35, R35, R2, RZ, P3, !PT ;  /* 0x0000000223237210 */ /* 0x000fc60001ffe4ff */
[----:B------:R1:W-:Y:S04]  /*5fa90*/  STL [R1+0x710], R18 ;  /* 0x0007101201007387 */ /* 0x0003e80000100800 */
[----:B----4-:R-:W4:Y:S01]  /*5faa0*/  LDL.LU R19, [R1+0x888] ;  /* 0x0008880001137983 */ /* 0x010f220000300800 */
[----:B------:R-:W-:-:S03]  /*5fab0*/  MOV R15, R39 ;  /* 0x00000027000f7202 */ /* 0x000fc60000000f00 */
[----:B------:R1:W-:Y:S04]  /*5fac0*/  STL [R1+0x70c], R35 ;  /* 0x00070c2301007387 */ /* 0x0003e80000100800 */
[----:B------:R-:W4:Y:S04]  /*5fad0*/  LDL.LU R40, [R1+0x890] ;  /* 0x0008900001287983 */ /* 0x000f280000300800 */
[----:B-1----:R-:W4:Y:S04]  /*5fae0*/  LDL.LU R39, [R1+0x884] ;  /* 0x0008840001277983 */ /* 0x002f280000300800 */
[----:B------:R-:W4:Y:S04]  /*5faf0*/  LDL.LU R41, [R1+0x88c] ;  /* 0x00088c0001297983 */ /* 0x000f280000300800 */
[----:B------:R1:W-:Y:S02]  /*5fb00*/  LDGSTS.E [R12+0x8a00], desc[UR8][R14.64], P1 ;  /* 0x08a000000e0c7fae */ /* 0x0003e40008921848 */
[----:B-1----:R-:W-:Y:S01]  /*5fb10*/  IMAD.MOV.U32 R14, RZ, RZ, R18 ;  /* 0x000000ffff0e7224 */ /* 0x002fe200078e0012 */
[----:B------:R-:W-:Y:S01]  /*5fb20*/  MOV R15, R35 ;  /* 0x00000023000f7202 */ /* 0x000fe20000000f00 */
[----:B------:R-:W4:Y:S04]  /*5fb30*/  LDL.LU R18, [R1+0x908] ;  /* 0x0009080001127983 */ /* 0x000f280000300800 */
[----:B------:R-:W4:Y:S04]  /*5fb40*/  LDL.LU R35, [R1+0x910] ;  /* 0x0009100001237983 */ /* 0x000f280000300800 */
[----:B------:R1:W-:Y:S01]  /*5fb50*/  LDGSTS.E [R12+0x8b00], desc[UR8][R14.64], P0 ;  /* 0x08b000000e0c7fae */ /* 0x0003e20008121848 */
[----:B------:R-:W-:-:S05]  /*5fb60*/  IADD3 R32, P2, R32, R0, RZ ;  /* 0x0000000020207210 */ /* 0x000fca0007f5e0ff */
[----:B------:R1:W-:Y:S01]  /*5fb70*/  STL [R1+0x788], R32 ;  /* 0x0007882001007387 */ /* 0x0003e20000100800 */
[----:B---3--:R-:W-:Y:S01]  /*5fb80*/  IADD3 R16, P3, R16, R0, RZ ;  /* 0x0000000010107210 */ /* 0x008fe20007f7e0ff */
[----:B-1----:R-:W-:Y:S02]  /*5fb90*/  IMAD.MOV.U32 R14, RZ, RZ, R32 ;  /* 0x000000ffff0e7224 */ /* 0x002fe400078e0020 */
[----:B------:R-:W-:Y:S01]  /*5fba0*/  IMAD.X R37, R37, 0x1, R2, P2 ;  /* 0x0000000125257824 */ /* 0x000fe200010e0602 */
[----:B------:R-:W-:-:S04]  /*5fbb0*/  IADD3.X R33, R33, R2, RZ, P3, !PT ;  /* 0x0000000221217210 */ /* 0x000fc80001ffe4ff */
[----:B------:R1:W-:Y:S01]  /*5fbc0*/  STL [R1+0x784], R37 ;  /* 0x0007842501007387 */ /* 0x0003e20000100800 */
[----:B------:R-:W-:-:S03]  /*5fbd0*/  MOV R15, R37 ;  /* 0x00000025000f7202 */ /* 0x000fc60000000f00 */
[----:B------:R3:W-:Y:S04]  /*5fbe0*/  STL [R1+0x790], R16 ;  /* 0x0007901001007387 */ /* 0x0007e80000100800 */
[----:B------:R-:W4:Y:S04]  /*5fbf0*/  LDL.LU R32, [R1+0x904] ;  /* 0x0009040001207983 */ /* 0x000f280000300800 */
[----:B------:R3:W-:Y:S04]  /*5fc00*/  STL [R1+0x78c], R33 ;  /* 0x00078c2101007387 */ /* 0x0007e80000100800 */
[----:B------:R3:W-:Y:S04]  /*5fc10*/  LDGSTS.E [R12+0x9a00], desc[UR8][R14.64], P1 ;  /* 0x09a000000e0c7fae */ /* 0x0007e80008921848 */
[----:B-1----:R-:W4:Y:S01]  /*5fc20*/  LDL.LU R37, [R1+0x90c] ;  /* 0x00090c0001257983 */ /* 0x002f220000300800 */
[----:B---3--:R-:W-:Y:S01]  /*5fc30*/  IMAD.MOV.U32 R14, RZ, RZ, R16 ;  /* 0x000000ffff0e7224 */ /* 0x008fe200078e0010 */
[----:B------:R-:W-:-:S02]  /*5fc40*/  MOV R15, R33 ;  /* 0x00000021000f7202 */ /* 0x000fc40000000f00 */
[----:B------:R-:W3:Y:S04]  /*5fc50*/  LDL.LU R16, [R1+0x988] ;  /* 0x0009880001107983 */ /* 0x000ee80000300800 */
[----:B------:R-:W3:Y:S04]  /*5fc60*/  LDL.LU R33, [R1+0x990] ;  /* 0x0009900001217983 */ /* 0x000ee80000300800 */
[----:B------:R1:W-:Y:S01]  /*5fc70*/  LDGSTS.E [R12+0x9b00], desc[UR8][R14.64], P0 ;  /* 0x09b000000e0c7fae */ /* 0x0003e20008121848 */
[----:B------:R-:W-:-:S05]  /*5fc80*/  IADD3 R34, P2, R34, R0, RZ ;  /* 0x0000000022227210 */ /* 0x000fca0007f5e0ff */
[----:B------:R1:W-:Y:S01]  /*5fc90*/  STL [R1+0x808], R34 ;  /* 0x0008082201007387 */ /* 0x0003e20000100800 */
[----:B------:R-:W-:Y:S01]  /*5fca0*/  IADD3 R17, P3, R17, R0, RZ ;  /* 0x0000000011117210 */ /* 0x000fe20007f7e0ff */
[----:B--2---:R-:W-:Y:S02]  /*5fcb0*/  IMAD.X R38, R38, 0x1, R2, P2 ;  /* 0x0000000126267824 */ /* 0x004fe400010e0602 */
[----:B-1----:R-:W-:Y:S01]  /*5fcc0*/  IMAD.MOV.U32 R14, RZ, RZ, R34 ;  /* 0x000000ffff0e7224 */ /* 0x002fe200078e0022 */
[----:B------:R-:W-:Y:S02]  /*5fcd0*/  IADD3.X R36, R36, R2, RZ, P3, !PT ;  /* 0x0000000224247210 */ /* 0x000fe40001ffe4ff */
[----:B------:R1:W-:Y:S04]  /*5fce0*/  STL [R1+0x804], R38 ;  /* 0x0008042601007387 */ /* 0x0003e80000100800 */
[----:B------:R-:W-:Y:S04]  /*5fcf0*/  STL [R1+0x810], R17 ;  /* 0x0008101101007387 */ /* 0x000fe80000100800 */
[----:B------:R-:W2:Y:S01]  /*5fd00*/  LDL.LU R34, [R1+0x984] ;  /* 0x0009840001227983 */ /* 0x000ea20000300800 */
[----:B------:R-:W-:-:S03]  /*5fd10*/  MOV R15, R38 ;  /* 0x00000026000f7202 */ /* 0x000fc60000000f00 */
[----:B------:R1:W-:Y:S04]  /*5fd20*/  STL [R1+0x80c], R36 ;  /* 0x00080c2401007387 */ /* 0x0003e80000100800 */
[----:B-1----:R-:W2:Y:S04]  /*5fd30*/  LDL.LU R38, [R1+0x98c] ;  /* 0x00098c0001267983 */ /* 0x002ea80000300800 */
[----:B------:R1:W-:Y:S02]  /*5fd40*/  LDGSTS.E [R12+0xaa00], desc[UR8][R14.64], P1 ;  /* 0x0aa000000e0c7fae */ /* 0x0003e40008921848 */
[----:B-1----:R-:W-:Y:S01]  /*5fd50*/  IMAD.MOV.U32 R14, RZ, RZ, R17 ;  /* 0x000000ffff0e7224 */ /* 0x002fe200078e0011 */
[----:B------:R-:W-:-:S02]  /*5fd60*/  MOV R15, R36 ;  /* 0x00000024000f7202 */ /* 0x000fc40000000f00 */
[----:B------:R-:W2:Y:S04]  /*5fd70*/  LDL.LU R36, [R1+0xa08] ;  /* 0x000a080001247983 */ /* 0x000ea80000300800 */
[----:B------:R-:W2:Y:S04]  /*5fd80*/  LDL.LU R17, [R1+0xa10] ;  /* 0x000a100001117983 */ /* 0x000ea80000300800 */
[----:B------:R1:W-:Y:S01]  /*5fd90*/  LDGSTS.E [R12+0xab00], desc[UR8][R14.64], P0 ;  /* 0x0ab000000e0c7fae */ /* 0x0003e20008121848 */
[----:B----4-:R-:W-:-:S05]  /*5fda0*/  IADD3 R19, P2, R19, R0, RZ ;  /* 0x0000000013137210 */ /* 0x010fca0007f5e0ff */
[----:B------:R-:W-:Y:S01]  /*5fdb0*/  STL [R1+0x888], R19 ;  /* 0x0008881301007387 */ /* 0x000fe20000100800 */
[----:B------:R-:W-:Y:S01]  /*5fdc0*/  IADD3 R40, P3, R40, R0, RZ ;  /* 0x0000000028287210 */ /* 0x000fe20007f7e0ff */
[----:B------:R-:W-:-:S03]  /*5fdd0*/  IMAD.X R39, R39, 0x1, R2, P2 ;  /* 0x0000000127277824 */ /* 0x000fc600010e0602 */
[----:B------:R-:W-:Y:S02]  /*5fde0*/  IADD3.X R41, R41, R2, RZ, P3, !PT ;  /* 0x0000000229297210 */ /* 0x000fe40001ffe4ff */
[----:B------:R4:W-:Y:S01]  /*5fdf0*/  STL [R1+0x884], R39 ;  /* 0x0008842701007387 */ /* 0x0009e20000100800 */
[----:B-1----:R-:W-:-:S03]  /*5fe00*/  MOV R15, R39 ;  /* 0x00000027000f7202 */ /* 0x002fc60000000f00 */
[----:B------:R-:W-:Y:S01]  /*5fe10*/  STL [R1+0x890], R40 ;  /* 0x0008902801007387 */ /* 0x000fe20000100800 */
[----:B------:R-:W-:-:S03]  /*5fe20*/  IMAD.MOV.U32 R14, RZ, RZ, R19 ;  /* 0x000000ffff0e7224 */ /* 0x000fc600078e0013 */
[----:B----4-:R-:W4:Y:S04]  /*5fe30*/  LDL.LU R39, [R1+0xa04] ;  /* 0x000a040001277983 */ /* 0x010f280000300800 */
        /* <DEDUP_REMOVED lines=10> */
[----:B------:R-:W-:-:S05]  /*5fee0*/  IMAD.X R32, R32, 0x1, R2, P2 ;  /* 0x0000000120207824 */ /* 0x000fca00010e0602 */
[----:B------:R1:W-:Y:S01]  /*5fef0*/  STL [R1+0x904], R32 ;  /* 0x0009042001007387 */ /* 0x0003e20000100800 */
[----:B------:R-:W-:-:S03]  /*5ff00*/  MOV R15, R32 ;  /* 0x00000020000f7202 */ /* 0x000fc60000000f00 */
[----:B------:R-:W-:Y:S01]  /*5ff10*/  STL [R1+0x910], R35 ;  /* 0x0009102301007387 */ /* 0x000fe20000100800 */
[----:B------:R-:W-:-:S03]  /*5ff20*/  IADD3.X R37, R37, R2, RZ, P3, !PT ;  /* 0x0000000225257210 */ /* 0x000fc60001ffe4ff */
[----:B------:R3:W-:Y:S04]  /*5ff30*/  LDGSTS.E [R12+0xca00], desc[UR8][R14.64], P1 ;  /* 0x0ca000000e0c7fae */ /* 0x0007e80008921848 */
[----:B-1----:R-:W4:Y:S01]  /*5ff40*/  LDL.LU R32, [R1+0xa88] ;  /* 0x000a880001207983 */ /* 0x002f220000300800 */
[----:B---3--:R-:W-:-:S03]  /*5ff50*/  IADD3 R16, P2, R16, R0, RZ ;  /* 0x0000000010107210 */ /* 0x008fc60007f5e0ff */
[----:B------:R1:W-:Y:S01]  /*5ff60*/  STL [R1+0x90c], R37 ;  /* 0x00090c2501007387 */ /* 0x0003e20000100800 */
[----:B------:R-:W-:Y:S01]  /*5ff70*/  IMAD.MOV.U32 R14, RZ, RZ, R35 ;  /* 0x000000ffff0e7224 */ /* 0x000fe200078e0023 */
        /* <DEDUP_REMOVED lines=21> */
[-C--:B------:R-:W-:Y:S02]  /*600d0*/  IADD3 R36, P2, R36, R0.reuse, RZ ;  /* 0x0000000024247210 */ /* 0x080fe40007f5e0ff */
[----:B------:R-:W-:Y:S01]  /*600e0*/  IADD3 R17, P3, R17, R0, RZ ;  /* 0x0000000011117210 */ /* 0x000fe20007f7e0ff */
[----:B------:R1:W-:Y:S04]  /*600f0*/  LDGSTS.E [R12+0xdb00], desc[UR8][R14.64], P0 ;  /* 0x0db000000e0c7fae */ /* 0x0003e80008121848 */
[----:B------:R4:W-:Y:S01]  /*60100*/  STL [R1+0xa08], R36 ;  /* 0x000a082401007387 */ /* 0x0009e20000100800 */
[----:B-1----:R-:W-:Y:S02]  /*60110*/  IMAD.MOV.U32 R14, RZ, RZ, R36 ;  /* 0x000000ffff0e7224 */ /* 0x002fe400078e0024 */
[----:B----4-:R-:W-:-:S05]  /*60120*/  IMAD.X R39, R39, 0x1, R2, P2 ;  /* 0x0000000127277824 */ /* 0x010fca00010e0602 */
[----:B------:R1:W-:Y:S01]  /*60130*/  STL [R1+0xa04], R39 ;  /* 0x000a042701007387 */ /* 0x0003e20000100800 */
[----:B------:R-:W-:-:S03]  /*60140*/  IADD3.X R19, R19, R2, RZ, P3, !PT ;  /* 0x0000000213137210 */ /* 0x000fc60001ffe4ff */
        /* <DEDUP_REMOVED lines=10> */
[----:B----4-:R-:W4:Y:S04]  /*601f0*/  LDL.LU R17, [R1+0xc08] ;  /* 0x000c080001117983 */ /* 0x010f280000300800 */
        /* <DEDUP_REMOVED lines=47> */
[----:B------:R-:W2:Y:S04]  /*604f0*/  LDL.LU R39, [R1+0xd04] ;  /* 0x000d040001277983 */ /* 0x000ea80000300800 */
[----:B------:R-:W-:Y:S04]  /*60500*/  STL [R1+0xb8c], R41 ;  /* 0x000b8c2901007387 */ /* 0x000fe80000100800 */
[----:B------:R-:W2:Y:S01]  /*60510*/  LDL.LU R36, [R1+0xd0c] ;  /* 0x000d0c0001247983 */ /* 0x000ea20000300800 */
[----:B----4-:R-:W-:-:S03]  /*60520*/  IADD3 R17, P2, R17, R0, RZ ;  /* 0x0000000011117210 */ /* 0x010fc60007f5e0ff */
        /* <DEDUP_REMOVED lines=13> */
[----:B-1----:R-:W2:Y:S01]  /*60600*/  LDL.LU R32, [R1+0xd88] ;  /* 0x000d880001207983 */ /* 0x002ea20000300800 */
[----:B---3--:R-:W-:-:S03]  /*60610*/  IADD3 R18, P2, R18, R0, RZ ;  /* 0x0000000012127210 */ /* 0x008fc60007f5e0ff */
[----:B------:R1:W-:Y:S01]  /*60620*/  STL [R1+0xc0c], R37 ;  /* 0x000c0c2501007387 */ /* 0x0003e20000100800 */
[----:B----4-:R-:W-:Y:S01]  /*60630*/  IMAD.MOV.U32 R14, RZ, RZ, R19 ;  /* 0x000000ffff0e7224 */ /* 0x010fe200078e0013 */
[----:B------:R-:W-:Y:S02]  /*60640*/  MOV R15, R37 ;  /* 0x00000025000f7202 */ /* 0x000fe40000000f00 */
[----:B------:R-:W3:Y:S01]  /*60650*/  LDL.LU R17, [R1+0xd90] ;  /* 0x000d900001117983 */ /* 0x000ee20000300800 */
[----:B------:R-:W-:-:S03]  /*60660*/  IADD3 R35, P3, R35, R0, RZ ;  /* 0x0000000023237210 */ /* 0x000fc60007f7e0ff */
[----:B------:R4:W-:Y:S04]  /*60670*/  LDGSTS.E [R12+0x12b00], desc[UR8][R14.64], P0 ;  /* 0x12b000000e0c7fae */ /* 0x0009e80008121848 */
[----:B-1----:R-:W3:Y:S04]  /*60680*/  LDL.LU R37, [R1+0xd84] ;  /* 0x000d840001257983 */ /* 0x002ee80000300800 */
[----:B------:R-:W3:Y:S04]  /*60690*/  LDL.LU R19, [R1+0xd8c] ;  /* 0x000d8c0001137983 */ /* 0x000ee80000300800 */
[----:B------:R-:W-:Y:S01]  /*606a0*/  STL [R1+0xc88], R18 ;  /* 0x000c881201007387 */ /* 0x000fe20000100800 */
[----:B----4-:R-:W-:-:S02]  /*606b0*/  IMAD.MOV.U32 R14, RZ, RZ, R18 ;  /* 0x000000ffff0e7224 */ /* 0x010fc400078e0012 */
[----:B--2---:R-:W-:-:S05]  /*606c0*/  IMAD.X R34, R34, 0x1, R2, P2 ;  /* 0x0000000122227824 */ /* 0x004fca00010e0602 */
[----:B------:R1:W-:Y:S01]  /*606d0*/  STL [R1+0xc84], R34 ;  /* 0x000c842201007387 */ /* 0x0003e20000100800 */
[----:B------:R-:W-:Y:S02]  /*606e0*/  MOV R15, R34 ;  /* 0x00000022000f7202 */ /* 0x000fe40000000f00 */
[----:B------:R-:W-:Y:S01]  /*606f0*/  IADD3.X R38, R38, R2, RZ, P3, !PT ;  /* 0x0000000226267210 */ /* 0x000fe20001ffe4ff */
        /* <DEDUP_REMOVED lines=8> */
[----:B------:R-:W2:Y:S01]  /*60780*/  LDL.LU R35, [R1+0xe0c] ;  /* 0x000e0c0001237983 */ /* 0x000ea20000300800 */
[-C--:B------:R-:W-:Y:S02]  /*60790*/  IADD3 R33, P2, R33, R0.reuse, RZ ;  /* 0x0000000021217210 */ /* 0x080fe40007f5e0ff */
[----:B------:R-:W-:Y:S01]  /*607a0*/  IADD3 R16, P3, R16, R0, RZ ;  /* 0x0000000010107210 */ /* 0x000fe20007f7e0ff */
[----:B------:R1:W-:Y:S04]  /*607b0*/  LDGSTS.E [R12+0x13b00], desc[UR8][R14.64], P0 ;  /* 0x13b000000e0c7fae */ /* 0x0003e80008121848 */
[----:B------:R1:W-:Y:S02]  /*607c0*/  STL [R1+0xd08], R33 ;  /* 0x000d082101007387 */ /* 0x0003e40000100800 */
[----:B-1----:R-:W-:-:S02]  /*607d0*/  IMAD.MOV.U32 R14, RZ, RZ, R33 ;  /* 0x000000ffff0e7224 */ /* 0x002fc400078e0021 */
[----:B------:R-:W-:-:S05]  /*607e0*/  IMAD.X R39, R39, 0x1, R2, P2 ;  /* 0x0000000127277824 */ /* 0x000fca00010e0602 */
        /* <DEDUP_REMOVED lines=24> */
[----:B------:R-:W2:Y:S04]  /*60970*/  LDL.LU R32, [R1+0xf04] ;  /* 0x000f040001207983 */ /* 0x000ea80000300800 */
[----:B------:R3:W-:Y:S04]  /*60980*/  STL [R1+0xd8c], R19 ;  /* 0x000d8c1301007387 */ /* 0x0007e80000100800 */
[----:B------:R3:W-:Y:S04]  /*60990*/  LDGSTS.E [R12+0x15a00], desc[UR8][R14.64], P1 ;  /* 0x15a000000e0c7fae */ /* 0x0007e80008921848 */
[----:B-1----:R-:W2:Y:S01]  /*609a0*/  LDL.LU R37, [R1+0xf0c] ;  /* 0x000f0c0001257983 */ /* 0x002ea20000300800 */
[----:B---3--:R-:W-:Y:S01]  /*609b0*/  IMAD.MOV.U32 R14, RZ, RZ, R17 ;  /* 0x000000ffff0e7224 */ /* 0x008fe200078e0011 */
[----:B------:R-:W-:-:S02]  /*609c0*/  MOV R15, R19 ;  /* 0x00000013000f7202 */ /* 0x000fc40000000f00 */
[----:B------:R-:W3:Y:S04]  /*609d0*/  LDL.LU R17, [R1+0xf88] ;  /* 0x000f880001117983 */ /* 0x000ee80000300800 */
[----:B------:R-:W3:Y:S01]  /*609e0*/  LDL.LU R19, [R1+0xf90] ;  /* 0x000f900001137983 */ /* 0x000ee20000300800 */
[----:B----4-:R-:W-:-:S03]  /*609f0*/  IADD3 R34, P2, R34, R0, RZ ;  /* 0x0000000022227210 */ /* 0x010fc60007f5e0ff */
[----:B------:R1:W-:Y:S01]  /*60a00*/  LDGSTS.E [R12+0x15b00], desc[UR8][R14.64], P0 ;  /* 0x15b000000e0c7fae */ /* 0x0003e20008121848 */
[----:B------:R-:W-:-:S03]  /*60a10*/  IADD3 R18, P3, R18, R0, RZ ;  /* 0x0000000012127210 */ /* 0x000fc60007f7e0ff */
[----:B------:R4:W-:Y:S01]  /*60a20*/  STL [R1+0xe08], R34 ;  /* 0x000e082201007387 */ /* 0x0009e20000100800 */
        /* <DEDUP_REMOVED lines=75> */
[----:B------:R-:W2:Y:S04]  /*60ee0*/  LDL.LU R40, [R1+0x1188] ;  /* 0x0011880001287983 */ /* 0x000ea80000300800 */
[----:B------:R1:W-:Y:S04]  /*60ef0*/  STL [R1+0x100c], R33 ;  /* 0x00100c2101007387 */ /* 0x0003e80000100800 */
[----:B----4-:R-:W4:Y:S04]  /*60f00*/  LDL.LU R35, [R1+0x1190] ;  /* 0x0011900001237983 */ /* 0x010f280000300800 */
[----:B------:R-:W4:Y:S01]  /*60f10*/  LDL.LU R41, [R1+0x1184] ;  /* 0x0011840001297983 */ /* 0x000f220000300800 */
[----:B------:R-:W-:-:S03]  /*60f20*/  MOV R15, R39 ;  /* 0x00000027000f7202 */ /* 0x000fc60000000f00 */
[----:B-1----:R-:W4:Y:S04]  /*60f30*/  LDL.LU R39, [R1+0x118c] ;  /* 0x00118c0001277983 */ /* 0x002f280000300800 */
        /* <DEDUP_REMOVED lines=14> */
[----:B------:R-:W-:Y:S04]  /*61020*/  STL [R1+0x1090], R16 ;  /* 0x0010901001007387 */ /* 0x000fe80000100800 */
[----:B------:R-:W3:Y:S04]  /*61030*/  LDL.LU R32, [R1+0x1204] ;  /* 0x0012040001207983 */ /* 0x000ee80000300800 */
[----:B------:R1:W-:Y:S04]  /*61040*/  STL [R1+0x108c], R36 ;  /* 0x00108c2401007387 */ /* 0x0003e80000100800 */
[----:B------:R1:W-:Y:S04]  /*61050*/  LDGSTS.E [R12+0x1ba00], desc[UR8][R14.64], P1 ;  /* 0x1ba000000e0c7fae */ /* 0x0003e80008921848 */
[----:B-1----:R-:W3:Y:S01]  /*61060*/  LDL.LU R37, [R1+0x120c] ;  /* 0x00120c0001257983 */ /* 0x002ee20000300800 */
[----:B------:R-:W-:Y:S01]  /*61070*/  IADD3 R34, P2, R34, R0, RZ ;  /* 0x0000000022227210 */ /* 0x000fe20007f5e0ff */
[----:B------:R-:W-:Y:S01]  /*61080*/  IMAD.MOV.U32 R14, RZ, RZ, R16 ;  /* 0x000000ffff0e7224 */ /* 0x000fe200078e0010 */
[----:B------:R-:W-:-:S02]  /*61090*/  MOV R15, R36 ;  /* 0x00000024000f7202 */ /* 0x000fc40000000f00 */
[----:B------:R-:W3:Y:S01]  /*610a0*/  LDL.LU R36, [R1+0x1288] ;  /* 0x0012880001247983 */ /* 0x000ee20000300800 */
[----:B------:R-:W-:-:S03]  /*610b0*/  IADD3 R17, P3, R17, R0, RZ ;  /* 0x0000000011117210 */ /* 0x000fc60007f7e0ff */
[----:B------:R-:W3:Y:S01]  /*610c0*/  LDL.LU R16, [R1+0x1290] ;  /* 0x0012900001107983 */ /* 0x000ee20000300800 */
[----:B--2---:R-:W-:-:S03]  /*610d0*/  IMAD.X R38, R38, 0x1, R2, P2 ;  /* 0x0000000126267824 */ /* 0x004fc600010e0602 */
[----:B------:R-:W-:Y:S01]  /*610e0*/  STL [R1+0x1108], R34 ;  /* 0x0011082201007387 */ /* 0x000fe20000100800 */
[----:B------:R-:W-:-:S03]  /*610f0*/  IADD3.X R19, R19, R2, RZ, P3, !PT ;  /* 0x0000000213137210 */ /* 0x000fc60001ffe4ff */
[----:B------:R1:W-:Y:S04]  /*61100*/  LDGSTS.E [R12+0x1bb00], desc[UR8][R14.64], P0 ;  /* 0x1bb000000e0c7fae */ /* 0x0003e80008121848 */
[----:B------:R2:W-:Y:S04]  /*61110*/  STL [R1+0x1104], R38 ;  /* 0x0011042601007387 */ /* 0x0005e80000100800 */
[----:B------:R2:W-:Y:S01]  /*61120*/  STL [R1+0x1110], R17 ;  /* 0x0011101101007387 */ /* 0x0005e20000100800 */
[----:B-1----:R-:W-:-:S03]  /*61130*/  MOV R15, R38 ;  /* 0x00000026000f7202 */ /* 0x002fc60000000f00 */
[----:B--2---:R-:W2:Y:S01]  /*61140*/  LDL.LU R38, [R1+0x1284] ;  /* 0x0012840001267983 */ /* 0x004ea20000300800 */
[----:B------:R-:W-:-:S03]  /*61150*/  IMAD.MOV.U32 R14, RZ, RZ, R34 ;  /* 0x000000ffff0e7224 */ /* 0x000fc600078e0022 */
[----:B------:R1:W-:Y:S04]  /*61160*/  STL [R1+0x110c], R19 ;  /* 0x00110c1301007387 */ /* 0x0003e80000100800 */
[----:B------:R-:W2:Y:S04]  /*61170*/  LDL.LU R34, [R1+0x128c] ;  /* 0x00128c0001227983 */ /* 0x000ea80000300800 */
[----:B------:R1:W-:Y:S02]  /*61180*/  LDGSTS.E [R12+0x1ca00], desc[UR8][R14.64], P1 ;  /* 0x1ca000000e0c7fae */ /* 0x0003e40008921848 */
[----:B-1----:R-:W-:Y:S01]  /*61190*/  IMAD.MOV.U32 R14, RZ, RZ, R17 ;  /* 0x000000ffff0e7224 */ /* 0x002fe200078e0011 */
[----:B------:R-:W-:Y:S01]  /*611a0*/  MOV R15, R19 ;  /* 0x00000013000f7202 */ /* 0x000fe20000000f00 */
[----:B------:R-:W2:Y:S04]  /*611b0*/  LDL.LU R17, [R1+0x13d0] ;  /* 0x0013d00001117983 */ /* 0x000ea80000300800 */
[----:B------:R1:W-:Y:S04]  /*611c0*/  LDGSTS.E [R12+0x1cb00], desc[UR8][R14.64], P0 ;  /* 0x1cb000000e0c7fae */ /* 0x0003e80008121848 */
[----:B------:R-:W2:Y:S01]  /*611d0*/  LDL.LU R19, [R1+0x13c8] ;  /* 0x0013c80001137983 */ /* 0x000ea20000300800 */
[----:B------:R-:W-:-:S05]  /*611e0*/  IADD3 R40, P2, R40, R0, RZ ;  /* 0x0000000028287210 */ /* 0x000fca0007f5e0ff */
[----:B-1----:R-:W-:Y:S01]  /*611f0*/  IMAD.MOV.U32 R14, RZ, RZ, R40 ;  /* 0x000000ffff0e7224 */ /* 0x002fe200078e0028 */
[----:B----4-:R-:W-:Y:S01]  /*61200*/  IADD3 R35, P3, R35, R0, RZ ;  /* 0x0000000023237210 */ /* 0x010fe20007f7e0ff */
[----:B------:R-:W-:Y:S01]  /*61210*/  IMAD.X R41, R41, 0x1, R2, P2 ;  /* 0x0000000129297824 */ /* 0x000fe200010e0602 */
[----:B------:R-:W-:Y:S02]  /*61220*/  STL [R1+0x1188], R40 ;  /* 0x0011882801007387 */ /* 0x000fe40000100800 */
[----:B------:R-:W-:Y:S02]  /*61230*/  IADD3.X R39, R39, R2, RZ, P3, !PT ;  /* 0x0000000227277210 */ /* 0x000fe40001ffe4ff */
[----:B------:R-:W-:Y:S01]  /*61240*/  MOV R15, R41 ;  /* 0x00000029000f7202 */ /* 0x000fe20000000f00 */
[----:B------:R-:W-:Y:S04]  /*61250*/  STL [R1+0x1184], R41 ;  /* 0x0011842901007387 */ /* 0x000fe80000100800 */
[----:B------:R1:W-:Y:S04]  /*61260*/  STL [R1+0x1190], R35 ;  /* 0x0011902301007387 */ /* 0x0003e80000100800 */
[----:B------:R4:W-:Y:S04]  /*61270*/  LDGSTS.E [R12+0x1da00], desc[UR8][R14.64], P1 ;  /* 0x1da000000e0c7fae */ /* 0x0009e80008921848 */
[----:B------:R1:W-:Y:S01]  /*61280*/  STL [R1+0x118c], R39 ;  /* 0x00118c2701007387 */ /* 0x0003e20000100800 */
[----:B------:R-:W-:Y:S01]  /*61290*/  IADD3 R18, P2, R18, R0, RZ ;  /* 0x0000000012127210 */ /* 0x000fe20007f5e0ff */
[----:B----4-:R-:W-:-:S02]  /*612a0*/  IMAD.MOV.U32 R14, RZ, RZ, R35 ;  /* 0x000000ffff0e7224 */ /* 0x010fc400078e0023 */
[----:B-1----:R-:W4:Y:S01]  /*612b0*/  LDL.LU R35, [R1+0x13c4] ;  /* 0x0013c40001237983 */ /* 0x002f220000300800 */
[----:B------:R-:W-:-:S03]  /*612c0*/  MOV R15, R39 ;  /* 0x00000027000f7202 */ /* 0x000fc60000000f00 */
[----:B------:R-:W4:Y:S01]  /*612d0*/  LDL.LU R39, [R1+0x13bc] ;  /* 0x0013bc0001277983 */ /* 0x000f220000300800 */
[----:B------:R-:W-:-:S03]  /*612e0*/  IADD3 R33, P3, R33, R0, RZ ;  /* 0x0000000021217210 */ /* 0x000fc60007f7e0ff */
[----:B------:R1:W-:Y:S04]  /*612f0*/  LDGSTS.E [R12+0x1db00], desc[UR8][R14.64], P0 ;  /* 0x1db000000e0c7fae */ /* 0x0003e80008121848 */
[----:B------:R3:W-:Y:S01]  /*61300*/  STL [R1+0x1208], R18 ;  /* 0x0012081201007387 */ /* 0x0007e20000100800 */
[----:B-1----:R-:W-:Y:S02]  /*61310*/  IMAD.MOV.U32 R14, RZ, RZ, R18 ;  /* 0x000000ffff0e7224 */ /* 0x002fe400078e0012 */
[----:B---3--:R-:W-:-:S05]  /*61320*/  IMAD.X R32, R32, 0x1, R2, P2 ;  /* 0x0000000120207824 */ /* 0x008fca00010e0602 */
[----:B------:R-:W-:Y:S01]  /*61330*/  MOV R15, R32 ;  /* 0x00000020000f7202 */ /* 0x000fe20000000f00 */
[----:B------:R1:W-:Y:S04]  /*61340*/  STL [R1+0x1204], R32 ;  /* 0x0012042001007387 */ /* 0x0003e80000100800 */
[----:B------:R-:W-:Y:S01]  /*61350*/  STL [R1+0x1210], R33 ;  /* 0x0012102101007387 */ /* 0x000fe20000100800 */
[----:B------:R-:W-:-:S03]  /*61360*/  IADD3.X R37, R37, R2, RZ, P3, !PT ;  /* 0x0000000225257210 */ /* 0x000fc60001ffe4ff */
        /* <DEDUP_REMOVED lines=9> */
[----:B------:R-:W3:Y:S04]  /*61400*/  LDL.LU R33, [R1+0x133c] ;  /* 0x00133c0001217983 */ /* 0x000ee80000300800 */
[----:B------:R1:W-:Y:S04]  /*61410*/  LDGSTS.E [R12+0x1eb00], desc[UR8][R14.64], P0 ;  /* 0x1eb000000e0c7fae */ /* 0x0003e80008121848 */
[----:B------:R-:W-:Y:S01]  /*61420*/  STL [R1+0x1288], R36 ;  /* 0x0012882401007387 */ /* 0x000fe20000100800 */
[----:B--2---:R-:W-:Y:S02]  /*61430*/  IMAD.X R38, R38, 0x1, R2, P2 ;  /* 0x0000000126267824 */ /* 0x004fe400010e0602 */
[----:B-1----:R-:W-:-:S03]  /*61440*/  IMAD.MOV.U32 R14, RZ, RZ, R36 ;  /* 0x000000ffff0e7224 */ /* 0x002fc600078e0024 */
[----:B------:R-:W-:Y:S02]  /*61450*/  MOV R15, R38 ;  /* 0x00000026000f7202 */ /* 0x000fe40000000f00 */
[----:B------:R-:W-:Y:S01]  /*61460*/  IADD3.X R34, R34, R2, RZ, P3, !PT ;  /* 0x0000000222227210 */ /* 0x000fe20001ffe4ff */
[----:B------:R1:W-:Y:S04]  /*61470*/  STL [R1+0x1284], R38 ;  /* 0x0012842601007387 */ /* 0x0003e80000100800 */
[----:B------:R-:W-:Y:S04]  /*61480*/  STL [R1+0x1290], R16 ;  /* 0x0012901001007387 */ /* 0x000fe80000100800 */
[----:B------:R2:W-:Y:S04]  /*61490*/  LDGSTS.E [R12+0x1fa00], desc[UR8][R14.64], P1 ;  /* 0x1fa000000e0c7fae */ /* 0x0005e80008921848 */
[----:B------:R2:W-:Y:S04]  /*614a0*/  STL [R1+0x128c], R34 ;  /* 0x00128c2201007387 */ /* 0x0005e80000100800 */
[----:B-1----:R-:W3:Y:S01]  /*614b0*/  LDL.LU R38, [R1+0x12c4] ;  /* 0x0012c40001267983 */ /* 0x002ee20000300800 */
[----:B--2---:R-:W-:-:S03]  /*614c0*/  MOV R15, R34 ;  /* 0x00000022000f7202 */ /* 0x004fc60000000f00 */
[----:B------:R-:W2:Y:S01]  /*614d0*/  LDL.LU R34, [R1+0x12d8] ;  /* 0x0012d80001227983 */ /* 0x000ea20000300800 */
[----:B------:R-:W-:-:S03]  /*614e0*/  IMAD.MOV.U32 R14, RZ, RZ, R16 ;  /* 0x000000ffff0e7224 */ /* 0x000fc600078e0010 */
[----:B------:R-:W2:Y:S04]  /*614f0*/  LDL.LU R36, [R1+0x12bc] ;  /* 0x0012bc0001247983 */ /* 0x000ea80000300800 */
[----:B------:R-:W2:Y:S01]  /*61500*/  LDL.LU R16, [R1+0x12c8] ;  /* 0x0012c80001107983 */ /* 0x000ea20000300800 */
[-C--:B------:R-:W-:Y:S02]  /*61510*/  IADD3 R17, P2, R17, R0.reuse, RZ ;  /* 0x0000000011117210 */ /* 0x080fe40007f5e0ff */
[----:B------:R-:W-:Y:S01]  /*61520*/  IADD3 R19, P3, R19, R0, RZ ;  /* 0x0000000013137210 */ /* 0x000fe20007f7e0ff */
[----:B------:R1:W-:Y:S04]  /*61530*/  LDGSTS.E [R12+0x1fb00], desc[UR8][R14.64], P0 ;  /* 0x1fb000000e0c7fae */ /* 0x0003e80008121848 */
[----:B------:R-:W-:Y:S01]  /*61540*/  STL [R1+0x13d0], R17 ;  /* 0x0013d01101007387 */ /* 0x000fe20000100800 */
[----:B-1----:R-:W-:-:S03]  /*61550*/  LOP3.LUT R12, R13, 0x60, RZ, 0x3c, !PT ;  /* 0x000000600d0c7812 */ /* 0x002fc600078e3cff */
[----:B------:R-:W-:Y:S01]  /*61560*/  STL [R1+0x13c8], R19 ;  /* 0x0013c81301007387 */ /* 0x000fe20000100800 */
[----:B------:R-:W-:Y:S02]  /*61570*/  MOV R14, R17 ;  /* 0x00000011000e7202 */ /* 0x000fe40000000f00 */
[----:B------:R-:W-:Y:S01]  /*61580*/  IADD3 R12, R12, UR7, RZ ;  /* 0x000000070c0c7c10 */ /* 0x000fe2000fffe0ff */
[----:B----4-:R-:W-:-:S04]  /*61590*/  IMAD.X R35, R35, 0x1, R2, P2 ;  /* 0x0000000123237824 */ /* 0x010fc800010e0602 */
[----:B------:R-:W-:Y:S01]  /*615a0*/  IMAD.MOV.U32 R15, RZ, RZ, R35 ;  /* 0x000000ffff0f7224 */ /* 0x000fe200078e0023 */
[----:B------:R1:W-:Y:S01]  /*615b0*/  STL [R1+0x13c4], R35 ;  /* 0x0013c42301007387 */ /* 0x0003e20000100800 */
[----:B------:R-:W-:-:S03]  /*615c0*/  IMAD.X R39, R39, 0x1, R2, P3 ;  /* 0x0000000127277824 */ /* 0x000fc600018e0602 */
[----:B------:R4:W-:Y:S04]  /*615d0*/  LDGSTS.E [R12+0xc00], desc[UR8][R14.64], P1 ;  /* 0x00c000000e0c7fae */ /* 0x0009e80008921848 */
[----:B-1----:R-:W2:Y:S04]  /*615e0*/  LDL.LU R35, [R1+0x498] ;  /* 0x0004980001237983 */ /* 0x002ea80000300800 */
[----:B------:R-:W2:Y:S01]  /*615f0*/  LDL.LU R17, [R1+0x4a0] ;  /* 0x0004a00001117983 */ /* 0x000ea20000300800 */
[----:B----4-:R-:W-:-:S03]  /*61600*/  IMAD.MOV.U32 R15, RZ, RZ, R39 ;  /* 0x000000ffff0f7224 */ /* 0x010fc600078e0027 */
[----:B------:R1:W-:Y:S01]  /*61610*/  STL [R1+0x13bc], R39 ;  /* 0x0013bc2701007387 */ /* 0x0003e20000100800 */
[----:B------:R-:W-:-:S05]  /*61620*/  MOV R14, R19 ;  /* 0x00000013000e7202 */ /* 0x000fca0000000f00 */
[----:B------:R4:W-:Y:S04]  /*61630*/  LDGSTS.E [R12+0xd00], desc[UR8][R14.64], P0 ;  /* 0x00d000000e0c7fae */ /* 0x0009e80008121848 */
[----:B-1----:R-:W2:Y:S04]  /*61640*/  LDL.LU R39, [R1+0x494] ;  /* 0x0004940001277983 */ /* 0x002ea80000300800 */
[----:B------:R-:W2:Y:S01]  /*61650*/  LDL.LU R19, [R1+0x49c] ;  /* 0x00049c0001137983 */ /* 0x000ea20000300800 */
[----:B---3--:R-:W-:-:S05]  /*61660*/  IADD3 R18, P2, R18, R0, RZ ;  /* 0x0000000012127210 */ /* 0x008fca0007f5e0ff */
[----:B------:R1:W-:Y:S01]  /*61670*/  STL [R1+0x1350], R18 ;  /* 0x0013501201007387 */ /* 0x0003e20000100800 */
[----:B------:R-:W-:Y:S02]  /*61680*/  IADD3 R32, P3, R32, R0, RZ ;  /* 0x0000000020207210 */ /* 0x000fe40007f7e0ff */
[----:B----4-:R-:W-:Y:S02]  /*61690*/  MOV R14, R18 ;  /* 0x00000012000e7202 */ /* 0x010fe40000000f00 */
[----:B------:R-:W-:Y:S01]  /*616a0*/  IADD3.X R37, R37, R2, RZ, P2, !PT ;  /* 0x0000000225257210 */ /* 0x000fe200017fe4ff */
[----:B------:R-:W-:-:S04]  /*616b0*/  IMAD.X R33, R33, 0x1, R2, P3 ;  /* 0x0000000121217824 */ /* 0x000fc800018e0602 */
[----:B------:R3:W-:Y:S04]  /*616c0*/  STL [R1+0x1344], R37 ;  /* 0x0013442501007387 */ /* 0x0007e80000100800 */
[----:B------:R4:W-:Y:S01]  /*616d0*/  STL [R1+0x1348], R32 ;  /* 0x0013482001007387 */ /* 0x0009e20000100800 */
[----:B------:R-:W-:-:S03]  /*616e0*/  IMAD.MOV.U32 R15, RZ, RZ, R37 ;  /* 0x000000ffff0f7224 */ /* 0x000fc600078e0025 */
[----:B-1----:R-:W2:Y:S04]  /*616f0*/  LDL.LU R18, [R1+0x518] ;  /* 0x0005180001127983 */ /* 0x002ea80000300800 */
[----:B------:R1:W-:Y:S04]  /*61700*/  STL [R1+0x133c], R33 ;  /* 0x00133c2101007387 */ /* 0x0003e80000100800 */
[----:B------:R-:W2:Y:S04]  /*61710*/  LDL.LU R40, [R1+0x520] ;  /* 0x0005200001287983 */ /* 0x000ea80000300800 */
[----:B---3--:R-:W3:Y:S04]  /*61720*/  LDL.LU R37, [R1+0x514] ;  /* 0x0005140001257983 */ /* 0x008ee80000300800 */
[----:B------:R4:W-:Y:S04]  /*61730*/  LDGSTS.E [R12+0x1c00], desc[UR8][R14.64], P1 ;  /* 0x01c000000e0c7fae */ /* 0x0009e80008921848 */
[----:B------:R-:W3:Y:S01]  /*61740*/  LDL.LU R41, [R1+0x51c] ;  /* 0x00051c0001297983 */ /* 0x000ee20000300800 */
[----:B----4-:R-:W-:Y:S01]  /*61750*/  MOV R14, R32 ;  /* 0x00000020000e7202 */ /* 0x010fe20000000f00 */
[----:B------:R-:W-:-:S02]  /*61760*/  IMAD.MOV.U32 R15, RZ, RZ, R33 ;  /* 0x000000ffff0f7224 */ /* 0x000fc400078e0021 */
[----:B------:R-:W4:Y:S04]  /*61770*/  LDL.LU R32, [R1+0x598] ;  /* 0x0005980001207983 */ /* 0x000f280000300800 */
[----:B-1----:R-:W4:Y:S01]  /*61780*/  LDL.LU R33, [R1+0x5a0] ;  /* 0x0005a00001217983 */ /* 0x002f220000300800 */
[----:B--2---:R-:W-:-:S03]  /*61790*/  IADD3 R34, P2, R34, R0, RZ ;  /* 0x0000000022227210 */ /* 0x004fc60007f5e0ff */
[----:B------:R1:W-:Y:S01]  /*617a0*/  LDGSTS.E [R12+0x1d00], desc[UR8][R14.64], P0 ;  /* 0x01d000000e0c7fae */ /* 0x0003e20008121848 */
[----:B------:R-:W-:-:S03]  /*617b0*/  IADD3.X R38, R38, R2, RZ, P2, !PT ;  /* 0x0000000226267210 */ /* 0x000fc600017fe4ff */
[----:B------:R2:W-:Y:S01]  /*617c0*/  STL [R1+0x12d8], R34 ;  /* 0x0012d82201007387 */ /* 0x0005e20000100800 */
[----:B------:R-:W-:-:S03]  /*617d0*/  IADD3 R16, P3, R16, R0, RZ ;  /* 0x0000000010107210 */ /* 0x000fc60007f7e0ff */
[----:B------:R2:W-:Y:S02]  /*617e0*/  STL [R1+0x12c4], R38 ;  /* 0x0012c42601007387 */ /* 0x0005e40000100800 */
[----:B------:R-:W-:Y:S01]  /*617f0*/  IMAD.X R36, R36, 0x1, R2, P3 ;  /* 0x0000000124247824 */ /* 0x000fe200018e0602 */
[----:B-1----:R-:W-:Y:S01]  /*61800*/  MOV R14, R34 ;  /* 0x00000022000e7202 */ /* 0x002fe20000000f00 */
[----:B------:R1:W-:Y:S04]  /*61810*/  STL [R1+0x12c8], R16 ;  /* 0x0012c81001007387 */ /* 0x0003e80000100800 */
[----:B--2---:R-:W2:Y:S01]  /*61820*/  LDL.LU R34, [R1+0x594] ;  /* 0x0005940001227983 */ /* 0x004ea20000300800 */
[----:B------:R-:W-:-:S03]  /*61830*/  IMAD.MOV.U32 R15, RZ, RZ, R38 ;  /* 0x000000ffff0f7224 */ /* 0x000fc600078e0026 */
[----:B------:R1:W-:Y:S04]  /*61840*/  STL [R1+0x12bc], R36 ;  /* 0x0012bc2401007387 */ /* 0x0003e80000100800 */
[----:B------:R-:W2:Y:S04]  /*61850*/  LDL.LU R38, [R1+0x59c] ;  /* 0x00059c0001267983 */ /* 0x000ea80000300800 */
[----:B------:R1:W-:Y:S02]  /*61860*/  LDGSTS.E [R12+0x2c00], desc[UR8][R14.64], P1 ;  /* 0x02c000000e0c7fae */ /* 0x0003e40008921848 */
[----:B-1----:R-:W-:Y:S01]  /*61870*/  MOV R14, R16 ;  /* 0x00000010000e7202 */ /* 0x002fe20000000f00 */
[----:B------:R-:W-:Y:S01]  /*61880*/  IMAD.MOV.U32 R15, RZ, RZ, R36 ;  /* 0x000000ffff0f7224 */ /* 0x000fe200078e0024 */
[----:B------:R-:W2:Y:S04]  /*61890*/  LDL.LU R16, [R1+0x618] ;  /* 0x0006180001107983 */ /* 0x000ea80000300800 */
[----:B------:R-:W2:Y:S04]  /*618a0*/  LDL.LU R36, [R1+0x620] ;  /* 0x0006200001247983 */ /* 0x000ea80000300800 */
[----:B------:R1:W-:Y:S01]  /*618b0*/  LDGSTS.E [R12+0x2d00], desc[UR8][R14.64], P0 ;  /* 0x02d000000e0c7fae */ /* 0x0003e20008121848 */
[----:B------:R-:W-:-:S02]  /*618c0*/  IADD3 R35, P2, R35, R0, RZ ;  /* 0x0000000023237210 */ /* 0x000fc40007f5e0ff */
[----:B------:R-:W-:-:S03]  /*618d0*/  IADD3 R17, P3, R17, R0, RZ ;  /* 0x0000000011117210 */ /* 0x000fc60007f7e0ff */
[----:B------:R1:W-:Y:S02]  /*618e0*/  STL [R1+0x498], R35 ;  /* 0x0004982301007387 */ /* 0x0003e40000100800 */
[----:B-1----:R-:W-:Y:S02]  /*618f0*/  MOV R14, R35 ;  /* 0x00000023000e7202 */ /* 0x002fe40000000f00 */
[----:B------:R-:W-:Y:S01]  /*61900*/  IADD3.X R39, R39, R2, RZ, P2, !PT ;  /* 0x0000000227277210 */ /* 0x000fe200017fe4ff */
[----:B------:R-:W-:-:S04]  /*61910*/  IMAD.X R19, R19, 0x1, R2, P3 ;  /* 0x0000000113137824 */ /* 0x000fc800018e0602 */
[----:B------:R1:W-:Y:S04]  /*61920*/  STL [R1+0x494], R39 ;  /* 0x0004942701007387 */ /* 0x0003e80000100800 */
[----:B------:R-:W-:Y:S04]  /*61930*/  STL [R1+0x4a0], R17 ;  /* 0x0004a01101007387 */ /* 0x000fe80000100800 */
[----:B------:R-:W2:Y:S01]  /*61940*/  LDL.LU R35, [R1+0x614] ;  /* 0x0006140001237983 */ /* 0x000ea20000300800 */
[----:B------:R-:W-:-:S03]  /*61950*/  IMAD.MOV.U32 R15, RZ, RZ, R39 ;  /* 0x000000ffff0f7224 */ /* 0x000fc600078e0027 */
[----:B------:R1:W-:Y:S04]  /*61960*/  STL [R1+0x49c], R19 ;  /* 0x00049c1301007387 */ /* 0x0003e80000100800 */
[----:B-1----:R-:W2:Y:S04]  /*61970*/  LDL.LU R39, [R1+0x61c] ;  /* 0x00061c0001277983 */ /* 0x002ea80000300800 */
[----:B------:R1:W-:Y:S02]  /*61980*/  LDGSTS.E [R12+0x3c00], desc[UR8][R14.64], P1 ;  /* 0x03c000000e0c7fae */ /* 0x0003e40008921848 */
[----:B-1----:R-:W-:Y:S01]  /*61990*/  MOV R14, R17 ;  /* 0x00000011000e7202 */ /* 0x002fe20000000f00 */
[----:B------:R-:W-:-:S02]  /*619a0*/  IMAD.MOV.U32 R15, RZ, RZ, R19 ;  /* 0x000000ffff0f7224 */ /* 0x000fc400078e0013 */
[----:B------:R-:W2:Y:S04]  /*619b0*/  LDL.LU R19, [R1+0x698] ;  /* 0x0006980001137983 */ /* 0x000ea80000300800 */
[----:B------:R-:W2:Y:S04]  /*619c0*/  LDL.LU R17, [R1+0x6a0] ;  /* 0x0006a00001117983 */ /* 0x000ea80000300800 */
[----:B------:R1:W-:Y:S01]  /*619d0*/  LDGSTS.E [R12+0x3d00], desc[UR8][R14.64], P0 ;  /* 0x03d000000e0c7fae */ /* 0x0003e20008121848 */
[----:B------:R-:W-:-:S04]  /*619e0*/  IADD3 R18, P2, R18, R0, RZ ;  /* 0x0000000012127210 */ /* 0x000fc80007f5e0ff */
[----:B-1----:R-:W-:Y:S02]  /*619f0*/  MOV R14, R18 ;  /* 0x00000012000e7202 */ /* 0x002fe40000000f00 */
[----:B------:R-:W-:Y:S02]  /*61a00*/  IADD3 R40, P3, R40, R0, RZ ;  /* 0x0000000028287210 */ /* 0x000fe40007f7e0ff */
[----:B---3--:R-:W-:Y:S01]  /*61a10*/  IADD3.X R37, R37, R2, RZ, P2, !PT ;  /* 0x0000000225257210 */ /* 0x008fe200017fe4ff */
[----:B------:R-:W-:Y:S04]  /*61a20*/  STL [R1+0x518], R18 ;  /* 0x0005181201007387 */ /* 0x000fe80000100800 */
[----:B------:R-:W-:Y:S01]  /*61a30*/  IMAD.MOV.U32 R15, RZ, RZ, R37 ;  /* 0x000000ffff0f7224 */ /* 0x000fe200078e0025 */
[----:B------:R1:W-:Y:S01]  /*61a40*/  STL [R1+0x514], R37 ;  /* 0x0005142501007387 */ /* 0x0003e20000100800 */
[----:B------:R-:W-:-:S03]  /*61a50*/  IMAD.X R41, R41, 0x1, R2, P3 ;  /* 0x0000000129297824 */ /* 0x000fc600018e0602 */
[----:B------:R-:W-:Y:S04]  /*61a60*/  STL [R1+0x520], R40 ;  /* 0x0005202801007387 */ /* 0x000fe80000100800 */
[----:B------:R3:W-:Y:S04]  /*61a70*/  LDGSTS.E [R12+0x4c00], desc[UR8][R14.64], P1 ;  /* 0x04c000000e0c7fae */ /* 0x0007e80008921848 */
[----:B-1----:R-:W2:Y:S01]  /*61a80*/  LDL.LU R37, [R1+0x694] ;  /* 0x0006940001257983 */ /* 0x002ea20000300800 */
[----:B----4-:R-:W-:-:S03]  /*61a90*/  IADD3 R32, P2, R32, R0, RZ ;  /* 0x0000000020207210 */ /* 0x010fc60007f5e0ff */
[----:B------:R-:W-:Y:S01]  /*61aa0*/  STL [R1+0x51c], R41 ;  /* 0x00051c2901007387 */ /* 0x000fe20000100800 */
[----:B------:R-:W-:Y:S02]  /*61ab0*/  IADD3 R33, P3, R33, R0, RZ ;  /* 0x0000000021217210 */ /* 0x000fe40007f7e0ff */
[----:B---3--:R-:W-:Y:S01]  /*61ac0*/  MOV R14, R40 ;  /* 0x00000028000e7202 */ /* 0x008fe20000000f00 */
[----:B------:R-:W-:Y:S01]  /*61ad0*/  IMAD.MOV.U32 R15, RZ, RZ, R41 ;  /* 0x000000ffff0f7224 */ /* 0x000fe200078e0029 */
[----:B------:R-:W3:Y:S04]  /*61ae0*/  LDL.LU R18, [R1+0x69c] ;  /* 0x00069c0001127983 */ /* 0x000ee80000300800 */
[----:B------:R1:W-:Y:S04]  /*61af0*/  LDGSTS.E [R12+0x4d00], desc[UR8][R14.64], P0 ;  /* 0x04d000000e0c7fae */ /* 0x0003e80008121848 */
[----:B------:R-:W-:Y:S01]  /*61b00*/  STL [R1+0x598], R32 ;  /* 0x0005982001007387 */ /* 0x000fe20000100800 */
[----:B--2---:R-:W-:-:S02]  /*61b10*/  IADD3.X R34, R34, R2, RZ, P2, !PT ;  /* 0x0000000222227210 */ /* 0x004fc400017fe4ff */
        /* <DEDUP_REMOVED lines=9> */
[----:B--2---:R-:W-:-:S03]  /*61bb0*/  IMAD.MOV.U32 R15, RZ, RZ, R38 ;  /* 0x000000ffff0f7224 */ /* 0x004fc600078e0026 */
[----:B-1----:R-:W2:Y:S01]  /*61bc0*/  LDL.LU R38, [R1+0x714] ;  /* 0x0007140001267983 */ /* 0x002ea20000300800 */
[----:B------:R-:W-:-:S03]  /*61bd0*/  MOV R14, R33 ;  /* 0x00000021000e7202 */ /* 0x000fc60000000f00 */
[----:B------:R-:W2:Y:S01]  /*61be0*/  LDL.LU R33, [R1+0x71c] ;  /* 0x00071c0001217983 */ /* 0x000ea20000300800 */
[-C--:B------:R-:W-:Y:S02]  /*61bf0*/  IADD3 R16, P2, R16, R0.reuse, RZ ;  /* 0x0000000010107210 */ /* 0x080fe40007f5e0ff */
[----:B------:R-:W-:Y:S01]  /*61c00*/  IADD3 R36, P3, R36, R0, RZ ;  /* 0x0000000024247210 */ /* 0x000fe20007f7e0ff */
[----:B------:R1:W-:Y:S04]  /*61c10*/  LDGSTS.E [R12+0x5d00], desc[UR8][R14.64], P0 ;  /* 0x05d000000e0c7fae */ /* 0x0003e80008121848 */
[----:B------:R-:W-:Y:S01]  /*61c20*/  STL [R1+0x618], R16 ;  /* 0x0006181001007387 */ /* 0x000fe20000100800 */
[----:B-1----:R-:W-:Y:S02]  /*61c30*/  MOV R14, R16 ;  /* 0x00000010000e7202 */ /* 0x002fe40000000f00 */
        /* <DEDUP_REMOVED lines=9> */
[----:B------:R-:W-:-:S03]  /*61cd0*/  IMAD.MOV.U32 R15, RZ, RZ, R39 ;  /* 0x000000ffff0f7224 */ /* 0x000fc600078e0027 */
[----:B-1----:R-:W2:Y:S01]  /*61ce0*/  LDL.LU R39, [R1+0x794] ;  /* 0x0007940001277983 */ /* 0x002ea20000300800 */
[----:B------:R-:W-:Y:S02]  /*61cf0*/  MOV R14, R36 ;  /* 0x00000024000e7202 */ /* 0x000fe40000000f00 */
[-C--:B------:R-:W-:Y:S01]  /*61d00*/  IADD3 R19, P2, R19, R0.reuse, RZ ;  /* 0x0000000013137210 */ /* 0x080fe20007f5e0ff */
[----:B------:R-:W2:Y:S01]  /*61d10*/  LDL.LU R36, [R1+0x79c] ;  /* 0x00079c0001247983 */ /* 0x000ea20000300800 */
[----:B------:R-:W-:-:S03]  /*61d20*/  IADD3 R17, P3, R17, R0, RZ ;  /* 0x0000000011117210 */ /* 0x000fc60007f7e0ff */
[----:B------:R1:W-:Y:S04]  /*61d30*/  STL [R1+0x698], R19 ;  /* 0x0006981301007387 */ /* 0x0003e80000100800 */
[----:B------:R1:W-:Y:S02]  /*61d40*/  LDGSTS.E [R12+0x6d00], desc[UR8][R14.64], P0 ;  /* 0x06d000000e0c7fae */ /* 0x0003e40008121848 */
[----:B-1----:R-:W-:Y:S02]  /*61d50*/  MOV R14, R19 ;  /* 0x00000013000e7202 */ /* 0x002fe40000000f00 */
[----:B------:R-:W-:-:S05]  /*61d60*/  IADD3.X R37, R37, R2, RZ, P2, !PT ;  /* 0x0000000225257210 */ /* 0x000fca00017fe4ff */
[----:B------:R1:W-:Y:S01]  /*61d70*/  STL [R1+0x694], R37 ;  /* 0x0006942501007387 */ /* 0x0003e20000100800 */
[----:B---3--:R-:W-:-:S03]  /*61d80*/  IMAD.X R18, R18, 0x1, R2, P3 ;  /* 0x0000000112127824 */ /* 0x008fc600018e0602 */
[----:B------:R3:W-:Y:S01]  /*61d90*/  STL [R1+0x6a0], R17 ;  /* 0x0006a01101007387 */ /* 0x0007e20000100800 */
[----:B------:R-:W-:-:S03]  /*61da0*/  IMAD.MOV.U32 R15, RZ, RZ, R37 ;  /* 0x000000ffff0f7224 */ /* 0x000fc600078e0025 */
[----:B------:R-:W2:Y:S04]  /*61db0*/  LDL.LU R19, [R1+0x818] ;  /* 0x0008180001137983 */ /* 0x000ea80000300800 */
[----:B------:R3:W-:Y:S04]  /*61dc0*/  STL [R1+0x69c], R18 ;  /* 0x00069c1201007387 */ /* 0x0007e80000100800 */
[----:B------:R-:W2:Y:S04]  /*61dd0*/  LDL.LU R40, [R1+0x820] ;  /* 0x0008200001287983 */ /* 0x000ea80000300800 */
[----:B-1----:R-:W2:Y:S04]  /*61de0*/  LDL.LU R37, [R1+0x814] ;  /* 0x0008140001257983 */ /* 0x002ea80000300800 */
[----:B------:R1:W-:Y:S04]  /*61df0*/  LDGSTS.E [R12+0x7c00], desc[UR8][R14.64], P1 ;  /* 0x07c000000e0c7fae */ /* 0x0003e80008921848 */
[----:B------:R-:W2:Y:S01]  /*61e00*/  LDL.LU R41, [R1+0x81c] ;  /* 0x00081c0001297983 */ /* 0x000ea20000300800 */
[----:B----4-:R-:W-:Y:S01]  /*61e10*/  IADD3 R34, P2, R34, R0, RZ ;  /* 0x0000000022227210 */ /* 0x010fe20007f5e0ff */
[----:B-1----:R-:W-:Y:S01]  /*61e20*/  IMAD.MOV.U32 R15, RZ, RZ, R18 ;  /* 0x000000ffff0f7224 */ /* 0x002fe200078e0012 */
[----:B------:R-:W-:-:S02]  /*61e30*/  MOV R14, R17 ;  /* 0x00000011000e7202 */ /* 0x000fc40000000f00 */
[----:B---3--:R-:W3:Y:S01]  /*61e40*/  LDL.LU R17, [R1+0x898] ;  /* 0x0008980001117983 */ /* 0x008ee20000300800 */
[----:B------:R-:W-:-:S03]  /*61e50*/  IADD3 R32, P3, R32, R0, RZ ;  /* 0x0000000020207210 */ /* 0x000fc60007f7e0ff */
[----:B------:R-:W4:Y:S01]  /*61e60*/  LDL.LU R18, [R1+0x8a0] ;  /* 0x0008a00001127983 */ /* 0x000f220000300800 */
[----:B--2---:R-:W-:-:S03]  /*61e70*/  IADD3.X R38, R38, R2, RZ, P2, !PT ;  /* 0x0000000226267210 */ /* 0x004fc600017fe4ff */
[----:B------:R1:W-:Y:S01]  /*61e80*/  STL [R1+0x718], R34 ;  /* 0x0007182201007387 */ /* 0x0003e20000100800 */
[----:B------:R-:W-:-:S03]  /*61e90*/  IMAD.X R33, R33, 0x1, R2, P3 ;  /* 0x0000000121217824 */ /* 0x000fc600018e0602 */
[----:B------:R2:W-:Y:S04]  /*61ea0*/  LDGSTS.E [R12+0x7d00], desc[UR8][R14.64], P0 ;  /* 0x07d000000e0c7fae */ /* 0x0005e80008121848 */
[----:B------:R1:W-:Y:S04]  /*61eb0*/  STL [R1+0x714], R38 ;  /* 0x0007142601007387 */ /* 0x0003e80000100800 */
[----:B------:R1:W-:Y:S01]  /*61ec0*/  STL [R1+0x720], R32 ;  /* 0x0007202001007387 */ /* 0x0003e20000100800 */
[----:B--2---:R-:W-:-:S03]  /*61ed0*/  MOV R14, R34 ;  /* 0x00000022000e7202 */ /* 0x004fc60000000f00 */
[----:B-1----:R-:W2:Y:S01]  /*61ee0*/  LDL.LU R34, [R1+0x894] ;  /* 0x0008940001227983 */ /* 0x002ea20000300800 */
        /* <DEDUP_REMOVED lines=9> */
[----:B------:R-:W-:-:S05]  /*61f80*/  IADD3 R35, P2, R35, R0, RZ ;  /* 0x0000000023237210 */ /* 0x000fca0007f5e0ff */
[----:B------:R1:W-:Y:S01]  /*61f90*/  STL [R1+0x798], R35 ;  /* 0x0007982301007387 */ /* 0x0003e20000100800 */
[----:B------:R-:W-:Y:S02]  /*61fa0*/  IADD3 R16, P3, R16, R0, RZ ;  /* 0x0000000010107210 */ /* 0x000fe40007f7e0ff */
[----:B------:R-:W-:Y:S02]  /*61fb0*/  IADD3.X R39, R39, R2, RZ, P2, !PT ;  /* 0x0000000227277210 */ /* 0x000fe400017fe4ff */
[----:B-1----:R-:W-:Y:S01]  /*61fc0*/  MOV R14, R35 ;  /* 0x00000023000e7202 */ /* 0x002fe20000000f00 */
[----:B------:R-:W-:Y:S02]  /*61fd0*/  IMAD.X R36, R36, 0x1, R2, P3 ;  /* 0x0000000124247824 */ /* 0x000fe400018e0602 */
        /* <DEDUP_REMOVED lines=12> */
[-C--:B------:R-:W-:Y:S02]  /*620a0*/  IADD3 R19, P2, R19, R0.reuse, RZ ;  /* 0x0000000013137210 */ /* 0x080fe40007f5e0ff */
[----:B------:R-:W-:-:S02]  /*620b0*/  IADD3 R40, P3, R40, R0, RZ ;  /* 0x0000000028287210 */ /* 0x000fc40007f7e0ff */
[----:B------:R-:W-:Y:S01]  /*620c0*/  IADD3.X R37, R37, R2, RZ, P2, !PT ;  /* 0x0000000225257210 */ /* 0x000fe200017fe4ff */
[----:B------:R-:W-:Y:S01]  /*620d0*/  STL [R1+0x818], R19 ;  /* 0x0008181301007387 */ /* 0x000fe20000100800 */
[----:B-1----:R-:W-:-:S03]  /*620e0*/  MOV R14, R19 ;  /* 0x00000013000e7202 */ /* 0x002fc60000000f00 */
[----:B------:R1:W-:Y:S01]  /*620f0*/  STL [R1+0x814], R37 ;  /* 0x0008142501007387 */ /* 0x0003e20000100800 */
[----:B------:R-:W-:Y:S02]  /*62100*/  IMAD.MOV.U32 R15, RZ, RZ, R37 ;  /* 0x000000ffff0f7224 */ /* 0x000fe400078e0025 */
[----:B------:R-:W-:Y:S01]  /*62110*/  IMAD.X R41, R41, 0x1, R2, P3 ;  /* 0x0000000129297824 */ /* 0x000fe200018e0602 */
[----:B------:R-:W-:Y:S04]  /*62120*/  STL [R1+0x820], R40 ;  /* 0x0008202801007387 */ /* 0x000fe80000100800 */
[----:B------:R4:W-:Y:S04]  /*62130*/  LDGSTS.E [R12+0xac00], desc[UR8][R14.64], P1 ;  /* 0x0ac000000e0c7fae */ /* 0x0009e80008921848 */
[----:B-1----:R-:W2:Y:S01]  /*62140*/  LDL.LU R37, [R1+0x994] ;  /* 0x0009940001257983 */ /* 0x002ea20000300800 */
[----:B---3--:R-:W-:-:S03]  /*62150*/  IADD3 R17, P2, R17, R0, RZ ;  /* 0x0000000011117210 */ /* 0x008fc60007f5e0ff */
[----:B------:R-:W-:Y:S01]  /*62160*/  STL [R1+0x81c], R41 ;  /* 0x00081c2901007387 */ /* 0x000fe20000100800 */
[----:B----4-:R-:W-:Y:S01]  /*62170*/  MOV R14, R40 ;  /* 0x00000028000e7202 */ /* 0x010fe20000000f00 */
[----:B------:R-:W-:Y:S02]  /*62180*/  IMAD.MOV.U32 R15, RZ, RZ, R41 ;  /* 0x000000ffff0f7224 */ /* 0x000fe400078e0029 */
[----:B------:R-:W3:Y:S01]  /*62190*/  LDL.LU R19, [R1+0x99c] ;  /* 0x00099c0001137983 */ /* 0x000ee20000300800 */
[----:B------:R-:W-:-:S03]  /*621a0*/  IADD3 R18, P3, R18, R0, RZ ;  /* 0x0000000012127210 */ /* 0x000fc60007f7e0ff */
[----:B------:R1:W-:Y:S04]  /*621b0*/  LDGSTS.E [R12+0xad00], desc[UR8][R14.64], P0 ;  /* 0x0ad000000e0c7fae */ /* 0x0003e80008121848 */
[----:B------:R-:W-:Y:S01]  /*621c0*/  STL [R1+0x898], R17 ;  /* 0x0008981101007387 */ /* 0x000fe20000100800 */
[----:B-1----:R-:W-:Y:S02]  /*621d0*/  MOV R14, R17 ;  /* 0x00000011000e7202 */ /* 0x002fe40000000f00 */
[----:B--2---:R-:W-:-:S05]  /*621e0*/  IADD3.X R34, R34, R2, RZ, P2, !PT ;  /* 0x0000000222227210 */ /* 0x004fca00017fe4ff */
        /* <DEDUP_REMOVED lines=26> */
[----:B------:R-:W-:Y:S01]  /*62390*/  IMAD.MOV.U32 R15, RZ, RZ, R39 ;  /* 0x000000ffff0f7224 */ /* 0x000fe200078e0027 */
[----:B------:R-:W-:-:S02]  /*623a0*/  IADD3 R36, P2, R36, R0, RZ ;  /* 0x0000000024247210 */ /* 0x000fc40007f5e0ff */
[----:B-1----:R-:W2:Y:S01]  /*623b0*/  LDL.LU R39, [R1+0xa94] ;  /* 0x000a940001277983 */ /* 0x002ea20000300800 */
[----:B------:R-:W-:Y:S02]  /*623c0*/  MOV R14, R33 ;  /* 0x00000021000e7202 */ /* 0x000fe40000000f00 */
[----:B------:R-:W-:Y:S01]  /*623d0*/  IADD3 R16, P3, R16, R0, RZ ;  /* 0x0000000010107210 */ /* 0x000fe20007f7e0ff */
[----:B------:R-:W2:Y:S04]  /*623e0*/  LDL.LU R33, [R1+0xa9c] ;  /* 0x000a9c0001217983 */ /* 0x000ea80000300800 */
[----:B------:R1:W-:Y:S04]  /*623f0*/  STL [R1+0x998], R36 ;  /* 0x0009982401007387 */ /* 0x0003e80000100800 */
[----:B------:R1:W-:Y:S02]  /*62400*/  LDGSTS.E [R12+0xcd00], desc[UR8][R14.64], P0 ;  /* 0x0cd000000e0c7fae */ /* 0x0003e40008121848 */
[----:B-1----:R-:W-:-:S02]  /*62410*/  MOV R14, R36 ;  /* 0x00000024000e7202 */ /* 0x002fc40000000f00 */
        /* <DEDUP_REMOVED lines=11> */
[----:B-1----:R-:W-:Y:S01]  /*624d0*/  MOV R14, R16 ;  /* 0x00000010000e7202 */ /* 0x002fe20000000f00 */
[----:B------:R-:W-:-:S02]  /*624e0*/  IMAD.MOV.U32 R15, RZ, RZ, R19 ;  /* 0x000000ffff0f7224 */ /* 0x000fc400078e0013 */
[----:B---3--:R-:W3:Y:S04]  /*624f0*/  LDL.LU R16, [R1+0xb98] ;  /* 0x000b980001107983 */ /* 0x008ee80000300800 */
[----:B------:R-:W3:Y:S01]  /*62500*/  LDL.LU R19, [R1+0xba0] ;  /* 0x000ba00001137983 */ /* 0x000ee20000300800 */
[----:B----4-:R-:W-:-:S03]  /*62510*/  IADD3 R34, P2, R34, R0, RZ ;  /* 0x0000000022227210 */ /* 0x010fc60007f5e0ff */
[----:B------:R1:W-:Y:S04]  /*62520*/  LDGSTS.E [R12+0xdd00], desc[UR8][R14.64], P0 ;  /* 0x0dd000000e0c7fae */ /* 0x0003e80008121848 */
[----:B------:R4:W-:Y:S01]  /*62530*/  STL [R1+0xa18], R34 ;  /* 0x000a182201007387 */ /* 0x0009e20000100800 */
[----:B------:R-:W-:Y:S02]  /*62540*/  IADD3 R17, P3, R17, R0, RZ ;  /* 0x0000000011117210 */ /* 0x000fe40007f7e0ff */
[----:B--2---:R-:W-:Y:S02]  /*62550*/  IADD3.X R38, R38, R2, RZ, P2, !PT ;  /* 0x0000000226267210 */ /* 0x004fe400017fe4ff */
[----:B-1----:R-:W-:Y:S01]  /*62560*/  MOV R14, R34 ;  /* 0x00000022000e7202 */ /* 0x002fe20000000f00 */
[----:B------:R-:W-:-:S02]  /*62570*/  IMAD.X R18, R18, 0x1, R2, P3 ;  /* 0x0000000112127824 */ /* 0x000fc400018e0602 */
        /* <DEDUP_REMOVED lines=9> */
[----:B--2---:R-:W2:Y:S04]  /*62610*/  LDL.LU R17, [R1+0xc18] ;  /* 0x000c180001117983 */ /* 0x004ea80000300800 */
        /* <DEDUP_REMOVED lines=33> */
[----:B------:R-:W-:-:S03]  /*62830*/  IADD3 R19, P3, R19, R0, RZ ;  /* 0x0000000013137210 */ /* 0x000fc60007f7e0ff */
[----:B------:R-:W3:Y:S01]  /*62840*/  LDL.LU R36, [R1+0xc9c] ;  /* 0x000c9c0001247983 */ /* 0x000ee20000300800 */
[----:B------:R-:W-:Y:S01]  /*62850*/  MOV R14, R40 ;  /* 0x00000028000e7202 */ /* 0x000fe20000000f00 */
[----:B------:R-:W-:Y:S02]  /*62860*/  IMAD.MOV.U32 R15, RZ, RZ, R41 ;  /* 0x000000ffff0f7224 */ /* 0x000fe400078e0029 */
[----:B------:R-:W-:Y:S04]  /*62870*/  STL [R1+0xb98], R16 ;  /* 0x000b981001007387 */ /* 0x000fe80000100800 */
[----:B------:R1:W-:Y:S02]  /*62880*/  LDGSTS.E [R12+0x10d00], desc[UR8][R14.64], P0 ;  /* 0x10d000000e0c7fae */ /* 0x0003e40008121848 */
[----:B-1----:R-:W-:-:S02]  /*62890*/  MOV R14, R16 ;  /* 0x00000010000e7202 */ /* 0x002fc40000000f00 */
[----:B----4-:R-:W-:-:S05]  /*628a0*/  IADD3.X R34, R34, R2, RZ, P2, !PT ;  /* 0x0000000222227210 */ /* 0x010fca00017fe4ff */
        /* <DEDUP_REMOVED lines=10> */
[----:B------:R-:W-:-:S03]  /*62950*/  MOV R14, R19 ;  /* 0x00000013000e7202 */ /* 0x000fc60000000f00 */
[----:B------:R-:W4:Y:S01]  /*62960*/  LDL.LU R19, [R1+0xd1c] ;  /* 0x000d1c0001137983 */ /* 0x000f220000300800 */
[-C--:B--2---:R-:W-:Y:S02]  /*62970*/  IADD3 R17, P2, R17, R0.reuse, RZ ;  /* 0x0000000011117210 */ /* 0x084fe40007f5e0ff */
        /* <DEDUP_REMOVED lines=31> */
[----:B------:R-:W2:Y:S04]  /*62b70*/  LDL.LU R41, [R1+0xe1c] ;  /* 0x000e1c0001297983 */ /* 0x000ea80000300800 */
[----:B------:R1:W-:Y:S02]  /*62b80*/  LDGSTS.E [R12+0x13c00], desc[UR8][R14.64], P1 ;  /* 0x13c000000e0c7fae */ /* 0x0003e40008921848 */
[----:B-1----:R-:W-:Y:S01]  /*62b90*/  MOV R14, R32 ;  /* 0x00000020000e7202 */ /* 0x002fe20000000f00 */
[----:B------:R-:W-:Y:S01]  /*62ba0*/  IMAD.MOV.U32 R15, RZ, RZ, R36 ;  /* 0x000000ffff0f7224 */ /* 0x000fe200078e0024 */
[----:B---3--:R-:W3:Y:S04]  /*62bb0*/  LDL.LU R32, [R1+0xe98] ;  /* 0x000e980001207983 */ /* 0x008ee80000300800 */
[----:B------:R-:W3:Y:S01]  /*62bc0*/  LDL.LU R36, [R1+0xea0] ;  /* 0x000ea00001247983 */ /* 0x000ee20000300800 */
[----:B------:R-:W-:-:S03]  /*62bd0*/  IADD3 R34, P2, R34, R0, RZ ;  /* 0x0000000022227210 */ /* 0x000fc60007f5e0ff */
[----:B------:R1:W-:Y:S01]  /*62be0*/  LDGSTS.E [R12+0x13d00], desc[UR8][R14.64], P0 ;  /* 0x13d000000e0c7fae */ /* 0x0003e20008121848 */
[----:B------:R-:W-:-:S03]  /*62bf0*/  IADD3 R16, P3, R16, R0, RZ ;  /* 0x0000000010107210 */ /* 0x000fc60007f7e0ff */
[----:B------:R1:W-:Y:S01]  /*62c00*/  STL [R1+0xd18], R34 ;  /* 0x000d182201007387 */ /* 0x0003e20000100800 */
[----:B----4-:R-:W-:Y:S02]  /*62c10*/  IADD3.X R38, R38, R2, RZ, P2, !PT ;  /* 0x0000000226267210 */ /* 0x010fe400017fe4ff */
[----:B-1----:R-:W-:Y:S01]  /*62c20*/  MOV R14, R34 ;  /* 0x00000022000e7202 */ /* 0x002fe20000000f00 */
[----:B------:R-:W-:Y:S02]  /*62c30*/  IMAD.X R19, R19, 0x1, R2, P3 ;  /* 0x0000000113137824 */ /* 0x000fe400018e0602 */
[----:B------:R1:W-:Y:S04]  /*62c40*/  STL [R1+0xd14], R38 ;  /* 0x000d142601007387 */ /* 0x0003e80000100800 */
[----:B------:R4:W-:Y:S04]  /*62c50*/  STL [R1+0xd20], R16 ;  /* 0x000d201001007387 */ /* 0x0009e80000100800 */
[----:B------:R-:W3:Y:S01]  /*62c60*/  LDL.LU R34, [R1+0xe94] ;  /* 0x000e940001227983 */ /* 0x000ee20000300800 */
[----:B------:R-:W-:-:S03]  /*62c70*/  IMAD.MOV.U32 R15, RZ, RZ, R38 ;  /* 0x000000ffff0f7224 */ /* 0x000fc600078e0026 */
[----:B------:R4:W-:Y:S04]  /*62c80*/  STL [R1+0xd1c], R19 ;  /* 0x000d1c1301007387 */ /* 0x0009e80000100800 */
[----:B-1----:R-:W3:Y:S04]  /*62c90*/  LDL.LU R38, [R1+0xe9c] ;  /* 0x000e9c0001267983 */ /* 0x002ee80000300800 */
        /* <DEDUP_REMOVED lines=9> */
[----:B--2---:R-:W-:Y:S02]  /*62d30*/  IADD3.X R39, R39, R2, RZ, P2, !PT ;  /* 0x0000000227277210 */ /* 0x004fe400017fe4ff */
        /* <DEDUP_REMOVED lines=14> */
[----:B------:R-:W-:-:S02]  /*62e20*/  IADD3 R33, P2, R33, R0, RZ ;  /* 0x0000000021217210 */ /* 0x000fc40007f5e0ff */
[----:B------:R-:W-:Y:S02]  /*62e30*/  IADD3 R40, P3, R40, R0, RZ ;  /* 0x0000000028287210 */ /* 0x000fe40007f7e0ff */
[----:B------:R-:W-:Y:S01]  /*62e40*/  IADD3.X R37, R37, R2, RZ, P2, !PT ;  /* 0x0000000225257210 */ /* 0x000fe200017fe4ff */
[----:B------:R-:W-:Y:S02]  /*62e50*/  STL [R1+0xe18], R33 ;  /* 0x000e182101007387 */ /* 0x000fe40000100800 */
[----:B------:R-:W-:Y:S02]  /*62e60*/  IMAD.X R41, R41, 0x1, R2, P3 ;  /* 0x0000000129297824 */ /* 0x000fe400018e0602 */
[----:B------:R3:W-:Y:S01]  /*62e70*/  STL [R1+0xe14], R37 ;  /* 0x000e142501007387 */ /* 0x0007e20000100800 */
[----:B-1----:R-:W-:Y:S01]  /*62e80*/  IMAD.MOV.U32 R15, RZ, RZ, R37 ;  /* 0x000000ffff0f7224 */ /* 0x002fe200078e0025 */
[----:B------:R-:W-:Y:S02]  /*62e90*/  MOV R14, R33 ;  /* 0x00000021000e7202 */ /* 0x000fe40000000f00 */
[----:B------:R-:W-:Y:S04]  /*62ea0*/  STL [R1+0xe20], R40 ;  /* 0x000e202801007387 */ /* 0x000fe80000100800 */
[----:B------:R1:W-:Y:S04]  /*62eb0*/  LDGSTS.E [R12+0x16c00], desc[UR8][R14.64], P1 ;  /* 0x16c000000e0c7fae */ /* 0x0003e80008921848 */
[----:B---3--:R-:W3:Y:S04]  /*62ec0*/  LDL.LU R37, [R1+0xf94] ;  /* 0x000f940001257983 */ /* 0x008ee80000300800 */
[----:B------:R-:W-:Y:S01]  /*62ed0*/  STL [R1+0xe1c], R41 ;  /* 0x000e1c2901007387 */ /* 0x000fe20000100800 */
[----:B------:R-:W-:-:S03]  /*62ee0*/  IADD3 R32, P2, R32, R0, RZ ;  /* 0x0000000020207210 */ /* 0x000fc60007f5e0ff */
[----:B------:R-:W3:Y:S01]  /*62ef0*/  LDL.LU R33, [R1+0xf9c] ;  /* 0x000f9c0001217983 */ /* 0x000ee20000300800 */
[----:B-1----:R-:W-:Y:S01]  /*62f00*/  MOV R14, R40 ;  /* 0x00000028000e7202 */ /* 0x002fe20000000f00 */
[----:B------:R-:W-:Y:S01]  /*62f10*/  IMAD.MOV.U32 R15, RZ, RZ, R41 ;  /* 0x000000ffff0f7224 */ /* 0x000fe200078e0029 */
[----:B------:R-:W-:Y:S01]  /*62f20*/  IADD3 R36, P3, R36, R0, RZ ;  /* 0x0000000024247210 */ /* 0x000fe20007f7e0ff */
[----:B------:R1:W-:Y:S04]  /*62f30*/  STL [R1+0xe98], R32 ;  /* 0x000e982001007387 */ /* 0x0003e80000100800 */
[----:B------:R1:W-:Y:S02]  /*62f40*/  LDGSTS.E [R12+0x16d00], desc[UR8][R14.64], P0 ;  /* 0x16d000000e0c7fae */ /* 0x0003e40008121848 */
[----:B-1----:R-:W-:-:S02]  /*62f50*/  MOV R14, R32 ;  /* 0x00000020000e7202 */ /* 0x002fc40000000f00 */
[----:B------:R-:W-:-:S05]  /*62f60*/  IADD3.X R34, R34, R2, RZ, P2, !PT ;  /* 0x0000000222227210 */ /* 0x000fca00017fe4ff */
[----:B------:R-:W-:Y:S01]  /*62f70*/  IMAD.MOV.U32 R15, RZ, RZ, R34 ;  /* 0x000000ffff0f7224 */ /* 0x000fe200078e0022 */
        /* <DEDUP_REMOVED lines=9> */
[----:B------:R-:W-:-:S03]  /*63010*/  MOV R14, R36 ;  /* 0x00000024000e7202 */ /* 0x000fc60000000f00 */
[----:B------:R-:W3:Y:S01]  /*63020*/  LDL.LU R36, [R1+0x101c] ;  /* 0x00101c0001247983 */ /* 0x000ee20000300800 */
[-C--:B----4-:R-:W-:Y:S02]  /*63030*/  IADD3 R16, P2, R16, R0.reuse, RZ ;  /* 0x0000000010107210 */ /* 0x090fe40007f5e0ff */
        /* <DEDUP_REMOVED lines=13> */
[----:B----4-:R-:W-:Y:S01]  /*63110*/  IMAD.MOV.U32 R15, RZ, RZ, R39 ;  /* 0x000000ffff0f7224 */ /* 0x010fe200078e0027 */
[----:B--2---:R-:W-:-:S02]  /*63120*/  IADD3 R17, P2, R17, R0, RZ ;  /* 0x0000000011117210 */ /* 0x004fc40007f5e0ff */
[----:B-1----:R-:W2:Y:S01]  /*63130*/  LDL.LU R39, [R1+0x1094] ;  /* 0x0010940001277983 */ /* 0x002ea20000300800 */
[----:B------:R-:W-:Y:S02]  /*63140*/  IADD3 R18, P3, R18, R0, RZ ;  /* 0x0000000012127210 */ /* 0x000fe40007f7e0ff */
[----:B------:R-:W-:Y:S02]  /*63150*/  MOV R14, R19 ;  /* 0x00000013000e7202 */ /* 0x000fe40000000f00 */
[----:B------:R-:W4:Y:S04]  /*63160*/  LDL.LU R19, [R1+0x109c] ;  /* 0x00109c0001137983 */ /* 0x000f280000300800 */
[----:B------:R1:W-:Y:S04]  /*63170*/  STL [R1+0xf98], R17 ;  /* 0x000f981101007387 */ /* 0x0003e80000100800 */
[----:B------:R1:W-:Y:S02]  /*63180*/  LDGSTS.E [R12+0x18d00], desc[UR8][R14.64], P0 ;  /* 0x18d000000e0c7fae */ /* 0x0003e40008121848 */
[----:B-1----:R-:W-:-:S02]  /*63190*/  MOV R14, R17 ;  /* 0x00000011000e7202 */ /* 0x002fc40000000f00 */
[----:B---3--:R-:W-:-:S05]  /*631a0*/  IADD3.X R37, R37, R2, RZ, P2, !PT ;  /* 0x0000000225257210 */ /* 0x008fca00017fe4ff */
[----:B------:R1:W-:Y:S01]  /*631b0*/  STL [R1+0xf94], R37 ;  /* 0x000f942501007387 */ /* 0x0003e20000100800 */
[----:B------:R-:W-:-:S03]  /*631c0*/  IMAD.X R33, R33, 0x1, R2, P3 ;  /* 0x0000000121217824 */ /* 0x000fc600018e0602 */
[----:B------:R3:W-:Y:S01]  /*631d0*/  STL [R1+0xfa0], R18 ;  /* 0x000fa01201007387 */ /* 0x0007e20000100800 */
[----:B------:R-:W-:-:S03]  /*631e0*/  IMAD.MOV.U32 R15, RZ, RZ, R37 ;  /* 0x000000ffff0f7224 */ /* 0x000fc600078e0025 */
[----:B------:R-:W4:Y:S04]  /*631f0*/  LDL.LU R17, [R1+0x1118] ;  /* 0x0011180001117983 */ /* 0x000f280000300800 */
[----:B------:R3:W-:Y:S04]  /*63200*/  STL [R1+0xf9c], R33 ;  /* 0x000f9c2101007387 */ /* 0x0007e80000100800 */
[----:B------:R-:W4:Y:S04]  /*63210*/  LDL.LU R40, [R1+0x1120] ;  /* 0x0011200001287983 */ /* 0x000f280000300800 */
[----:B-1----:R-:W4:Y:S04]  /*63220*/  LDL.LU R37, [R1+0x1114] ;  /* 0x0011140001257983 */ /* 0x002f280000300800 */
[----:B------:R-:W4:Y:S04]  /*63230*/  LDL.LU R41, [R1+0x111c] ;  /* 0x00111c0001297983 */ /* 0x000f280000300800 */
[----:B------:R1:W-:Y:S02]  /*63240*/  LDGSTS.E [R12+0x19c00], desc[UR8][R14.64], P1 ;  /* 0x19c000000e0c7fae */ /* 0x0003e40008921848 */
[----:B-1----:R-:W-:Y:S01]  /*63250*/  MOV R14, R18 ;  /* 0x00000012000e7202 */ /* 0x002fe20000000f00 */
[----:B------:R-:W-:Y:S01]  /*63260*/  IMAD.MOV.U32 R15, RZ, RZ, R33 ;  /* 0x000000ffff0f7224 */ /* 0x000fe200078e0021 */
[----:B---3--:R-:W3:Y:S04]  /*63270*/  LDL.LU R18, [R1+0x1198] ;  /* 0x0011980001127983 */ /* 0x008ee80000300800 */
[----:B------:R-:W3:Y:S01]  /*63280*/  LDL.LU R33, [R1+0x11a0] ;  /* 0x0011a00001217983 */ /* 0x000ee20000300800 */
[----:B------:R-:W-:-:S03]  /*63290*/  IADD3 R32, P2, R32, R0, RZ ;  /* 0x0000000020207210 */ /* 0x000fc60007f5e0ff */
[----:B------:R1:W-:Y:S04]  /*632a0*/  LDGSTS.E [R12+0x19d00], desc[UR8][R14.64], P0 ;  /* 0x19d000000e0c7fae */ /* 0x0003e80008121848 */
[----:B------:R1:W-:Y:S01]  /*632b0*/  STL [R1+0x1018], R32 ;  /* 0x0010182001007387 */ /* 0x0003e20000100800 */
[----:B------:R-:W-:Y:S02]  /*632c0*/  IADD3 R34, P3, R34, R0, RZ ;  /* 0x0000000022227210 */ /* 0x000fe40007f7e0ff */
[----:B-1----:R-:W-:Y:S02]  /*632d0*/  MOV R14, R32 ;  /* 0x00000020000e7202 */ /* 0x002fe40000000f00 */
[----:B------:R-:W-:Y:S01]  /*632e0*/  IADD3.X R38, R38, R2, RZ, P2, !PT ;  /* 0x0000000226267210 */ /* 0x000fe200017fe4ff */
[----:B------:R-:W-:-:S04]  /*632f0*/  IMAD.X R36, R36, 0x1, R2, P3 ;  /* 0x0000000124247824 */ /* 0x000fc800018e0602 */
        /* <DEDUP_REMOVED lines=9> */
[----:B------:R-:W3:Y:S04]  /*63390*/  LDL.LU R34, [R1+0x1218] ;  /* 0x0012180001227983 */ /* 0x000ee80000300800 */
[----:B------:R-:W3:Y:S04]  /*633a0*/  LDL.LU R36, [R1+0x1220] ;  /* 0x0012200001247983 */ /* 0x000ee80000300800 */
[----:B------:R1:W-:Y:S01]  /*633b0*/  LDGSTS.E [R12+0x1ad00], desc[UR8][R14.64], P0 ;  /* 0x1ad000000e0c7fae */ /* 0x0003e20008121848 */
[----:B------:R-:W-:-:S05]  /*633c0*/  IADD3 R35, P2, R35, R0, RZ ;  /* 0x0000000023237210 */ /* 0x000fca0007f5e0ff */
[----:B------:R4:W-:Y:S01]  /*633d0*/  STL [R1+0x1098], R35 ;  /* 0x0010982301007387 */ /* 0x0009e20000100800 */
[----:B------:R-:W-:Y:S02]  /*633e0*/  IADD3 R16, P3, R16, R0, RZ ;  /* 0x0000000010107210 */ /* 0x000fe40007f7e0ff */
[----:B--2---:R-:W-:Y:S02]  /*633f0*/  IADD3.X R39, R39, R2, RZ, P2, !PT ;  /* 0x0000000227277210 */ /* 0x004fe400017fe4ff */
[----:B-1----:R-:W-:-:S03]  /*63400*/  MOV R14, R35 ;  /* 0x00000023000e7202 */ /* 0x002fc60000000f00 */
[----:B------:R1:W-:Y:S01]  /*63410*/  STL [R1+0x1094], R39 ;  /* 0x0010942701007387 */ /* 0x0003e20000100800 */
[----:B----4-:R-:W-:-:S03]  /*63420*/  IMAD.X R19, R19, 0x1, R2, P3 ;  /* 0x0000000113137824 */ /* 0x010fc600018e0602 */
        /* <DEDUP_REMOVED lines=8> */
[----:B----4-:R-:W4:Y:S04]  /*634b0*/  LDL.LU R19, [R1+0x1298] ;  /* 0x0012980001137983 */ /* 0x010f280000300800 */
[----:B------:R-:W4:Y:S04]  /*634c0*/  LDL.LU R16, [R1+0x12a0] ;  /* 0x0012a00001107983 */ /* 0x000f280000300800 */
[----:B------:R1:W-:Y:S01]  /*634d0*/  LDGSTS.E [R12+0x1bd00], desc[UR8][R14.64], P0 ;  /* 0x1bd000000e0c7fae */ /* 0x0003e20008121848 */
[-C--:B------:R-:W-:Y:S02]  /*634e0*/  IADD3 R17, P2, R17, R0.reuse, RZ ;  /* 0x0000000011117210 */ /* 0x080fe40007f5e0ff */
[----:B------:R-:W-:-:S02]  /*634f0*/  IADD3 R40, P3, R40, R0, RZ ;  /* 0x0000000028287210 */ /* 0x000fc40007f7e0ff */
        /* <DEDUP_REMOVED lines=27> */
[----:B------:R-:W-:-:S03]  /*636b0*/  MOV R14, R33 ;  /* 0x00000021000e7202 */ /* 0x000fc60000000f00 */
[----:B------:R-:W3:Y:S01]  /*636c0*/  LDL.LU R33, [R1+0x13b4] ;  /* 0x0013b40001217983 */ /* 0x000ee20000300800 */
[----:B------:R-:W-:-:S03]  /*636d0*/  IMAD.MOV.U32 R15, RZ, RZ, R38 ;  /* 0x000000ffff0f7224 */ /* 0x000fc600078e0026 */
[----:B------:R-:W3:Y:S01]  /*636e0*/  LDL.LU R38, [R1+0x136c] ;  /* 0x00136c0001267983 */ /* 0x000ee20000300800 */
[-C--:B------:R-:W-:Y:S02]  /*636f0*/  IADD3 R34, P2, R34, R0.reuse, RZ ;  /* 0x0000000022227210 */ /* 0x080fe40007f5e0ff */
[----:B------:R-:W-:Y:S01]  /*63700*/  IADD3 R36, P3, R36, R0, RZ ;  /* 0x0000000024247210 */ /* 0x000fe20007f7e0ff */
[----:B------:R1:W-:Y:S04]  /*63710*/  LDGSTS.E [R12+0x1dd00], desc[UR8][R14.64], P0 ;  /* 0x1dd000000e0c7fae */ /* 0x0003e80008121848 */
[----:B------:R-:W-:Y:S01]  /*63720*/  STL [R1+0x1218], R34 ;  /* 0x0012182201007387 */ /* 0x000fe20000100800 */
[----:B-1----:R-:W-:Y:S02]  /*63730*/  MOV R14, R34 ;  /* 0x00000022000e7202 */ /* 0x002fe40000000f00 */
[----:B--2---:R-:W-:-:S05]  /*63740*/  IADD3.X R35, R35, R2, RZ, P2, !PT ;  /* 0x0000000223237210 */ /* 0x004fca00017fe4ff */
[----:B------:R1:W-:Y:S01]  /*63750*/  STL [R1+0x1214], R35 ;  /* 0x0012142301007387 */ /* 0x0003e20000100800 */
[----:B------:R-:W-:Y:S02]  /*63760*/  IMAD.MOV.U32 R15, RZ, RZ, R35 ;  /* 0x000000ffff0f7224 */ /* 0x000fe400078e0023 */
[----:B------:R-:W-:Y:S01]  /*63770*/  IMAD.X R39, R39, 0x1, R2, P3 ;  /* 0x0000000127277824 */ /* 0x000fe200018e0602 */
[----:B------:R-:W-:Y:S04]  /*63780*/  STL [R1+0x1220], R36 ;  /* 0x0012202401007387 */ /* 0x000fe80000100800 */
[----:B------:R2:W-:Y:S04]  /*63790*/  LDGSTS.E [R12+0x1ec00], desc[UR8][R14.64], P1 ;  /* 0x1ec000000e0c7fae */ /* 0x0005e80008921848 */
[----:B-1----:R-:W3:Y:S04]  /*637a0*/  LDL.LU R35, [R1+0x1340] ;  /* 0x0013400001237983 */ /* 0x002ee80000300800 */
[----:B------:R1:W-:Y:S04]  /*637b0*/  STL [R1+0x121c], R39 ;  /* 0x00121c2701007387 */ /* 0x0003e80000100800 */
[----:B------:R-:W3:Y:S01]  /*637c0*/  LDL.LU R34, [R1+0x1338] ;  /* 0x0013380001227983 */ /* 0x000ee20000300800 */
[----:B--2---:R-:W-:Y:S01]  /*637d0*/  IMAD.MOV.U32 R15, RZ, RZ, R39 ;  /* 0x000000ffff0f7224 */ /* 0x004fe200078e0027 */
[----:B----4-:R-:W-:-:S02]  /*637e0*/  IADD3 R19, P2, R19, R0, RZ ;  /* 0x0000000013137210 */ /* 0x010fc40007f5e0ff */
[----:B-1----:R-:W2:Y:S01]  /*637f0*/  LDL.LU R39, [R1+0x1334] ;  /* 0x0013340001277983 */ /* 0x002ea20000300800 */
[----:B------:R-:W-:Y:S02]  /*63800*/  IADD3 R16, P3, R16, R0, RZ ;  /* 0x0000000010107210 */ /* 0x000fe40007f7e0ff */
[----:B------:R-:W-:Y:S02]  /*63810*/  MOV R14, R36 ;  /* 0x00000024000e7202 */ /* 0x000fe40000000f00 */
[----:B------:R-:W4:Y:S04]  /*63820*/  LDL.LU R36, [R1+0x12dc] ;  /* 0x0012dc0001247983 */ /* 0x000f280000300800 */
[----:B------:R-:W-:Y:S04]  /*63830*/  STL [R1+0x1298], R19 ;  /* 0x0012981301007387 */ /* 0x000fe80000100800 */
[----:B------:R1:W-:Y:S02]  /*63840*/  LDGSTS.E [R12+0x1ed00], desc[UR8][R14.64], P0 ;  /* 0x1ed000000e0c7fae */ /* 0x0003e40008121848 */
[----:B-1----:R-:W-:-:S02]  /*63850*/  MOV R14, R19 ;  /* 0x00000013000e7202 */ /* 0x002fc40000000f00 */
[----:B---3--:R-:W-:-:S05]  /*63860*/  IADD3.X R37, R37, R2, RZ, P2, !PT ;  /* 0x0000000225257210 */ /* 0x008fca00017fe4ff */
[----:B------:R1:W-:Y:S01]  /*63870*/  STL [R1+0x1294], R37 ;  /* 0x0012942501007387 */ /* 0x0003e20000100800 */
[----:B------:R-:W-:-:S03]  /*63880*/  IMAD.X R17, R17, 0x1, R2, P3 ;  /* 0x0000000111117824 */ /* 0x000fc600018e0602 */
[----:B------:R-:W-:Y:S01]  /*63890*/  STL [R1+0x12a0], R16 ;  /* 0x0012a01001007387 */ /* 0x000fe20000100800 */
[----:B------:R-:W-:-:S03]  /*638a0*/  IMAD.MOV.U32 R15, RZ, RZ, R37 ;  /* 0x000000ffff0f7224 */ /* 0x000fc600078e0025 */
[----:B------:R3:W-:Y:S04]  /*638b0*/  STL [R1+0x129c], R17 ;  /* 0x00129c1101007387 */ /* 0x0007e80000100800 */
[----:B-1----:R-:W4:Y:S04]  /*638c0*/  LDL.LU R37, [R1+0x12b4] ;  /* 0x0012b40001257983 */ /* 0x002f280000300800 */
[----:B------:R-:W4:Y:S04]  /*638d0*/  LDL.LU R19, [R1+0x12c0] ;  /* 0x0012c00001137983 */ /* 0x000f280000300800 */
[----:B------:R1:W-:Y:S02]  /*638e0*/  LDGSTS.E [R12+0x1fc00], desc[UR8][R14.64], P1 ;  /* 0x1fc000000e0c7fae */ /* 0x0003e40008921848 */
[----:B-1----:R-:W-:Y:S01]  /*638f0*/  IMAD.MOV.U32 R15, RZ, RZ, R17 ;  /* 0x000000ffff0f7224 */ /* 0x002fe200078e0011 */
[----:B------:R-:W-:Y:S01]  /*63900*/  MOV R14, R16 ;  /* 0x00000010000e7202 */ /* 0x000fe20000000f00 */
[----:B---3--:R-:W3:Y:S04]  /*63910*/  LDL.LU R17, [R1+0x430] ;  /* 0x0004300001117983 */ /* 0x008ee80000300800 */
[----:B------:R-:W3:Y:S04]  /*63920*/  LDL.LU R16, [R1+0x12b8] ;  /* 0x0012b80001107983 */ /* 0x000ee80000300800 */
[----:B------:R1:W-:Y:S01]  /*63930*/  LDGSTS.E [R12+0x1fd00], desc[UR8][R14.64], P0 ;  /* 0x1fd000000e0c7fae */ /* 0x0003e20008121848 */
[----:B------:R-:W-:-:S02]  /*63940*/  IADD3 R18, P2, R18, R0, RZ ;  /* 0x0000000012127210 */ /* 0x000fc40007f5e0ff */
[----:B-1----:R-:W-:-:S03]  /*63950*/  LOP3.LUT R12, R13, 0x70, RZ, 0x3c, !PT ;  /* 0x000000700d0c7812 */ /* 0x002fc600078e3cff */
[----:B------:R-:W-:Y:S01]  /*63960*/  STL [R1+0x13c0], R18 ;  /* 0x0013c01201007387 */ /* 0x000fe20000100800 */
[----:B------:R-:W-:Y:S02]  /*63970*/  IMAD.MOV.U32 R14, RZ, RZ, R18 ;  /* 0x000000ffff0e7224 */ /* 0x000fe400078e0012 */
[----:B------:R-:W-:Y:S01]  /*63980*/  VIADD R12, R12, UR7 ;  /* 0x000000070c0c7c36 */ /* 0x000fe20008000000 */
[----:B------:R-:W-:Y:S02]  /*63990*/  IADD3 R32, P3, R32, R0, RZ ;  /* 0x0000000020207210 */ /* 0x000fe40007f7e0ff */
[-C--:B------:R-:W-:Y:S02]  /*639a0*/  IADD3.X R33, R33, R2.reuse, RZ, P2, !PT ;  /* 0x0000000221217210 */ /* 0x080fe400017fe4ff */
[----:B------:R-:W-:-:S03]  /*639b0*/  IADD3.X R38, R38, R2, RZ, P3, !PT ;  /* 0x0000000226267210 */ /* 0x000fc60001ffe4ff */
[----:B------:R1:W-:Y:S01]  /*639c0*/  STL [R1+0x13b4], R33 ;  /* 0x0013b42101007387 */ /* 0x0003e20000100800 */
[----:B------:R-:W-:-:S03]  /*639d0*/  MOV R15, R33 ;  /* 0x00000021000f7202 */ /* 0x000fc60000000f00 */
[----:B------:R-:W-:Y:S04]  /*639e0*/  STL [R1+0x13b8], R32 ;  /* 0x0013b82001007387 */ /* 0x000fe80000100800 */
[----:B------:R1:W-:Y:S04]  /*639f0*/  LDGSTS.E [R12+0xe00], desc[UR8][R14.64], P1 ;  /* 0x00e000000e0c7fae */ /* 0x0003e80008921848 */
[----:B-1----:R-:W3:Y:S04]  /*63a00*/  LDL.LU R33, [R1+0x4a8] ;  /* 0x0004a80001217983 */ /* 0x002ee80000300800 */
[----:B------:R1:W-:Y:S04]  /*63a10*/  STL [R1+0x136c], R38 ;  /* 0x00136c2601007387 */ /* 0x0003e80000100800 */
[----:B------:R-:W3:Y:S01]  /*63a20*/  LDL.LU R18, [R1+0x4b0] ;  /* 0x0004b00001127983 */ /* 0x000ee20000300800 */
[----:B------:R-:W-:-:S03]  /*63a30*/  MOV R15, R38 ;  /* 0x00000026000f7202 */ /* 0x000fc60000000f00 */
[----:B-1----:R-:W3:Y:S01]  /*63a40*/  LDL.LU R38, [R1+0x4a4] ;  /* 0x0004a40001267983 */ /* 0x002ee20000300800 */
[----:B------:R-:W-:-:S03]  /*63a50*/  IMAD.MOV.U32 R14, RZ, RZ, R32 ;  /* 0x000000ffff0e7224 */ /* 0x000fc600078e0020 */
[----:B------:R-:W3:Y:S04]  /*63a60*/  LDL.LU R32, [R1+0x4ac] ;  /* 0x0004ac0001207983 */ /* 0x000ee80000300800 */
[----:B------:R1:W-:Y:S01]  /*63a70*/  LDGSTS.E [R12+0xf00], desc[UR8][R14.64], P0 ;  /* 0x00f000000e0c7fae */ /* 0x0003e20008121848 */
[----:B------:R-:W-:-:S05]  /*63a80*/  IADD3 R35, P2, R35, R0, RZ ;  /* 0x0000000023237210 */ /* 0x000fca0007f5e0ff */
[----:B------:R4:W-:Y:S01]  /*63a90*/  STL [R1+0x1340], R35 ;  /* 0x0013402301007387 */ /* 0x0009e20000100800 */
[----:B------:R-:W-:Y:S01]  /*63aa0*/  IADD3 R34, P3, R34, R0, RZ ;  /* 0x0000000022227210 */ /* 0x000fe20007f7e0ff */
[----:B-1----:R-:W-:Y:S02]  /*63ab0*/  IMAD.MOV.U32 R14, RZ, RZ, R35 ;  /* 0x000000ffff0e7224 */ /* 0x002fe400078e0023 */
[----:B--2---:R-:W-:Y:S01]  /*63ac0*/  IMAD.X R39, R39, 0x1, R2, P2 ;  /* 0x0000000127277824 */ /* 0x004fe200010e0602 */
[----:B----4-:R-:W-:-:S04]  /*63ad0*/  IADD3.X R36, R36, R2, RZ, P3, !PT ;  /* 0x0000000224247210 */ /* 0x010fc80001ffe4ff */
[----:B------:R1:W-:Y:S01]  /*63ae0*/  STL [R1+0x1334], R39 ;  /* 0x0013342701007387 */ /* 0x0003e20000100800 */
[----:B------:R-:W-:-:S03]  /*63af0*/  MOV R15, R39 ;  /* 0x00000027000f7202 */ /* 0x000fc60000000f00 */
[----:B------:R-:W-:Y:S04]  /*63b00*/  STL [R1+0x1338], R34 ;  /* 0x0013382201007387 */ /* 0x000fe80000100800 */
[----:B------:R-:W2:Y:S04]  /*63b10*/  LDL.LU R35, [R1+0x528] ;  /* 0x0005280001237983 */ /* 0x000ea80000300800 */
[----:B------:R4:W-:Y:S04]  /*63b20*/  STL [R1+0x12dc], R36 ;  /* 0x0012dc2401007387 */ /* 0x0009e80000100800 */
[----:B------:R4:W-:Y:S04]  /*63b30*/  LDGSTS.E [R12+0x1e00], desc[UR8][R14.64], P1 ;  /* 0x01e000000e0c7fae */ /* 0x0009e80008921848 */
[----:B-1----:R-:W2:Y:S01]  /*63b40*/  LDL.LU R39, [R1+0x530] ;  /* 0x0005300001277983 */ /* 0x002ea20000300800 */
[----:B----4-:R-:W-:-:S03]  /*63b50*/  MOV R15, R36 ;  /* 0x00000024000f7202 */ /* 0x010fc60000000f00 */
[----:B------:R-:W4:Y:S01]  /*63b60*/  LDL.LU R36, [R1+0x524] ;  /* 0x0005240001247983 */ /* 0x000f220000300800 */
[----:B------:R-:W-:-:S03]  /*63b70*/  IMAD.MOV.U32 R14, RZ, RZ, R34 ;  /* 0x000000ffff0e7224 */ /* 0x000fc600078e0022 */
[----:B------:R-:W4:Y:S04]  /*63b80*/  LDL.LU R40, [R1+0x52c] ;  /* 0x00052c0001287983 */ /* 0x000f280000300800 */
[----:B------:R-:W4:Y:S04]  /*63b90*/  LDL.LU R13, [R1+0x5a8] ;  /* 0x0005a800010d7983 */ /* 0x000f280000300800 */
[----:B------:R-:W4:Y:S04]  /*63ba0*/  LDL.LU R34, [R1+0x5b0] ;  /* 0x0005b00001227983 */ /* 0x000f280000300800 */
[----:B------:R1:W-:Y:S01]  /*63bb0*/  LDGSTS.E [R12+0x1f00], desc[UR8][R14.64], P0 ;  /* 0x01f000000e0c7fae */ /* 0x0003e20008121848 */
[----:B------:R-:W-:-:S05]  /*63bc0*/  IADD3 R19, P2, R19, R0, RZ ;  /* 0x0000000013137210 */ /* 0x000fca0007f5e0ff */
[----:B------:R-:W-:Y:S01]  /*63bd0*/  IMAD.X R37, R37, 0x1, R2, P2 ;  /* 0x0000000125257824 */ /* 0x000fe200010e0602 */
[----:B------:R3:W-:Y:S01]  /*63be0*/  STL [R1+0x12c0], R19 ;  /* 0x0012c01301007387 */ /* 0x0007e20000100800 */
[----:B-1----:R-:W-:-:S03]  /*63bf0*/  IMAD.MOV.U32 R14, RZ, RZ, R19 ;  /* 0x000000ffff0e7224 */ /* 0x002fc600078e0013 */
[----:B------:R1:W-:Y:S01]  /*63c00*/  STL [R1+0x12b4], R37 ;  /* 0x0012b42501007387 */ /* 0x0003e20000100800 */
[----:B------:R-:W-:-:S05]  /*63c10*/  MOV R15, R37 ;  /* 0x00000025000f7202 */ /* 0x000fca0000000f00 */
[----:B------:R1:W-:Y:S01]  /*63c20*/  LDGSTS.E [R12+0x2e00], desc[UR8][R14.64], P1 ;  /* 0x02e000000e0c7fae */ /* 0x0003e20008921848 */
[----:B---3--:R-:W-:-:S04]  /*63c30*/  IADD3 R16, P3, R16, R0, RZ ;  /* 0x0000000010107210 */ /* 0x008fc80007f7e0ff */
[----:B------:R-:W-:Y:S01]  /*63c40*/  IADD3.X R17, R17, R2, RZ, P3, !PT ;  /* 0x0000000211117210 */ /* 0x000fe20001ffe4ff */
[----:B------:R3:W-:Y:S04]  /*63c50*/  STL [R1+0x12b8], R16 ;  /* 0x0012b81001007387 */ /* 0x0007e80000100800 */
[----:B------:R-:W4:Y:S04]  /*63c60*/  LDL.LU R19, [R1+0x5a4] ;  /* 0x0005a40001137983 */ /* 0x000f280000300800 */
[----:B------:R3:W-:Y:S04]  /*63c70*/  STL [R1+0x430], R17 ;  /* 0x0004301101007387 */ /* 0x0007e80000100800 */
[----:B-1----:R-:W4:Y:S01]  /*63c80*/  LDL.LU R37, [R1+0x5ac] ;  /* 0x0005ac0001257983 */ /* 0x002f220000300800 */
[----:B------:R-:W-:Y:S01]  /*63c90*/  IMAD.MOV.U32 R14, RZ, RZ, R16 ;  /* 0x000000ffff0e7224 */ /* 0x000fe200078e0010 */
[----:B------:R-:W-:-:S02]  /*63ca0*/  MOV R15, R17 ;  /* 0x00000011000f7202 */ /* 0x000fc40000000f00 */
        /* <DEDUP_REMOVED lines=12> */
[----:B------:R-:W-:-:S03]  /*63d70*/  MOV R15, R38 ;  /* 0x00000026000f7202 */ /* 0x000fc60000000f00 */
[----:B------:R1:W-:Y:S04]  /*63d80*/  STL [R1+0x4ac], R32 ;  /* 0x0004ac2001007387 */ /* 0x0003e80000100800 */
[----:B-1----:R-:W3:Y:S04]  /*63d90*/  LDL.LU R38, [R1+0x62c] ;  /* 0x00062c0001267983 */ /* 0x002ee80000300800 */
[----:B------:R1:W-:Y:S02]  /*63da0*/  LDGSTS.E [R12+0x3e00], desc[UR8][R14.64], P1 ;  /* 0x03e000000e0c7fae */ /* 0x0003e40008921848 */
[----:B-1----:R-:W-:Y:S01]  /*63db0*/  IMAD.MOV.U32 R14, RZ, RZ, R18 ;  /* 0x000000ffff0e7224 */ /* 0x002fe200078e0012 */
[----:B------:R-:W-:-:S02]  /*63dc0*/  MOV R15, R32 ;  /* 0x00000020000f7202 */ /* 0x000fc40000000f00 */
[----:B------:R-:W3:Y:S04]  /*63dd0*/  LDL.LU R32, [R1+0x6a8] ;  /* 0x0006a80001207983 */ /* 0x000ee80000300800 */
[----:B------:R-:W3:Y:S04]  /*63de0*/  LDL.LU R18, [R1+0x6b0] ;  /* 0x0006b00001127983 */ /* 0x000ee80000300800 */
[----:B------:R1:W-:Y:S01]  /*63df0*/  LDGSTS.E [R12+0x3f00], desc[UR8][R14.64], P0 ;  /* 0x03f000000e0c7fae */ /* 0x0003e20008121848 */
[----:B--2---:R-:W-:-:S05]  /*63e00*/  IADD3 R35, P2, R35, R0, RZ ;  /* 0x0000000023237210 */ /* 0x004fca0007f5e0ff */
[----:B------:R-:W-:Y:S01]  /*63e10*/  STL [R1+0x528], R35 ;  /* 0x0005282301007387 */ /* 0x000fe20000100800 */
[----:B-1----:R-:W-:Y:S01]  /*63e20*/  IMAD.MOV.U32 R14, RZ, RZ, R35 ;  /* 0x000000ffff0e7224 */ /* 0x002fe200078e0023 */
[----:B------:R-:W-:Y:S01]  /*63e30*/  IADD3 R39, P3, R39, R0, RZ ;  /* 0x0000000027277210 */ /* 0x000fe20007f7e0ff */
[----:B----4-:R-:W-:-:S03]  /*63e40*/  IMAD.X R36, R36, 0x1, R2, P2 ;  /* 0x0000000124247824 */ /* 0x010fc600010e0602 */
[----:B------:R-:W-:Y:S02]  /*63e50*/  IADD3.X R40, R40, R2, RZ, P3, !PT ;  /* 0x0000000228287210 */ /* 0x000fe40001ffe4ff */
[----:B------:R1:W-:Y:S01]  /*63e60*/  STL [R1+0x524], R36 ;  /* 0x0005242401007387 */ /* 0x0003e20000100800 */
[----:B------:R-:W-:-:S03]  /*63e70*/  MOV R15, R36 ;  /* 0x00000024000f7202 */ /* 0x000fc60000000f00 */
[----:B------:R-:W-:Y:S01]  /*63e80*/  STL [R1+0x530], R39 ;  /* 0x0005302701007387 */ /* 0x000fe20000100800 */
[----:B------:R-:W-:-:S03]  /*63e90*/  IADD3 R13, P2, R13, R0, RZ ;  /* 0x000000000d0d7210 */ /* 0x000fc60007f5e0ff */
[----:B------:R2:W-:Y:S04]  /*63ea0*/  LDGSTS.E [R12+0x4e00], desc[UR8][R14.64], P1 ;  /* 0x04e000000e0c7fae */ /* 0x0005e80008921848 */
[----:B-1----:R-:W4:Y:S04]  /*63eb0*/  LDL.LU R36, [R1+0x6a4] ;  /* 0x0006a40001247983 */ /* 0x002f280000300800 */
[----:B------:R-:W-:Y:S01]  /*63ec0*/  STL [R1+0x52c], R40 ;  /* 0x00052c2801007387 */ /* 0x000fe20000100800 */
[----:B------:R-:W-:-:S03]  /*63ed0*/  IADD3 R34, P3, R34, R0, RZ ;  /* 0x0000000022227210 */ /* 0x000fc60007f7e0ff */
[----:B------:R-:W4:Y:S01]  /*63ee0*/  LDL.LU R35, [R1+0x6ac] ;  /* 0x0006ac0001237983 */ /* 0x000f220000300800 */
[----:B--2---:R-:W-:Y:S01]  /*63ef0*/  IMAD.MOV.U32 R14, RZ, RZ, R39 ;  /* 0x000000ffff0e7224 */ /* 0x004fe200078e0027 */
[----:B------:R-:W-:Y:S02]  /*63f00*/  MOV R15, R40 ;  /* 0x00000028000f7202 */ /* 0x000fe40000000f00 */
[----:B------:R-:W-:Y:S04]  /*63f10*/  STL [R1+0x5a8], R13 ;  /* 0x0005a80d01007387 */ /* 0x000fe80000100800 */
[----:B------:R1:W-:Y:S02]  /*63f20*/  LDGSTS.E [R12+0x4f00], desc[UR8][R14.64], P0 ;  /* 0x04f000000e0c7fae */ /* 0x0003e40008121848 */
[----:B-1----:R-:W-:-:S02]  /*63f30*/  IMAD.MOV.U32 R14, RZ, RZ, R13 ;  /* 0x000000ffff0e7224 */ /* 0x002fc400078e000d */
[----:B------:R-:W-:-:S05]  /*63f40*/  IMAD.X R19, R19, 0x1, R2, P2 ;  /* 0x0000000113137824 */ /* 0x000fca00010e0602 */
[----:B------:R1:W-:Y:S01]  /*63f50*/  STL [R1+0x5a4], R19 ;  /* 0x0005a41301007387 */ /* 0x0003e20000100800 */
[----:B------:R-:W-:Y:S02]  /*63f60*/  MOV R15, R19 ;  /* 0x00000013000f7202 */ /* 0x000fe40000000f00 */
[----:B------:R-:W-:Y:S01]  /*63f70*/  IADD3.X R37, R37, R2, RZ, P3, !PT ;  /* 0x0000000225257210 */ /* 0x000fe20001ffe4ff */
[----:B------:R-:W-:Y:S04]  /*63f80*/  STL [R1+0x5b0], R34 ;  /* 0x0005b02201007387 */ /* 0x000fe80000100800 */
[----:B------:R2:W-:Y:S04]  /*63f90*/  LDGSTS.E [R12+0x5e00], desc[UR8][R14.64], P1 ;  /* 0x05e000000e0c7fae */ /* 0x0005e80008921848 */
[----:B-1----:R-:W4:Y:S01]  /*63fa0*/  LDL.LU R19, [R1+0x728] ;  /* 0x0007280001137983 */ /* 0x002f220000300800 */
[----:B---3--:R-:W-:-:S03]  /*63fb0*/  IADD3 R16, P2, R16, R0, RZ ;  /* 0x0000000010107210 */ /* 0x008fc60007f5e0ff */
[----:B------:R1:W-:Y:S04]  /*63fc0*/  STL [R1+0x5ac], R37 ;  /* 0x0005ac2501007387 */ /* 0x0003e80000100800 */
[----:B------:R-:W3:Y:S01]  /*63fd0*/  LDL.LU R13, [R1+0x730] ;  /* 0x00073000010d7983 */ /* 0x000ee20000300800 */
[----:B--2---:R-:W-:-:S03]  /*63fe0*/  MOV R15, R37 ;  /* 0x00000025000f7202 */ /* 0x004fc60000000f00 */
[----:B-1----:R-:W2:Y:S01]  /*63ff0*/  LDL.LU R37, [R1+0x724] ;  /* 0x0007240001257983 */ /* 0x002ea20000300800 */
[----:B------:R-:W-:Y:S01]  /*64000*/  IMAD.MOV.U32 R14, RZ, RZ, R34 ;  /* 0x000000ffff0e7224 */ /* 0x000fe200078e0022 */
[----:B------:R-:W-:Y:S02]  /*64010*/  IADD3 R17, P3, R17, R0, RZ ;  /* 0x0000000011117210 */ /* 0x000fe40007f7e0ff */
[----:B------:R-:W2:Y:S04]  /*64020*/  LDL.LU R34, [R1+0x72c] ;  /* 0x00072c0001227983 */ /* 0x000ea80000300800 */
[----:B------:R1:W-:Y:S04]  /*64030*/  LDGSTS.E [R12+0x5f00], desc[UR8][R14.64], P0 ;  /* 0x05f000000e0c7fae */ /* 0x0003e80008121848 */
[----:B------:R-:W-:Y:S01]  /*64040*/  STL [R1+0x628], R16 ;  /* 0x0006281001007387 */ /* 0x000fe20000100800 */
[----:B-1----:R-:W-:-:S02]  /*64050*/  IMAD.MOV.U32 R14, RZ, RZ, R16 ;  /* 0x000000ffff0e7224 */ /* 0x002fc400078e0010 */
[----:B------:R-:W-:-:S05]  /*64060*/  IMAD.X R33, R33, 0x1, R2, P2 ;  /* 0x0000000121217824 */ /* 0x000fca00010e0602 */
[----:B------:R1:W-:Y:S01]  /*64070*/  STL [R1+0x624], R33 ;  /* 0x0006242101007387 */ /* 0x0003e20000100800 */
[----:B------:R-:W-:Y:S02]  /*64080*/  MOV R15, R33 ;  /* 0x00000021000f7202 */ /* 0x000fe40000000f00 */
[----:B------:R-:W-:Y:S01]  /*64090*/  IADD3.X R38, R38, R2, RZ, P3, !PT ;  /* 0x0000000226267210 */ /* 0x000fe20001ffe4ff */
[----:B------:R-:W-:Y:S04]  /*640a0*/  STL [R1+0x630], R17 ;  /* 0x0006301101007387 */ /* 0x000fe80000100800 */
[----:B------:R1:W-:Y:S04]  /*640b0*/  LDGSTS.E [R12+0x6e00], desc[UR8][R14.64], P1 ;  /* 0x06e000000e0c7fae */ /* 0x0003e80008921848 */
[----:B-1----:R-:W2:Y:S04]  /*640c0*/  LDL.LU R33, [R1+0x7a8] ;  /* 0x0007a80001217983 */ /* 0x002ea80000300800 */
[----:B------:R1:W-:Y:S04]  /*640d0*/  STL [R1+0x62c], R38 ;  /* 0x00062c2601007387 */ /* 0x0003e80000100800 */
[----:B------:R-:W2:Y:S01]  /*640e0*/  LDL.LU R16, [R1+0x7b0] ;  /* 0x0007b00001107983 */ /* 0x000ea20000300800 */
[----:B------:R-:W-:-:S03]  /*640f0*/  MOV R15, R38 ;  /* 0x00000026000f7202 */ /* 0x000fc60000000f00 */
        /* <DEDUP_REMOVED lines=17> */
[----:B------:R1:W-:Y:S04]  /*64210*/  LDGSTS.E [R12+0x7e00], desc[UR8][R14.64], P1 ;  /* 0x07e000000e0c7fae */ /* 0x0003e80008921848 */
[----:B------:R-:W2:Y:S01]  /*64220*/  LDL.LU R40, [R1+0x82c] ;  /* 0x00082c0001287983 */ /* 0x000ea20000300800 */
[----:B-1----:R-:W-:Y:S01]  /*64230*/  IMAD.MOV.U32 R14, RZ, RZ, R18 ;  /* 0x000000ffff0e7224 */ /* 0x002fe200078e0012 */
[----:B------:R-:W-:-:S02]  /*64240*/  MOV R15, R35 ;  /* 0x00000023000f7202 */ /* 0x000fc40000000f00 */
[----:B----4-:R-:W4:Y:S04]  /*64250*/  LDL.LU R18, [R1+0x8a8] ;  /* 0x0008a80001127983 */ /* 0x010f280000300800 */
[----:B------:R-:W4:Y:S04]  /*64260*/  LDL.LU R35, [R1+0x8b0] ;  /* 0x0008b00001237983 */ /* 0x000f280000300800 */
[----:B------:R1:W-:Y:S01]  /*64270*/  LDGSTS.E [R12+0x7f00], desc[UR8][R14.64], P0 ;  /* 0x07f000000e0c7fae */ /* 0x0003e20008121848 */
[----:B------:R-:W-:-:S05]  /*64280*/  IADD3 R19, P2, R19, R0, RZ ;  /* 0x0000000013137210 */ /* 0x000fca0007f5e0ff */
[----:B------:R1:W-:Y:S01]  /*64290*/  STL [R1+0x728], R19 ;  /* 0x0007281301007387 */ /* 0x0003e20000100800 */
[----:B---3--:R-:W-:Y:S01]  /*642a0*/  IADD3 R13, P3, R13, R0, RZ ;  /* 0x000000000d0d7210 */ /* 0x008fe20007f7e0ff */
[----:B--2---:R-:W-:Y:S02]  /*642b0*/  IMAD.X R37, R37, 0x1, R2, P2 ;  /* 0x0000000125257824 */ /* 0x004fe400010e0602 */
[----:B-1----:R-:W-:Y:S01]  /*642c0*/  IMAD.MOV.U32 R14, RZ, RZ, R19 ;  /* 0x000000ffff0e7224 */ /* 0x002fe200078e0013 */
[----:B------:R-:W-:Y:S02]  /*642d0*/  IADD3.X R34, R34, R2, RZ, P3, !PT ;  /* 0x0000000222227210 */ /* 0x000fe40001ffe4ff */
[----:B------:R1:W-:Y:S04]  /*642e0*/  STL [R1+0x724], R37 ;  /* 0x0007242501007387 */ /* 0x0003e80000100800 */
[----:B------:R2:W-:Y:S04]  /*642f0*/  STL [R1+0x730], R13 ;  /* 0x0007300d01007387 */ /* 0x0005e80000100800 */
[----:B------:R-:W3:Y:S01]  /*64300*/  LDL.LU R19, [R1+0x8a4] ;  /* 0x0008a40001137983 */ /* 0x000ee20000300800 */
[----:B------:R-:W-:-:S03]  /*64310*/  MOV R15, R37 ;  /* 0x00000025000f7202 */ /* 0x000fc60000000f00 */
[----:B------:R2:W-:Y:S04]  /*64320*/  STL [R1+0x72c], R34 ;  /* 0x00072c2201007387 */ /* 0x0005e80000100800 */
[----:B-1----:R-:W3:Y:S04]  /*64330*/  LDL.LU R37, [R1+0x8ac] ;  /* 0x0008ac0001257983 */ /* 0x002ee80000300800 */
        /* <DEDUP_REMOVED lines=27> */
[----:B------:R-:W-:Y:S02]  /*644f0*/  IMAD.X R36, R36, 0x1, R2, P2 ;  /* 0x0000000124247824 */ /* 0x000fe400010e0602 */
[----:B-1----:R-:W-:-:S03]  /*64500*/  IMAD.MOV.U32 R14, RZ, RZ, R32 ;  /* 0x000000ffff0e7224 */ /* 0x002fc600078e0020 */
[----:B------:R1:W-:Y:S01]  /*64510*/  STL [R1+0x824], R36 ;  /* 0x0008242401007387 */ /* 0x0003e20000100800 */
[----:B------:R-:W-:Y:S02]  /*64520*/  MOV R15, R36 ;  /* 0x00000024000f7202 */ /* 0x000fe40000000f00 */
[----:B------:R-:W-:Y:S01]  /*64530*/  IADD3.X R40, R40, R2, RZ, P3, !PT ;  /* 0x0000000228287210 */ /* 0x000fe20001ffe4ff */
[----:B------:R-:W-:Y:S04]  /*64540*/  STL [R1+0x830], R39 ;  /* 0x0008302701007387 */ /* 0x000fe80000100800 */
[----:B------:R4:W-:Y:S04]  /*64550*/  LDGSTS.E [R12+0xae00], desc[UR8][R14.64], P1 ;  /* 0x0ae000000e0c7fae */ /* 0x0009e80008921848 */
[----:B-1----:R-:W2:Y:S01]  /*64560*/  LDL.LU R36, [R1+0x9a4] ;  /* 0x0009a40001247983 */ /* 0x002ea20000300800 */
[----:B----4-:R-:W-:-:S03]  /*64570*/  IADD3 R18, P2, R18, R0, RZ ;  /* 0x0000000012127210 */ /* 0x010fc60007f5e0ff */
[----:B------:R-:W-:Y:S01]  /*64580*/  STL [R1+0x82c], R40 ;  /* 0x00082c2801007387 */ /* 0x000fe20000100800 */
[----:B------:R-:W-:-:S03]  /*64590*/  IADD3 R35, P3, R35, R0, RZ ;  /* 0x0000000023237210 */ /* 0x000fc60007f7e0ff */
[----:B------:R-:W4:Y:S01]  /*645a0*/  LDL.LU R32, [R1+0x9ac] ;  /* 0x0009ac0001207983 */ /* 0x000f220000300800 */
[----:B------:R-:W-:Y:S01]  /*645b0*/  IMAD.MOV.U32 R14, RZ, RZ, R39 ;  /* 0x000000ffff0e7224 */ /* 0x000fe200078e0027 */
[----:B------:R-:W-:Y:S02]  /*645c0*/  MOV R15, R40 ;  /* 0x00000028000f7202 */ /* 0x000fe40000000f00 */
[----:B------:R-:W-:Y:S04]  /*645d0*/  STL [R1+0x8a8], R18 ;  /* 0x0008a81201007387 */ /* 0x000fe80000100800 */
[----:B------:R1:W-:Y:S02]  /*645e0*/  LDGSTS.E [R12+0xaf00], desc[UR8][R14.64], P0 ;  /* 0x0af000000e0c7fae */ /* 0x0003e40008121848 */
[----:B-1----:R-:W-:-:S02]  /*645f0*/  IMAD.MOV.U32 R14, RZ, RZ, R18 ;  /* 0x000000ffff0e7224 */ /* 0x002fc400078e0012 */
[----:B---3--:R-:W-:-:S05]  /*64600*/  IMAD.X R19, R19, 0x1, R2, P2 ;  /* 0x0000000113137824 */ /* 0x008fca00010e0602 */
        /* <DEDUP_REMOVED lines=8> */
[----:B---3--:R-:W-:-:S02]  /*64690*/  MOV R15, R37 ;  /* 0x00000025000f7202 */ /* 0x008fc40000000f00 */
[-C--:B--2---:R-:W-:Y:S01]  /*646a0*/  IADD3 R13, P2, R13, R0.reuse, RZ ;  /* 0x000000000d0d7210 */ /* 0x084fe20007f5e0ff */
[----:B-1----:R-:W2:Y:S01]  /*646b0*/  LDL.LU R37, [R1+0xa24] ;  /* 0x000a240001257983 */ /* 0x002ea20000300800 */
[----:B------:R-:W-:Y:S01]  /*646c0*/  IMAD.MOV.U32 R14, RZ, RZ, R35 ;  /* 0x000000ffff0e7224 */ /* 0x000fe200078e0023 */
[----:B------:R-:W-:Y:S02]  /*646d0*/  IADD3 R34, P3, R34, R0, RZ ;  /* 0x0000000022227210 */ /* 0x000fe40007f7e0ff */
[----:B------:R-:W3:Y:S04]  /*646e0*/  LDL.LU R35, [R1+0xa2c] ;  /* 0x000a2c0001237983 */ /* 0x000ee80000300800 */
        /* <DEDUP_REMOVED lines=15> */
[----:B------:R-:W3:Y:S01]  /*647e0*/  LDL.LU R34, [R1+0xaac] ;  /* 0x000aac0001227983 */ /* 0x000ee20000300800 */
[-C--:B------:R-:W-:Y:S02]  /*647f0*/  IADD3 R17, P2, R17, R0.reuse, RZ ;  /* 0x0000000011117210 */ /* 0x080fe40007f5e0ff */
[----:B------:R-:W-:Y:S01]  /*64800*/  IADD3 R16, P3, R16, R0, RZ ;  /* 0x0000000010107210 */ /* 0x000fe20007f7e0ff */
[----:B------:R1:W-:Y:S04]  /*64810*/  LDGSTS.E [R12+0xcf00], desc[UR8][R14.64], P0 ;  /* 0x0cf000000e0c7fae */ /* 0x0003e80008121848 */
[----:B------:R4:W-:Y:S01]  /*64820*/  STL [R1+0x9a8], R17 ;  /* 0x0009a81101007387 */ /* 0x0009e20000100800 */
[----:B-1----:R-:W-:Y:S02]  /*64830*/  IMAD.MOV.U32 R14, RZ, RZ, R17 ;  /* 0x000000ffff0e7224 */ /* 0x002fe400078e0011 */
[----:B------:R-:W-:-:S05]  /*64840*/  IMAD.X R36, R36, 0x1, R2, P2 ;  /* 0x0000000124247824 */ /* 0x000fca00010e0602 */
[----:B------:R1:W-:Y:S01]  /*64850*/  STL [R1+0x9a4], R36 ;  /* 0x0009a42401007387 */ /* 0x0003e20000100800 */
[----:B----4-:R-:W-:-:S03]  /*64860*/  IADD3.X R32, R32, R2, RZ, P3, !PT ;  /* 0x0000000220207210 */ /* 0x010fc60001ffe4ff */
[----:B------:R4:W-:Y:S04]  /*64870*/  STL [R1+0x9b0], R16 ;  /* 0x0009b01001007387 */ /* 0x0009e80000100800 */
[----:B------:R-:W3:Y:S01]  /*64880*/  LDL.LU R17, [R1+0xb28] ;  /* 0x000b280001117983 */ /* 0x000ee20000300800 */
[----:B------:R-:W-:-:S03]  /*64890*/  MOV R15, R36 ;  /* 0x00000024000f7202 */ /* 0x000fc60000000f00 */
[----:B------:R4:W-:Y:S04]  /*648a0*/  STL [R1+0x9ac], R32 ;  /* 0x0009ac2001007387 */ /* 0x0009e80000100800 */
[----:B------:R-:W3:Y:S04]  /*648b0*/  LDL.LU R39, [R1+0xb30] ;  /* 0x000b300001277983 */ /* 0x000ee80000300800 */
[----:B-1----:R-:W3:Y:S04]  /*648c0*/  LDL.LU R36, [R1+0xb24] ;  /* 0x000b240001247983 */ /* 0x002ee80000300800 */
[----:B------:R1:W-:Y:S04]  /*648d0*/  LDGSTS.E [R12+0xde00], desc[UR8][R14.64], P1 ;  /* 0x0de000000e0c7fae */ /* 0x0003e80008921848 */
[----:B------:R-:W3:Y:S01]  /*648e0*/  LDL.LU R40, [R1+0xb2c] ;  /* 0x000b2c0001287983 */ /* 0x000ee20000300800 */
[----:B-1----:R-:W-:Y:S01]  /*648f0*/  IMAD.MOV.U32 R14, RZ, RZ, R16 ;  /* 0x000000ffff0e7224 */ /* 0x002fe200078e0010 */
[----:B------:R-:W-:-:S02]  /*64900*/  MOV R15, R32 ;  /* 0x00000020000f7202 */ /* 0x000fc40000000f00 */
[----:B----4-:R-:W4:Y:S04]  /*64910*/  LDL.LU R16, [R1+0xba8] ;  /* 0x000ba80001107983 */ /* 0x010f280000300800 */
[----:B------:R-:W4:Y:S04]  /*64920*/  LDL.LU R32, [R1+0xbb0] ;  /* 0x000bb00001207983 */ /* 0x000f280000300800 */
[----:B------:R1:W-:Y:S01]  /*64930*/  LDGSTS.E [R12+0xdf00], desc[UR8][R14.64], P0 ;  /* 0x0df000000e0c7fae */ /* 0x0003e20008121848 */
[----:B------:R-:W-:-:S05]  /*64940*/  IADD3 R19, P2, R19, R0, RZ ;  /* 0x0000000013137210 */ /* 0x000fca0007f5e0ff */
[----:B------:R3:W-:Y:S01]  /*64950*/  STL [R1+0xa28], R19 ;  /* 0x000a281301007387 */ /* 0x0007e20000100800 */
[----:B------:R-:W-:Y:S01]  /*64960*/  IADD3 R18, P3, R18, R0, RZ ;  /* 0x0000000012127210 */ /* 0x000fe20007f7e0ff */
[----:B--2---:R-:W-:Y:S02]  /*64970*/  IMAD.X R37, R37, 0x1, R2, P2 ;  /* 0x0000000125257824 */ /* 0x004fe400010e0602 */
[----:B-1----:R-:W-:Y:S01]  /*64980*/  IMAD.MOV.U32 R14, RZ, RZ, R19 ;  /* 0x000000ffff0e7224 */ /* 0x002fe200078e0013 */
[----:B---3--:R-:W-:Y:S02]  /*64990*/  IADD3.X R35, R35, R2, RZ, P3, !PT ;  /* 0x0000000223237210 */ /* 0x008fe40001ffe4ff */
        /* <DEDUP_REMOVED lines=54> */
[----:B------:R3:W-:Y:S04]  /*64d00*/  STL [R1+0xbb0], R32 ;  /* 0x000bb02001007387 */ /* 0x0007e80000100800 */
[----:B------:R3:W-:Y:S04]  /*64d10*/  LDGSTS.E [R12+0x11e00], desc[UR8][R14.64], P1 ;  /* 0x11e000000e0c7fae */ /* 0x0007e80008921848 */
[----:B-1----:R-:W4:Y:S04]  /*64d20*/  LDL.LU R19, [R1+0xd28] ;  /* 0x000d280001137983 */ /* 0x002f280000300800 */
[----:B------:R1:W-:Y:S04]  /*64d30*/  STL [R1+0xbac], R37 ;  /* 0x000bac2501007387 */ /* 0x0003e80000100800 */
[----:B------:R-:W4:Y:S01]  /*64d40*/  LDL.LU R16, [R1+0xd30] ;  /* 0x000d300001107983 */ /* 0x000f220000300800 */
[----:B---3--:R-:W-:Y:S01]  /*64d50*/  IMAD.MOV.U32 R14, RZ, RZ, R32 ;  /* 0x000000ffff0e7224 */ /* 0x008fe200078e0020 */
[----:B--2---:R-:W-:-:S02]  /*64d60*/  IADD3 R18, P2, R18, R0, RZ ;  /* 0x0000000012127210 */ /* 0x004fc40007f5e0ff */
[----:B------:R-:W2:Y:S01]  /*64d70*/  LDL.LU R32, [R1+0xd24] ;  /* 0x000d240001207983 */ /* 0x000ea20000300800 */
[----:B------:R-:W-:Y:S02]  /*64d80*/  MOV R15, R37 ;  /* 0x00000025000f7202 */ /* 0x000fe40000000f00 */
[----:B------:R-:W-:Y:S01]  /*64d90*/  IADD3 R35, P3, R35, R0, RZ ;  /* 0x0000000023237210 */ /* 0x000fe20007f7e0ff */
[----:B-1----:R-:W3:Y:S04]  /*64da0*/  LDL.LU R37, [R1+0xd2c] ;  /* 0x000d2c0001257983 */ /* 0x002ee80000300800 */
[----:B------:R1:W-:Y:S04]  /*64db0*/  LDGSTS.E [R12+0x11f00], desc[UR8][R14.64], P0 ;  /* 0x11f000000e0c7fae */ /* 0x0003e80008121848 */
[----:B------:R1:W-:Y:S02]  /*64dc0*/  STL [R1+0xc28], R18 ;  /* 0x000c281201007387 */ /* 0x0003e40000100800 */
[----:B-1----:R-:W-:-:S02]  /*64dd0*/  IMAD.MOV.U32 R14, RZ, RZ, R18 ;  /* 0x000000ffff0e7224 */ /* 0x002fc400078e0012 */
[----:B------:R-:W-:-:S05]  /*64de0*/  IMAD.X R33, R33, 0x1, R2, P2 ;  /* 0x0000000121217824 */ /* 0x000fca00010e0602 */
[----:B------:R1:W-:Y:S01]  /*64df0*/  STL [R1+0xc24], R33 ;  /* 0x000c242101007387 */ /* 0x0003e20000100800 */
[----:B------:R-:W-:Y:S02]  /*64e00*/  MOV R15, R33 ;  /* 0x00000021000f7202 */ /* 0x000fe40000000f00 */
[----:B------:R-:W-:Y:S01]  /*64e10*/  IADD3.X R38, R38, R2, RZ, P3, !PT ;  /* 0x0000000226267210 */ /* 0x000fe20001ffe4ff */
[----:B------:R-:W-:Y:S04]  /*64e20*/  STL [R1+0xc30], R35 ;  /* 0x000c302301007387 */ /* 0x000fe80000100800 */
        /* <DEDUP_REMOVED lines=22> */
[----:B------:R-:W3:Y:S04]  /*64f90*/  LDL.LU R40, [R1+0xe2c] ;  /* 0x000e2c0001287983 */ /* 0x000ee80000300800 */
        /* <DEDUP_REMOVED lines=21> */
[----:B---3--:R-:W3:Y:S04]  /*650f0*/  LDL.LU R37, [R1+0xf28] ;  /* 0x000f280001257983 */ /* 0x008ee80000300800 */
[----:B------:R-:W3:Y:S04]  /*65100*/  LDL.LU R16, [R1+0xf30] ;  /* 0x000f300001107983 */ /* 0x000ee80000300800 */
[----:B------:R1:W-:Y:S01]  /*65110*/  LDGSTS.E [R12+0x14f00], desc[UR8][R14.64], P0 ;  /* 0x14f000000e0c7fae */ /* 0x0003e20008121848 */
[----:B------:R-:W-:-:S05]  /*65120*/  IADD3 R18, P2, R18, R0, RZ ;  /* 0x0000000012127210 */ /* 0x000fca0007f5e0ff */
[----:B------:R-:W-:Y:S01]  /*65130*/  STL [R1+0xda8], R18 ;  /* 0x000da81201007387 */ /* 0x000fe20000100800 */
[----:B------:R-:W-:Y:S01]  /*65140*/  IADD3 R33, P3, R33, R0, RZ ;  /* 0x0000000021217210 */ /* 0x000fe20007f7e0ff */
[----:B------:R-:W-:-:S05]  /*65150*/  IMAD.X R38, R38, 0x1, R2, P2 ;  /* 0x0000000126267824 */ /* 0x000fca00010e0602 */
[----:B------:R1:W-:Y:S02]  /*65160*/  STL [R1+0xda4], R38 ;  /* 0x000da42601007387 */ /* 0x0003e40000100800 */
[----:B-1----:R-:W-:Y:S02]  /*65170*/  MOV R15, R38 ;  /* 0x00000026000f7202 */ /* 0x002fe40000000f00 */
[----:B------:R-:W-:Y:S01]  /*65180*/  IADD3.X R35, R35, R2, RZ, P3, !PT ;  /* 0x0000000223237210 */ /* 0x000fe20001ffe4ff */
[----:B------:R-:W-:Y:S01]  /*65190*/  STL [R1+0xdb0], R33 ;  /* 0x000db02101007387 */ /* 0x000fe20000100800 */
[----:B------:R-:W-:-:S03]  /*651a0*/  IMAD.MOV.U32 R14, RZ, RZ, R18 ;  /* 0x000000ffff0e7224 */ /* 0x000fc600078e0012 */
[----:B------:R-:W3:Y:S04]  /*651b0*/  LDL.LU R38, [R1+0xf24] ;  /* 0x000f240001267983 */ /* 0x000ee80000300800 */
[----:B------:R1:W-:Y:S04]  /*651c0*/  STL [R1+0xdac], R35 ;  /* 0x000dac2301007387 */ /* 0x0003e80000100800 */
[----:B------:R-:W3:Y:S04]  /*651d0*/  LDL.LU R18, [R1+0xf2c] ;  /* 0x000f2c0001127983 */ /* 0x000ee80000300800 */
[----:B------:R1:W-:Y:S02]  /*651e0*/  LDGSTS.E [R12+0x15e00], desc[UR8][R14.64], P1 ;  /* 0x15e000000e0c7fae */ /* 0x0003e40008921848 */
[----:B-1----:R-:W-:Y:S01]  /*651f0*/  IMAD.MOV.U32 R14, RZ, RZ, R33 ;  /* 0x000000ffff0e7224 */ /* 0x002fe200078e0021 */
[----:B------:R-:W-:-:S02]  /*65200*/  MOV R15, R35 ;  /* 0x00000023000f7202 */ /* 0x000fc40000000f00 */
[----:B------:R-:W3:Y:S04]  /*65210*/  LDL.LU R35, [R1+0xfa8] ;  /* 0x000fa80001237983 */ /* 0x000ee80000300800 */
[----:B------:R-:W3:Y:S04]  /*65220*/  LDL.LU R33, [R1+0xfb0] ;  /* 0x000fb00001217983 */ /* 0x000ee80000300800 */
[----:B------:R1:W-:Y:S01]  /*65230*/  LDGSTS.E [R12+0x15f00], desc[UR8][R14.64], P0 ;  /* 0x15f000000e0c7fae */ /* 0x0003e20008121848 */
[-C--:B------:R-:W-:Y:S02]  /*65240*/  IADD3 R34, P2, R34, R0.reuse, RZ ;  /* 0x0000000022227210 */ /* 0x080fe40007f5e0ff */
[----:B------:R-:W-:-:S03]  /*65250*/  IADD3 R39, P3, R39, R0, RZ ;  /* 0x0000000027277210 */ /* 0x000fc60007f7e0ff */
[----:B------:R-:W-:Y:S01]  /*65260*/  IMAD.X R36, R36, 0x1, R2, P2 ;  /* 0x0000000124247824 */ /* 0x000fe200010e0602 */
[----:B------:R-:W-:Y:S01]  /*65270*/  STL [R1+0xe28], R34 ;  /* 0x000e282201007387 */ /* 0x000fe20000100800 */
[----:B------:R-:W-:-:S03]  /*65280*/  IADD3.X R40, R40, R2, RZ, P3, !PT ;  /* 0x0000000228287210 */ /* 0x000fc60001ffe4ff */
[----:B------:R4:W-:Y:S01]  /*65290*/  STL [R1+0xe24], R36 ;  /* 0x000e242401007387 */ /* 0x0009e20000100800 */
[----:B-1----:R-:W-:Y:S01]  /*652a0*/  MOV R15, R36 ;  /* 0x00000024000f7202 */ /* 0x002fe20000000f00 */
[----:B------:R-:W-:Y:S02]  /*652b0*/  IMAD.MOV.U32 R14, RZ, RZ, R34 ;  /* 0x000000ffff0e7224 */ /* 0x000fe400078e0022 */
[----:B------:R-:W-:Y:S04]  /*652c0*/  STL [R1+0xe30], R39 ;  /* 0x000e302701007387 */ /* 0x000fe80000100800 */
[----:B------:R1:W-:Y:S04]  /*652d0*/  LDGSTS.E [R12+0x16e00], desc[UR8][R14.64], P1 ;  /* 0x16e000000e0c7fae */ /* 0x0003e80008921848 */
[----:B----4-:R-:W4:Y:S04]  /*652e0*/  LDL.LU R36, [R1+0xfa4] ;  /* 0x000fa40001247983 */ /* 0x010f280000300800 */
[----:B------:R-:W-:Y:S01]  /*652f0*/  STL [R1+0xe2c], R40 ;  /* 0x000e2c2801007387 */ /* 0x000fe20000100800 */
[----:B------:R-:W-:-:S03]  /*65300*/  IADD3 R13, P2, R13, R0, RZ ;  /* 0x000000000d0d7210 */ /* 0x000fc60007f5e0ff */
[----:B------:R-:W4:Y:S01]  /*65310*/  LDL.LU R34, [R1+0xfac] ;  /* 0x000fac0001227983 */ /* 0x000f220000300800 */
[----:B-1----:R-:W-:Y:S01]  /*65320*/  IMAD.MOV.U32 R14, RZ, RZ, R39 ;  /* 0x000000ffff0e7224 */ /* 0x002fe200078e0027 */
[----:B------:R-:W-:Y:S02]  /*65330*/  MOV R15, R40 ;  /* 0x00000028000f7202 */ /* 0x000fe40000000f00 */
[----:B------:R-:W-:Y:S01]  /*65340*/  IADD3 R17, P3, R17, R0, RZ ;  /* 0x0000000011117210 */ /* 0x000fe20007f7e0ff */
[----:B------:R-:W-:Y:S04]  /*65350*/  STL [R1+0xea8], R13 ;  /* 0x000ea80d01007387 */ /* 0x000fe80000100800 */
[----:B------:R1:W-:Y:S02]  /*65360*/  LDGSTS.E [R12+0x16f00], desc[UR8][R14.64], P0 ;  /* 0x16f000000e0c7fae */ /* 0x0003e40008121848 */
[----:B-1----:R-:W-:-:S02]  /*65370*/  IMAD.MOV.U32 R14, RZ, RZ, R13 ;  /* 0x000000ffff0e7224 */ /* 0x002fc400078e000d */
        /* <DEDUP_REMOVED lines=19> */
[----:B------:R-:W-:Y:S02]  /*654b0*/  MOV R15, R38 ;  /* 0x00000026000f7202 */ /* 0x000fe40000000f00 */
[----:B------:R-:W-:Y:S01]  /*654c0*/  IADD3.X R18, R18, R2, RZ, P3, !PT ;  /* 0x0000000212127210 */ /* 0x000fe20001ffe4ff */
[----:B------:R-:W-:Y:S04]  /*654d0*/  STL [R1+0xf24], R38 ;  /* 0x000f242601007387 */ /* 0x000fe80000100800 */
[----:B------:R-:W-:Y:S04]  /*654e0*/  STL [R1+0xf30], R16 ;  /* 0x000f301001007387 */ /* 0x000fe80000100800 */
[----:B------:R1:W-:Y:S04]  /*654f0*/  LDGSTS.E [R12+0x18e00], desc[UR8][R14.64], P1 ;  /* 0x18e000000e0c7fae */ /* 0x0003e80008921848 */
[----:B------:R1:W-:Y:S02]  /*65500*/  STL [R1+0xf2c], R18 ;  /* 0x000f2c1201007387 */ /* 0x0003e40000100800 */
[----:B-1----:R-:W-:Y:S01]  /*65510*/  MOV R15, R18 ;  /* 0x00000012000f7202 */ /* 0x002fe20000000f00 */
[----:B------:R-:W-:Y:S01]  /*65520*/  IMAD.MOV.U32 R14, RZ, RZ, R16 ;  /* 0x000000ffff0e7224 */ /* 0x000fe200078e0010 */
[----:B------:R-:W3:Y:S04]  /*65530*/  LDL.LU R18, [R1+0x10a4] ;  /* 0x0010a40001127983 */ /* 0x000ee80000300800 */
[----:B------:R-:W3:Y:S04]  /*65540*/  LDL.LU R16, [R1+0x10a8] ;  /* 0x0010a80001107983 */ /* 0x000ee80000300800 */
[----:B------:R-:W3:Y:S04]  /*65550*/  LDL.LU R48, [R1+0x10ac] ;  /* 0x0010ac0001307983 */ /* 0x000ee80000300800 */
[----:B------:R-:W3:Y:S01]  /*65560*/  LDL.LU R43, [R1+0x10b0] ;  /* 0x0010b000012b7983 */ /* 0x000ee20000300800 */
[----:B------:R-:W-:-:S02]  /*65570*/  IADD3 R35, P2, R35, R0, RZ ;  /* 0x0000000023237210 */ /* 0x000fc40007f5e0ff */
[----:B------:R-:W-:Y:S01]  /*65580*/  IADD3 R33, P3, R33, R0, RZ ;  /* 0x0000000021217210 */ /* 0x000fe20007f7e0ff */
[----:B------:R1:W-:Y:S04]  /*65590*/  LDGSTS.E [R12+0x18f00], desc[UR8][R14.64], P0 ;  /* 0x18f000000e0c7fae */ /* 0x0003e80008121848 */
[----:B------:R4:W-:Y:S01]  /*655a0*/  STL [R1+0xfa8], R35 ;  /* 0x000fa82301007387 */ /* 0x0009e20000100800 */
[----:B-1----:R-:W-:Y:S02]  /*655b0*/  IMAD.MOV.U32 R14, RZ, RZ, R35 ;  /* 0x000000ffff0e7224 */ /* 0x002fe400078e0023 */
[----:B----4-:R-:W-:-:S05]  /*655c0*/  IMAD.X R36, R36, 0x1, R2, P2 ;  /* 0x0000000124247824 */ /* 0x010fca00010e0602 */
[----:B------:R1:W-:Y:S01]  /*655d0*/  STL [R1+0xfa4], R36 ;  /* 0x000fa42401007387 */ /* 0x0003e20000100800 */
[----:B------:R-:W-:-:S03]  /*655e0*/  IADD3.X R34, R34, R2, RZ, P3, !PT ;  /* 0x0000000222227210 */ /* 0x000fc60001ffe4ff */
[----:B------:R-:W-:Y:S04]  /*655f0*/  STL [R1+0xfb0], R33 ;  /* 0x000fb02101007387 */ /* 0x000fe80000100800 */
[----:B------:R4:W-:Y:S04]  /*65600*/  STL [R1+0xfac], R34 ;  /* 0x000fac2201007387 */ /* 0x0009e80000100800 */
[----:B------:R-:W4:Y:S04]  /*65610*/  LDL.LU R42, [R1+0x1124] ;  /* 0x00112400012a7983 */ /* 0x000f280000300800 */
[----:B------:R-:W4:Y:S04]  /*65620*/  LDL.LU R41, [R1+0x1128] ;  /* 0x0011280001297983 */ /* 0x000f280000300800 */
[----:B------:R-:W4:Y:S04]  /*65630*/  LDL.LU R40, [R1+0x112c] ;  /* 0x00112c0001287983 */ /* 0x000f280000300800 */
[----:B------:R-:W4:Y:S04]  /*65640*/  LDL.LU R39, [R1+0x1130] ;  /* 0x0011300001277983 */ /* 0x000f280000300800 */
[----:B------:R-:W4:Y:S01]  /*65650*/  LDL.LU R37, [R1+0x11a8] ;  /* 0x0011a80001257983 */ /* 0x000f220000300800 */
[----:B------:R-:W-:-:S03]  /*65660*/  MOV R15, R36 ;  /* 0x00000024000f7202 */ /* 0x000fc60000000f00 */
[----:B------:R-:W4:Y:S04]  /*65670*/  LDL.LU R35, [R1+0x11b0] ;  /* 0x0011b00001237983 */ /* 0x000f280000300800 */
[----:B------:R1:W-:Y:S02]  /*65680*/  LDGSTS.E [R12+0x19e00], desc[UR8][R14.64], P1 ;  /* 0x19e000000e0c7fae */ /* 0x0003e40008921848 */
[----:B-1----:R-:W-:Y:S01]  /*65690*/  IMAD.MOV.U32 R14, RZ, RZ, R33 ;  /* 0x000000ffff0e7224 */ /* 0x002fe200078e0021 */
[----:B------:R-:W-:-:S05]  /*656a0*/  MOV R15, R34 ;  /* 0x00000022000f7202 */ /* 0x000fca0000000f00 */
[----:B------:R1:W-:Y:S01]  /*656b0*/  LDGSTS.E [R12+0x19f00], desc[UR8][R14.64], P0 ;  /* 0x19f000000e0c7fae */ /* 0x0003e20008121848 */
[----:B------:R-:W-:-:S05]  /*656c0*/  IADD3 R19, P2, R19, R0, RZ ;  /* 0x0000000013137210 */ /* 0x000fca0007f5e0ff */
[----:B------:R-:W-:Y:S01]  /*656d0*/  STL [R1+0x1028], R19 ;  /* 0x0010281301007387 */ /* 0x000fe20000100800 */
[----:B------:R-:W-:Y:S01]  /*656e0*/  IADD3 R13, P3, R13, R0, RZ ;  /* 0x000000000d0d7210 */ /* 0x000fe20007f7e0ff */
[----:B--2---:R-:W-:-:S03]  /*656f0*/  IMAD.X R32, R32, 0x1, R2, P2 ;  /* 0x0000000120207824 */ /* 0x004fc600010e0602 */
[----:B---3--:R-:W-:Y:S02]  /*65700*/  IADD3.X R17, R17, R2, RZ, P3, !PT ;  /* 0x0000000211117210 */ /* 0x008fe40001ffe4ff */
[----:B------:R2:W-:Y:S04]  /*65710*/  STL [R1+0x1024], R32 ;  /* 0x0010242001007387 */ /* 0x0005e80000100800 */
[----:B------:R-:W-:Y:S04]  /*65720*/  STL [R1+0x1030], R13 ;  /* 0x0010300d01007387 */ /* 0x000fe80000100800 */
[----:B------:R-:W3:Y:S04]  /*65730*/  LDL.LU R38, [R1+0x11a4] ;  /* 0x0011a40001267983 */ /* 0x000ee80000300800 */
[----:B------:R2:W-:Y:S04]  /*65740*/  STL [R1+0x102c], R17 ;  /* 0x00102c1101007387 */ /* 0x0005e80000100800 */
[----:B------:R-:W3:Y:S04]  /*65750*/  LDL.LU R36, [R1+0x11ac] ;  /* 0x0011ac0001247983 */ /* 0x000ee80000300800 */
[----:B----4-:R-:W4:Y:S04]  /*65760*/  LDL.LU R34, [R1+0x1224] ;  /* 0x0012240001227983 */ /* 0x010f280000300800 */
[----:B------:R-:W4:Y:S01]  /*65770*/  LDL.LU R33, [R1+0x1228] ;  /* 0x0012280001217983 */ /* 0x000f220000300800 */
[----:B-1----:R-:W-:Y:S01]  /*65780*/  IMAD.MOV.U32 R14, RZ, RZ, R19 ;  /* 0x000000ffff0e7224 */ /* 0x002fe200078e0013 */
[----:B------:R-:W-:-:S02]  /*65790*/  MOV R15, R32 ;  /* 0x00000020000f7202 */ /* 0x000fc40000000f00 */
[----:B--2---:R-:W2:Y:S04]  /*657a0*/  LDL.LU R32, [R1+0x122c] ;  /* 0x00122c0001207983 */ /* 0x004ea80000300800 */
[----:B------:R-:W2:Y:S04]  /*657b0*/  LDL.LU R19, [R1+0x1230] ;  /* 0x0012300001137983 */ /* 0x000ea80000300800 */
[----:B------:R1:W-:Y:S02]  /*657c0*/  LDGSTS.E [R12+0x1ae00], desc[UR8][R14.64], P1 ;  /* 0x1ae000000e0c7fae */ /* 0x0003e40008921848 */
[----:B-1----:R-:W-:Y:S01]  /*657d0*/  IMAD.MOV.U32 R14, RZ, RZ, R13 ;  /* 0x000000ffff0e7224 */ /* 0x002fe200078e000d */
[----:B------:R-:W-:-:S02]  /*657e0*/  MOV R15, R17 ;  /* 0x00000011000f7202 */ /* 0x000fc40000000f00 */
[----:B------:R-:W2:Y:S04]  /*657f0*/  LDL.LU R17, [R1+0x12a8] ;  /* 0x0012a80001117983 */ /* 0x000ea80000300800 */
[----:B------:R-:W2:Y:S04]  /*65800*/  LDL.LU R13, [R1+0x12b0] ;  /* 0x0012b000010d7983 */ /* 0x000ea80000300800 */
[----:B------:R1:W-:Y:S01]  /*65810*/  LDGSTS.E [R12+0x1af00], desc[UR8][R14.64], P0 ;  /* 0x1af000000e0c7fae */ /* 0x0003e20008121848 */
[----:B------:R-:W-:-:S05]  /*65820*/  IADD3 R16, P2, R16, R0, RZ ;  /* 0x0000000010107210 */ /* 0x000fca0007f5e0ff */
[----:B------:R-:W-:Y:S01]  /*65830*/  IMAD.X R18, R18, 0x1, R2, P2 ;  /* 0x0000000112127824 */ /* 0x000fe200010e0602 */
[----:B------:R-:W-:Y:S01]  /*65840*/  IADD3 R43, P3, R43, R0, RZ ;  /* 0x000000002b2b7210 */ /* 0x000fe20007f7e0ff */
[----:B------:R-:W-:Y:S03]  /*65850*/  STL [R1+0x10a8], R16 ;  /* 0x0010a81001007387 */ /* 0x000fe60000100800 */
[----:B-1----:R-:W-:Y:S01]  /*65860*/  MOV R15, R18 ;  /* 0x00000012000f7202 */ /* 0x002fe20000000f00 */
[----:B------:R1:W-:Y:S01]  /*65870*/  STL [R1+0x10a4], R18 ;  /* 0x0010a41201007387 */ /* 0x0003e20000100800 */
[----:B------:R-:W-:-:S03]  /*65880*/  IADD3.X R48, R48, R2, RZ, P3, !PT ;  /* 0x0000000230307210 */ /* 0x000fc60001ffe4ff */
[----:B------:R2:W-:Y:S04]  /*65890*/  STL [R1+0x10b0], R43 ;  /* 0x0010b02b01007387 */ /* 0x0005e80000100800 */
[----:B-1----:R-:W2:Y:S01]  /*658a0*/  LDL.LU R18, [R1+0x12a4] ;  /* 0x0012a40001127983 */ /* 0x002ea20000300800 */
[----:B------:R-:W-:-:S03]  /*658b0*/  IMAD.MOV.U32 R14, RZ, RZ, R16 ;  /* 0x000000ffff0e7224 */ /* 0x000fc600078e0010 */
[----:B------:R1:W-:Y:S04]  /*658c0*/  STL [R1+0x10ac], R48 ;  /* 0x0010ac3001007387 */ /* 0x0003e80000100800 */
[----:B------:R-:W2:Y:S04]  /*658d0*/  LDL.LU R16, [R1+0x12ac] ;  /* 0x0012ac0001107983 */ /* 0x000ea80000300800 */
[----:B------:R1:W-:Y:S02]  /*658e0*/  LDGSTS.E [R12+0x1be00], desc[UR8][R14.64], P1 ;  /* 0x1be000000e0c7fae */ /* 0x0003e40008921848 */
[----:B-1----:R-:W-:Y:S01]  /*658f0*/  IMAD.MOV.U32 R14, RZ, RZ, R43 ;  /* 0x000000ffff0e7224 */ /* 0x002fe200078e002b */
[----:B------:R-:W-:-:S05]  /*65900*/  MOV R15, R48 ;  /* 0x00000030000f7202 */ /* 0x000fca0000000f00 */
[----:B------:R1:W-:Y:S01]  /*65910*/  LDGSTS.E [R12+0x1bf00], desc[UR8][R14.64], P0 ;  /* 0x1bf000000e0c7fae */ /* 0x0003e20008121848 */
[----:B------:R-:W-:-:S05]  /*65920*/  IADD3 R41, P2, R41, R0, RZ ;  /* 0x0000000029297210 */ /* 0x000fca0007f5e0ff */
[----:B------:R-:W-:Y:S01]  /*65930*/  IMAD.X R42, R42, 0x1, R2, P2 ;  /* 0x000000012a2a7824 */ /* 0x000fe200010e0602 */
[----:B------:R-:W-:Y:S01]  /*65940*/  IADD3 R39, P3, R39, R0, RZ ;  /* 0x0000000027277210 */ /* 0x000fe20007f7e0ff */
[----:B-1----:R-:W-:-:S03]  /*65950*/  IMAD.MOV.U32 R14, RZ, RZ, R41 ;  /* 0x000000ffff0e7224 */ /* 0x002fc600078e0029 */
[----:B------:R-:W-:Y:S02]  /*65960*/  MOV R15, R42 ;  /* 0x0000002a000f7202 */ /* 0x000fe40000000f00 */
[----:B------:R-:W-:Y:S02]  /*65970*/  IADD3.X R40, R40, R2, RZ, P3, !PT ;  /* 0x0000000228287210 */ /* 0x000fe40001ffe4ff */
[-C--:B------:R-:W-:Y:S01]  /*65980*/  IADD3 R37, P2, R37, R0.reuse, RZ ;  /* 0x0000000025257210 */ /* 0x080fe20007f5e0ff */
[----:B------:R1:W-:Y:S01]  /*65990*/  LDGSTS.E [R12+0x1ce00], desc[UR8][R14.64], P1 ;  /* 0x1ce000000e0c7fae */ /* 0x0003e20008921848 */
[----:B------:R-:W-:Y:S01]  /*659a0*/  IADD3 R35, P3, R35, R0, RZ ;  /* 0x0000000023237210 */ /* 0x000fe20007f7e0ff */
[----:B-1----:R-:W-:Y:S01]  /*659b0*/  IMAD.MOV.U32 R14, RZ, RZ, R39 ;  /* 0x000000ffff0e7224 */ /* 0x002fe200078e0027 */
[----:B------:R-:W-:-:S05]  /*659c0*/  MOV R15, R40 ;  /* 0x00000028000f7202 */ /* 0x000fca0000000f00 */
[----:B------:R1:W-:Y:S02]  /*659d0*/  LDGSTS.E [R12+0x1cf00], desc[UR8][R14.64], P0 ;  /* 0x1cf000000e0c7fae */ /* 0x0003e40008121848 */
[----:B-1----:R-:W-:Y:S02]  /*659e0*/  IMAD.MOV.U32 R14, RZ, RZ, R37 ;  /* 0x000000ffff0e7224 */ /* 0x002fe400078e0025 */
[----:B------:R1:W-:Y:S04]  /*659f0*/  STL [R1+0x1128], R41 ;  /* 0x0011282901007387 */ /* 0x0003e80000100800 */
[----:B------:R1:W-:Y:S04]  /*65a00*/  STL [R1+0x1124], R42 ;  /* 0x0011242a01007387 */ /* 0x0003e80000100800 */
[----:B------:R1:W-:Y:S04]  /*65a10*/  STL [R1+0x1130], R39 ;  /* 0x0011302701007387 */ /* 0x0003e80000100800 */
[----:B------:R1:W-:Y:S04]  /*65a20*/  STL [R1+0x112c], R40 ;  /* 0x00112c2801007387 */ /* 0x0003e80000100800 */
[----:B------:R1:W-:Y:S01]  /*65a30*/  STL [R1+0x11a8], R37 ;  /* 0x0011a82501007387 */ /* 0x0003e20000100800 */
[----:B---3--:R-:W-:-:S05]  /*65a40*/  IMAD.X R38, R38, 0x1, R2, P2 ;  /* 0x0000000126267824 */ /* 0x008fca00010e0602 */
[----:B------:R-:W-:Y:S02]  /*65a50*/  MOV R15, R38 ;  /* 0x00000026000f7202 */ /* 0x000fe40000000f00 */
[----:B------:R-:W-:-:S03]  /*65a60*/  IADD3.X R36, R36, R2, RZ, P3, !PT ;  /* 0x0000000224247210 */ /* 0x000fc60001ffe4ff */
[----:B------:R3:W-:Y:S01]  /*65a70*/  LDGSTS.E [R12+0x1de00], desc[UR8][R14.64], P1 ;  /* 0x1de000000e0c7fae */ /* 0x0007e20008921848 */
[----:B----4-:R-:W-:-:S05]  /*65a80*/  IADD3 R33, P2, R33, R0, RZ ;  /* 0x0000000021217210 */ /* 0x010fca0007f5e0ff */
[----:B------:R-:W-:Y:S01]  /*65a90*/  IMAD.X R34, R34, 0x1, R2, P2 ;  /* 0x0000000122227824 */ /* 0x000fe200010e0602 */
[----:B---3--:R-:W-:Y:S01]  /*65aa0*/  MOV R15, R36 ;  /* 0x00000024000f7202 */ /* 0x008fe20000000f00 */
[----:B------:R-:W-:Y:S01]  /*65ab0*/  IMAD.MOV.U32 R14, RZ, RZ, R35 ;  /* 0x000000ffff0e7224 */ /* 0x000fe200078e0023 */
[----:B--2---:R-:W-:-:S04]  /*65ac0*/  IADD3 R19, P3, R19, R0, RZ ;  /* 0x0000000013137210 */ /* 0x004fc80007f7e0ff */
[----:B------:R2:W-:Y:S01]  /*65ad0*/  LDGSTS.E [R12+0x1df00], desc[UR8][R14.64], P0 ;  /* 0x1df000000e0c7fae */ /* 0x0005e20008121848 */
[----:B------:R-:W-:Y:S01]  /*65ae0*/  IADD3.X R32, R32, R2, RZ, P3, !PT ;  /* 0x0000000220207210 */ /* 0x000fe20001ffe4ff */
[----:B--2---:R-:W-:Y:S01]  /*65af0*/  IMAD.MOV.U32 R14, RZ, RZ, R33 ;  /* 0x000000ffff0e7224 */ /* 0x004fe200078e0021 */
[----:B------:R-:W-:Y:S02]  /*65b00*/  MOV R15, R34 ;  /* 0x00000022000f7202 */ /* 0x000fe40000000f00 */
[----:B------:R-:W-:-:S03]  /*65b10*/  IADD3 R17, P2, R17, R0, RZ ;  /* 0x0000000011117210 */ /* 0x000fc60007f5e0ff */
[----:B------:R2:W-:Y:S01]  /*65b20*/  LDGSTS.E [R12+0x1ee00], desc[UR8][R14.64], P1 ;  /* 0x1ee000000e0c7fae */ /* 0x0005e20008921848 */
[----:B------:R-:W-:-:S03]  /*65b30*/  IADD3 R13, P3, R13, R0, RZ ;  /* 0x000000000d0d7210 */ /* 0x000fc60007f7e0ff */
[----:B------:R1:W-:Y:S01]  /*65b40*/  STL [R1+0x11a4], R38 ;  /* 0x0011a42601007387 */ /* 0x0003e20000100800 */
[----:B--2---:R-:W-:Y:S01]  /*65b50*/  IMAD.MOV.U32 R14, RZ, RZ, R19 ;  /* 0x000000ffff0e7224 */ /* 0x004fe200078e0013 */
[----:B------:R-:W-:Y:S02]  /*65b60*/  MOV R15, R32 ;  /* 0x00000020000f7202 */ /* 0x000fe40000000f00 */
[----:B------:R1:W-:Y:S04]  /*65b70*/  STL [R1+0x11b0], R35 ;  /* 0x0011b02301007387 */ /* 0x0003e80000100800 */
[----:B------:R2:W-:Y:S04]  /*65b80*/  LDGSTS.E [R12+0x1ef00], desc[UR8][R14.64], P0 ;  /* 0x1ef000000e0c7fae */ /* 0x0005e80008121848 */
[----:B------:R1:W-:Y:S04]  /*65b90*/  STL [R1+0x11ac], R36 ;  /* 0x0011ac2401007387 */ /* 0x0003e80000100800 */
[----:B------:R1:W-:Y:S01]  /*65ba0*/  STL [R1+0x1228], R33 ;  /* 0x0012282101007387 */ /* 0x0003e20000100800 */
[----:B--2---:R-:W-:-:S03]  /*65bb0*/  IMAD.MOV.U32 R14, RZ, RZ, R17 ;  /* 0x000000ffff0e7224 */ /* 0x004fc600078e0011 */
[----:B------:R1:W-:Y:S04]  /*65bc0*/  STL [R1+0x1224], R34 ;  /* 0x0012242201007387 */ /* 0x0003e80000100800 */
[----:B------:R1:W-:Y:S01]  /*65bd0*/  STL [R1+0x1230], R19 ;  /* 0x0012301301007387 */ /* 0x0003e20000100800 */
[----:B------:R-:W-:-:S05]  /*65be0*/  IMAD.X R18, R18, 0x1, R2, P2 ;  /* 0x0000000112127824 */ /* 0x000fca00010e0602 */
[----:B------:R-:W-:Y:S02]  /*65bf0*/  MOV R15, R18 ;  /* 0x00000012000f7202 */ /* 0x000fe40000000f00 */
[----:B------:R-:W-:-:S03]  /*65c00*/  IADD3.X R16, R16, R2, RZ, P3, !PT ;  /* 0x0000000210107210 */ /* 0x000fc60001ffe4ff */
[----:B------:R2:W-:Y:S04]  /*65c10*/  LDGSTS.E [R12+0x1fe00], desc[UR8][R14.64], P1 ;  /* 0x1fe000000e0c7fae */ /* 0x0005e80008921848 */
[----:B------:R1:W-:Y:S04]  /*65c20*/  STL [R1+0x122c], R32 ;  /* 0x00122c2001007387 */ /* 0x0003e80000100800 */
[----:B------:R1:W-:Y:S01]  /*65c30*/  STL [R1+0x12a8], R17 ;  /* 0x0012a81101007387 */ /* 0x0003e20000100800 */
[----:B--2---:R-:W-:Y:S01]  /*65c40*/  IMAD.MOV.U32 R14, RZ, RZ, R13 ;  /* 0x000000ffff0e7224 */ /* 0x004fe200078e000d */
[----:B------:R-:W-:-:S02]  /*65c50*/  MOV R15, R16 ;  /* 0x00000010000f7202 */ /* 0x000fc40000000f00 */
[----:B------:R1:W-:Y:S04]  /*65c60*/  STL [R1+0x12a4], R18 ;  /* 0x0012a41201007387 */ /* 0x0003e80000100800 */
[----:B------:R1:W-:Y:S04]  /*65c70*/  STL [R1+0x12b0], R13 ;  /* 0x0012b00d01007387 */ /* 0x0003e80000100800 */
[----:B------:R1:W-:Y:S04]  /*65c80*/  STL [R1+0x12ac], R16 ;  /* 0x0012ac1001007387 */ /* 0x0003e80000100800 */
[----:B------:R1:W-:Y:S01]  /*65c90*/  LDGSTS.E [R12+0x1ff00], desc[UR8][R14.64], P0 ;  /* 0x1ff000000e0c7fae */ /* 0x0003e20008121848 */
[----:B------:R-:W-:-:S03]  /*65ca0*/  VIADD R252, R252, 0x1 ;  /* 0x00000001fcfc7836 */ /* 0x000fc60000000000 */
[----:B------:R-:W0:Y:S02]  /*65cb0*/  LDGDEPBAR ;  /* 0x00000000000079af */ /* 0x000e240000000000 */
[----:B------:R-:W-:-:S13]  /*65cc0*/  ISETP.NE.U32.AND P0, PT, R252, R52, PT ;  /* 0x00000034fc00720c */ /* 0x000fda0003f05070 */
[----:B-1----:R-:W-:Y:S05]  /*65cd0*/  @P0 BRA `(.L_x_1) ;  /* 0xfffffcd400ec0947 */ /* 0x002fea000383ffff */
.L_x_0:
[----:B------:R-:W2:Y:S01]  /*65ce0*/  LDL.LU R14, [R1+0x300] ;  /* 0x00030000010e7983 */ /* 0x000ea20000300800 */
[----:B------:R-:W-:-:S04]  /*65cf0*/  DEPBAR.LE SB0, 0x0 ;  /* 0x000080000000791a */ /* 0x000fc80000000000 */
[----:B------:R-:W2:Y:S01]  /*65d00*/  LDL.LU R15, [R1+0x308] ;  /* 0x00030800010f7983 */ /* 0x000ea20000300800 */
[----:B------:R-:W1:Y:S01]  /*65d10*/  S2R R0, SR_TID.X ;  /* 0x0000000000007919 */ /* 0x000e620000002100 */
[----:B------:R-:W-:Y:S01]  /*65d20*/  MOV R16, R200 ;  /* 0x000000c800107202 */ /* 0x000fe20000000f00 */
[----:B------:R-:W-:Y:S01]  /*65d30*/  IMAD.MOV.U32 R17, RZ, RZ, R202 ;  /* 0x000000ffff117224 */ /* 0x000fe200078e00ca */
[----:B------:R-:W-:Y:S01]  /*65d40*/  MOV R12, R180 ;  /* 0x000000b4000c7202 */ /* 0x000fe20000000f00 */
[----:B------:R-:W3:Y:S01]  /*65d50*/  LDL.LU R32, [R1+0x2f8] ;  /* 0x0002f80001207983 */ /* 0x000ee20000300800 */
[----:B------:R-:W-:Y:S01]  /*65d60*/  IMAD.MOV.U32 R13, RZ, RZ, R182 ;  /* 0x000000ffff0d7224 */ /* 0x000fe200078e00b6 */
[----:B------:R-:W4:Y:S01]  /*65d70*/  S2R R34, SR_TID.X ;  /* 0x0000000000227919 */ /* 0x000f220000002100 */
[----:B------:R-:W-:Y:S01]  /*65d80*/  MOV R40, R73 ;  /* 0x0000004900287202 */ /* 0x000fe20000000f00 */
[----:B------:R-:W-:Y:S01]  /*65d90*/  IMAD.MOV.U32 R41, RZ, RZ, R75 ;  /* 0x000000ffff297224 */ /* 0x000fe200078e004b */
[----:B------:R-:W-:Y:S01]  /*65da0*/  MOV R36, R128 ;  /* 0x0000008000247202 */ /* 0x000fe20000000f00 */
[----:B------:R-:W3:Y:S01]  /*65db0*/  LDL.LU R33, [R1+0x2f0] ;  /* 0x0002f00001217983 */ /* 0x000ee20000300800 */
[----:B------:R-:W-:Y:S01]  /*65dc0*/  IMAD.MOV.U32 R37, RZ, RZ, R130 ;  /* 0x000000ffff257224 */ /* 0x000fe200078e0082 */
[----:B------:R-:W-:Y:S01]  /*65dd0*/  MOV R52, R76 ;  /* 0x0000004c00347202 */ /* 0x000fe20000000f00 */
[----:B------:R-:W-:Y:S01]  /*65de0*/  IMAD.MOV.U32 R53, RZ, RZ, R78 ;  /* 0x000000ffff357224 */ /* 0x000fe200078e004e */
[----:B------:R-:W2:Y:S01]  /*65df0*/  LDL.LU R18, [R1+0x180] ;  /* 0x0001800001127983 */ /* 0x000ea20000300800 */
[----:B------:R-:W-:Y:S01]  /*65e00*/  MOV R60, R77 ;  /* 0x0000004d003c7202 */ /* 0x000fe20000000f00 */
[----:B------:R-:W-:Y:S01]  /*65e10*/  IMAD.MOV.U32 R61, RZ, RZ, R79 ;  /* 0x000000ffff3d7224 */ /* 0x000fe200078e004f */
[----:B------:R-:W-:Y:S01]  /*65e20*/  MOV R56, R124 ;  /* 0x0000007c00387202 */ /* 0x000fe20000000f00 */
[----:B------:R-:W2:Y:S01]  /*65e30*/  LDL.LU R19, [R1+0x188] ;  /* 0x0001880001137983 */ /* 0x000ea20000300800 */
        /* <DEDUP_REMOVED lines=11> */
[C---:B-1----:R-:W-:Y:S01]  /*65ef0*/  SHF.L.U32 R2, R0.reuse, 0x4, RZ ;  /* 0x0000000400027819 */ /* 0x042fe200000006ff */
[----:B------:R-:W-:-:S02]  /*65f00*/  IMAD.SHL.U32 R0, R0, 0x20, RZ ;  /* 0x0000002000007824 */ /* 0x000fc400078e00ff */
[----:B------:R-:W-:Y:S01]  /*65f10*/  IMAD.MOV.U32 R141, RZ, RZ, R163 ;  /* 0x000000ffff8d7224 */ /* 0x000fe200078e00a3 */
[----:B------:R-:W-:Y:S02]  /*65f20*/  LOP3.LUT R2, R2, 0x1f0, RZ, 0xc0, !PT ;  /* 0x000001f002027812 */ /* 0x000fe400078ec0ff */
[----:B------:R-:W-:Y:S01]  /*65f30*/  MOV R140, R161 ;  /* 0x000000a1008c7202 */ /* 0x000fe20000000f00 */
[----:B------:R-:W-:Y:S01]  /*65f40*/  IMAD.MOV.U32 R149, RZ, RZ, R166 ;  /* 0x000000ffff957224 */ /* 0x000fe200078e00a6 */
[----:B------:R-:W-:Y:S02]  /*65f50*/  LOP3.LUT R0, R0, 0x400, RZ, 0xc0, !PT ;  /* 0x0000040000007812 */ /* 0x000fe400078ec0ff */
[----:B------:R-:W-:Y:S01]  /*65f60*/  MOV R148, R164 ;  /* 0x000000a400947202 */ /* 0x000fe20000000f00 */
[----:B------:R-:W-:Y:S01]  /*65f70*/  IMAD.MOV.U32 R153, RZ, RZ, R102 ;  /* 0x000000ffff997224 */ /* 0x000fe200078e0066 */
[----:B------:R-:W-:Y:S01]  /*65f80*/  IADD3 R0, R2, UR4, R0 ;  /* 0x0000000402007c10 */ /* 0x000fe2000fffe000 */
[----:B------:R-:W-:Y:S01]  /*65f90*/  BAR.SYNC.DEFER_BLOCKING 0x0 ;  /* 0x0000000000007b1d */ /* 0x000fe20000010000 */
[----:B----4-:R-:W-:-:S04]  /*65fa0*/  LOP3.LUT R34, R34, 0x3f, RZ, 0xc0, !PT ;  /* 0x0000003f22227812 */ /* 0x010fc800078ec0ff */
[----:B------:R-:W-:Y:S01]  /*65fb0*/  LEA R3, R34, UR4, 0x4 ;  /* 0x0000000422037c11 */ /* 0x000fe2000f8e20ff */
[----:B------:R-:W-:Y:S01]  /*65fc0*/  IMAD.MOV.U32 R73, RZ, RZ, R23 ;  /* 0x000000ffff497224 */ /* 0x000fe200078e0017 */
[----:B------:R-:W-:Y:S01]  /*65fd0*/  MOV R124, R108 ;  /* 0x0000006c007c7202 */ /* 0x000fe20000000f00 */
[----:B------:R-:W-:Y:S01]  /*65fe0*/  IMAD.MOV.U32 R155, RZ, RZ, R238 ;  /* 0x000000ffff9b7224 */ /* 0x000fe200078e00ee */
[----:B------:R-:W-:Y:S02]  /*65ff0*/  MOV R152, R100 ;  /* 0x0000006400987202 */ /* 0x000fe40000000f00 */
        /* <DEDUP_REMOVED lines=15> */
[----:B------:R-:W-:Y:S01]  /*660f0*/  ULDC UR6, c[0x0][0x248] ;  /* 0x0000920000067ab9 */ /* 0x000fe20000000800 */
[----:B------:R-:W-:Y:S01]  /*66100*/  ULDC UR7, c[0x0][0x22c] ;  /* 0x00008b0000077ab9 */ /* 0x000fe20000000800 */
[----:B--2---:R-:W-:Y:S01]  /*66110*/  STSM.16.M88.4 [R0], R16 ;  /* 0x0000001000007844 */ /* 0x004fe20000000200 */
[----:B------:R-:W-:-:S02]  /*66120*/  MOV R104, R105 ;  /* 0x0000006900687202 */ /* 0x000fc40000000f00 */
[----:B------:R-:W-:Y:S01]  /*66130*/  MOV R128, R157 ;  /* 0x0000009d00807202 */ /* 0x000fe20000000f00 */
[----:B------:R1:W-:Y:S01]  /*66140*/  STSM.16.M88.4 [R0+0x200], R12 ;  /* 0x0002000c00007844 */ /* 0x0003e20000000200 */
[----:B------:R-:W-:Y:S01]  /*66150*/  IMAD.MOV.U32 R161, RZ, RZ, R170 ;  /* 0x000000ffffa17224 */ /* 0x000fe200078e00aa */
[----:B------:R-:W-:Y:S01]  /*66160*/  MOV R102, R237 ;  /* 0x000000ed00667202 */ /* 0x000fe20000000f00 */
[----:B------:R-:W-:Y:S01]  /*66170*/  ULDC.64 UR4, c[0x0][0x228] ;  /* 0x00008a0000047ab9 */ /* 0x000fe20000000a00 */
[----:B------:R-:W-:Y:S06]  /*66180*/  BAR.SYNC.DEFER_BLOCKING 0x0 ;  /* 0x0000000000007b1d */ /* 0x000fec0000010000 */
[----:B-1----:R-:W2:Y:S04]  /*66190*/  LDL.LU R14, [R1+0x184] ;  /* 0x00018400010e7983 */ /* 0x002ea80000300800 */
[----:B------:R-:W2:Y:S04]  /*661a0*/  LDL.LU R15, [R1+0x18c] ;  /* 0x00018c00010f7983 */ /* 0x000ea80000300800 */
[----:B------:R-:W1:Y:S04]  /*661b0*/  LDS.128 R16, [R3] ;  /* 0x0000000003107984 */ /* 0x000e680000000c00 */
[----:B-1----:R-:W-:Y:S04]  /*661c0*/  STL.64 [R1+0x40], R16 ;  /* 0x0000401001007387 */ /* 0x002fe80000100a00 */
[----:B------:R-:W-:Y:S04]  /*661d0*/  STL.64 [R1+0x48], R18 ;  /* 0x0000481201007387 */ /* 0x000fe80000100a00 */
[----:B------:R-:W1:Y:S01]  /*661e0*/  LDS.128 R16, [R3+0x400] ;  /* 0x0004000003107984 */ /* 0x000e620000000c00 */
[----:B------:R-:W-:Y:S01]  /*661f0*/  MOV R12, R201 ;  /* 0x000000c9000c7202 */ /* 0x000fe20000000f00 */
[----:B------:R-:W-:Y:S01]  /*66200*/  IMAD.MOV.U32 R13, RZ, RZ, R203 ;  /* 0x000000ffff0d7224 */ /* 0x000fe200078e00cb */
[----:B------:R-:W-:Y:S01]  /*66210*/  BAR.SYNC.DEFER_BLOCKING 0x0 ;  /* 0x0000000000007b1d */ /* 0x000fe20000010000 */
[----:B-1----:R-:W-:Y:S01]  /*66220*/  IMAD.MOV.U32 R241, RZ, RZ, R19 ;  /* 0x000000fffff17224 */ /* 0x002fe200078e0013 */
[----:B------:R-:W-:Y:S01]  /*66230*/  MOV R252, R18 ;  /* 0x0000001200fc7202 */ /* 0x000fe20000000f00 */
[----:B------:R-:W-:Y:S01]  /*66240*/  IMAD.MOV.U32 R240, RZ, RZ, R17 ;  /* 0x000000fffff07224 */ /* 0x000fe200078e0011 */
[----:B-----5:R-:W-:-:S02]  /*66250*/  MOV R242, R16 ;  /* 0x0000001000f27202 */ /* 0x020fc40000000f00 */
[----:B------:R-:W-:Y:S04]  /*66260*/  STL [R1+0x212c], R241 ;  /* 0x00212cf101007387 */ /* 0x000fe80000100800 */
[----:B------:R-:W-:Y:S04]  /*66270*/  STL [R1+0x2128], R252 ;  /* 0x002128fc01007387 */ /* 0x000fe80000100800 */
[----:B------:R-:W-:Y:S04]  /*66280*/  STL [R1+0x2124], R242 ;  /* 0x002124f201007387 */ /* 0x000fe80000100800 */
[----:B------:R-:W-:Y:S04]  /*66290*/  STL [R1+0x2120], R240 ;  /* 0x002120f001007387 */ /* 0x000fe80000100800 */
[----:B--2---:R1:W-:Y:S04]  /*662a0*/  STSM.16.M88.4 [R0], R12 ;  /* 0x0000000c00007844 */ /* 0x0043e80000000200 */
[----:B-1----:R-:W2:Y:S04]  /*662b0*/  LDL.LU R14, [R1+0x304] ;  /* 0x00030400010e7983 */ /* 0x002ea80000300800 */
[----:B------:R-:W2:Y:S04]  /*662c0*/  LDL.LU R15, [R1+0x30c] ;  /* 0x00030c00010f7983 */ /* 0x000ea80000300800 */
[----:B------:R-:W4:Y:S04]  /*662d0*/  LDL.LU R18, [R1+0x170] ;  /* 0x0001700001127983 */ /* 0x000f280000300800 */
[----:B------:R-:W4:Y:S01]  /*662e0*/  LDL.LU R19, [R1+0x178] ;  /* 0x0001780001137983 */ /* 0x000f220000300800 */
[----:B------:R-:W-:Y:S01]  /*662f0*/  MOV R12, R181 ;  /* 0x000000b5000c7202 */ /* 0x000fe20000000f00 */
[----:B------:R-:W-:Y:S01]  /*66300*/  IMAD.MOV.U32 R13, RZ, RZ, R183 ;  /* 0x000000ffff0d7224 */ /* 0x000fe200078e00b7 */
[----:B------:R-:W-:Y:S01]  /*66310*/  MOV R16, R132 ;  /* 0x0000008400107202 */ /* 0x000fe20000000f00 */
[----:B------:R-:W-:-:S03]  /*66320*/  IMAD.MOV.U32 R17, RZ, RZ, R134 ;  /* 0x000000ffff117224 */ /* 0x000fc600078e0086 */
[----:B--2---:R-:W-:Y:S01]  /*66330*/  STSM.16.M88.4 [R0+0x200], R12 ;  /* 0x0002000c00007844 */ /* 0x004fe20000000200 */
[----:B------:R-:W-:Y:S06]  /*66340*/  BAR.SYNC.DEFER_BLOCKING 0x0 ;  /* 0x0000000000007b1d */ /* 0x000fec0000010000 */
[----:B------:R-:W1:Y:S04]  /*66350*/  LDS.128 R12, [R3] ;  /* 0x00000000030c7984 */ /* 0x000e680000000c00 */
[----:B------:R-:W2:Y:S01]  /*66360*/  LDS.128 R248, [R3+0x400] ;  /* 0x0004000003f87984 */ /* 0x000ea20000000c00 */
[----:B------:R-:W-:Y:S06]  /*66370*/  BAR.SYNC.DEFER_BLOCKING 0x0 ;  /* 0x0000000000007b1d */ /* 0x000fec0000010000 */
[----:B----4-:R-:W-:Y:S01]  /*66380*/  STSM.16.M88.4 [R0], R16 ;  /* 0x0000001000007844 */ /* 0x010fe20000000200 */
[----:B-1----:R-:W-:Y:S01]  /*66390*/  MOV R241, R12 ;  /* 0x0000000c00f17202 */ /* 0x002fe20000000f00 */
[----:B------:R-:W-:Y:S01]  /*663a0*/  IMAD.MOV.U32 R252, RZ, RZ, R13 ;  /* 0x000000fffffc7224 */ /* 0x000fe200078e000d */
[----:B------:R-:W-:Y:S01]  /*663b0*/  MOV R242, R14 ;  /* 0x0000000e00f27202 */ /* 0x000fe20000000f00 */
[----:B------:R-:W-:Y:S01]  /*663c0*/  IMAD.MOV.U32 R240, RZ, RZ, R15 ;  /* 0x000000fffff07224 */ /* 0x000fe200078e000f */
[----:B------:R-:W-:Y:S01]  /*663d0*/  MOV R12, R72 ;  /* 0x00000048000c7202 */ /* 0x000fe20000000f00 */
[----:B------:R-:W-:Y:S01]  /*663e0*/  IMAD.MOV.U32 R13, RZ, RZ, R74 ;  /* 0x000000ffff0d7224 */ /* 0x000fe200078e004a */
[----:B---3--:R-:W-:Y:S01]  /*663f0*/  MOV R14, R33 ;  /* 0x00000021000e7202 */ /* 0x008fe20000000f00 */
[----:B------:R-:W-:-:S05]  /*66400*/  IMAD.MOV.U32 R15, RZ, RZ, R32 ;  /* 0x000000ffff0f7224 */ /* 0x000fca00078e0020 */
[----:B------:R1:W-:Y:S01]  /*66410*/  STSM.16.M88.4 [R0+0x200], R12 ;  /* 0x0002000c00007844 */ /* 0x0003e20000000200 */
[----:B------:R-:W-:Y:S06]  /*66420*/  BAR.SYNC.DEFER_BLOCKING 0x0 ;  /* 0x0000000000007b1d */ /* 0x000fec0000010000 */
[----:B-1----:R-:W3:Y:S04]  /*66430*/  LDL.LU R14, [R1+0x174] ;  /* 0x00017400010e7983 */ /* 0x002ee80000300800 */
[----:B------:R-:W3:Y:S04]  /*66440*/  LDL.LU R15, [R1+0x17c] ;  /* 0x00017c00010f7983 */ /* 0x000ee80000300800 */
[----:B------:R-:W4:Y:S04]  /*66450*/  LDL.LU R42, [R1+0x2f4] ;  /* 0x0002f400012a7983 */ /* 0x000f280000300800 */
[----:B------:R-:W4:Y:S04]  /*66460*/  LDL.LU R43, [R1+0x2fc] ;  /* 0x0002fc00012b7983 */ /* 0x000f280000300800 */
[----:B------:R-:W2:Y:S04]  /*66470*/  LDL.LU R38, [R1+0x160] ;  /* 0x0001600001267983 */ /* 0x000ea80000300800 */
[----:B------:R-:W2:Y:S04]  /*66480*/  LDL.LU R39, [R1+0x168] ;  /* 0x0001680001277983 */ /* 0x000ea80000300800 */
[----:B------:R-:W1:Y:S04]  /*66490*/  LDS.128 R244, [R3] ;  /* 0x0000000003f47984 */ /* 0x000e680000000c00 */
[----:B------:R-:W-:Y:S01]  /*664a0*/  LDS.128 R16, [R3+0x400] ;  /* 0x0004000003107984 */ /* 0x000fe20000000c00 */
[----:B------:R-:W-:Y:S01]  /*664b0*/  MOV R12, R133 ;  /* 0x00000085000c7202 */ /* 0x000fe20000000f00 */
[----:B------:R-:W-:Y:S01]  /*664c0*/  IMAD.MOV.U32 R13, RZ, RZ, R135 ;  /* 0x000000ffff0d7224 */ /* 0x000fe200078e0087 */
[----:B------:R-:W-:Y:S06]  /*664d0*/  BAR.SYNC.DEFER_BLOCKING 0x0 ;  /* 0x0000000000007b1d */ /* 0x000fec0000010000 */
[----:B------:R-:W2:Y:S04]  /*664e0*/  LDL.LU R54, [R1+0x2e0] ;  /* 0x0002e00001367983 */ /* 0x000ea80000300800 */
[----:B------:R-:W2:Y:S04]  /*664f0*/  LDL.LU R55, [R1+0x2e8] ;  /* 0x0002e80001377983 */ /* 0x000ea80000300800 */
[----:B---3--:R-:W-:Y:S04]  /*66500*/  STSM.16.M88.4 [R0], R12 ;  /* 0x0000000c00007844 */ /* 0x008fe80000000200 */
[----:B----4-:R-:W-:Y:S01]  /*66510*/  STSM.16.M88.4 [R0+0x200], R40 ;  /* 0x0002002800007844 */ /* 0x010fe20000000200 */
[----:B------:R-:W-:Y:S06]  /*66520*/  BAR.SYNC.DEFER_BLOCKING 0x0 ;  /* 0x0000000000007b1d */ /* 0x000fec0000010000 */
[----:B------:R-:W3:Y:S04]  /*66530*/  LDS.128 R32, [R3] ;  /* 0x0000000003207984 */ /* 0x000ee80000000c00 */
[----:B------:R-:W4:Y:S01]  /*66540*/  LDS.128 R12, [R3+0x400] ;  /* 0x00040000030c7984 */ /* 0x000f220000000c00 */
[----:B------:R-:W-:Y:S06]  /*66550*/  BAR.SYNC.DEFER_BLOCKING 0x0 ;  /* 0x0000000000007b1d */ /* 0x000fec0000010000 */
[----:B--2---:R2:W-:Y:S04]  /*66560*/  STSM.16.M88.4 [R0], R36 ;  /* 0x0000002400007844 */ /* 0x0045e80000000200 */
[----:B--2---:R-:W2:Y:S04]  /*66570*/  LDL.LU R38, [R1+0x164] ;  /* 0x0001640001267983 */ /* 0x004ea80000300800 */
[----:B------:R-:W2:Y:S04]  /*66580*/  LDL.LU R39, [R1+0x16c] ;  /* 0x00016c0001277983 */ /* 0x000ea80000300800 */
[----:B------:R-:W3:Y:S04]  /*66590*/  LDL.LU R62, [R1+0x2e4] ;  /* 0x0002e400013e7983 */ /* 0x000ee80000300800 */
[----:B------:R-:W3:Y:S04]  /*665a0*/  LDL.LU R63, [R1+0x2ec] ;  /* 0x0002ec00013f7983 */ /* 0x000ee80000300800 */
[----:B------:R-:W4:Y:S04]  /*665b0*/  LDL.LU R58, [R1+0x90] ;  /* 0x00009000013a7983 */ /* 0x000f280000300800 */
[----:B------:R-:W4:Y:S04]  /*665c0*/  LDL.LU R59, [R1+0x98] ;  /* 0x00009800013b7983 */ /* 0x000f280000300800 */
[----:B------:R-:W4:Y:S04]  /*665d0*/  LDL.LU R70, [R1+0x2d0] ;  /* 0x0002d00001467983 */ /* 0x000f280000300800 */
[----:B------:R-:W4:Y:S04]  /*665e0*/  LDL.LU R71, [R1+0x2d8] ;  /* 0x0002d80001477983 */ /* 0x000f280000300800 */
[----:B------:R-:W-:Y:S01]  /*665f0*/  STSM.16.M88.4 [R0+0x200], R52 ;  /* 0x0002003400007844 */ /* 0x000fe20000000200 */
[----:B------:R-:W-:Y:S01]  /*66600*/  BAR.SYNC.DEFER_BLOCKING 0x0 ;  /* 0x0000000000007b1d */ /* 0x000fe20000010000 */
[----:B------:R-:W-:Y:S01]  /*66610*/  MOV R36, R129 ;  /* 0x0000008100247202 */ /* 0x000fe20000000f00 */
[----:B------:R-:W-:-:S04]  /*66620*/  IMAD.MOV.U32 R37, RZ, RZ, R131 ;  /* 0x000000ffff257224 */ /* 0x000fc800078e0083 */
[----:B------:R-:W1:Y:S04]  /*66630*/  LDS.128 R48, [R3] ;  /* 0x0000000003307984 */ /* 0x000e680000000c00 */
[----:B------:R-:W-:Y:S01]  /*66640*/  LDS.128 R40, [R3+0x400] ;  /* 0x0004000003287984 */ /* 0x000fe20000000c00 */
[----:B------:R-:W-:Y:S06]  /*66650*/  BAR.SYNC.DEFER_BLOCKING 0x0 ;  /* 0x0000000000007b1d */ /* 0x000fec0000010000 */
[----:B--2---:R-:W-:Y:S04]  /*66660*/  STSM.16.M88.4 [R0], R36 ;  /* 0x0000002400007844 */ /* 0x004fe80000000200 */
[----:B---3--:R-:W-:Y:S01]  /*66670*/  STSM.16.M88.4 [R0+0x200], R60 ;  /* 0x0002003c00007844 */ /* 0x008fe20000000200 */
[----:B------:R-:W-:Y:S06]  /*66680*/  BAR.SYNC.DEFER_BLOCKING 0x0 ;  /* 0x0000000000007b1d */ /* 0x000fec0000010000 */
[----:B------:R-:W2:Y:S04]  /*66690*/  LDS.128 R52, [R3] ;  /* 0x0000000003347984 */ /* 0x000ea80000000c00 */
[----:B------:R-:W3:Y:S01]  /*666a0*/  LDS.128 R36, [R3+0x400] ;  /* 0x0004000003247984 */ /* 0x000ee20000000c00 */
[----:B------:R-:W-:Y:S06]  /*666b0*/  BAR.SYNC.DEFER_BLOCKING 0x0 ;  /* 0x0000000000007b1d */ /* 0x000fec0000010000 */
[----:B----4-:R4:W-:Y:S04]  /*666c0*/  STSM.16.M88.4 [R0], R56 ;  /* 0x0000003800007844 */ /* 0x0109e80000000200 */
[----:B----4-:R-:W4:Y:S04]  /*666d0*/  LDL.LU R58, [R1+0x94] ;  /* 0x00009400013a7983 */ /* 0x010f280000300800 */
[----:B------:R-:W4:Y:S04]  /*666e0*/  LDL.LU R59, [R1+0x9c] ;  /* 0x00009c00013b7983 */ /* 0x000f280000300800 */
[----:B------:R-:W2:Y:S04]  /*666f0*/  LDL.LU R74, [R1+0x2d4] ;  /* 0x0002d400014a7983 */ /* 0x000ea80000300800 */
[----:B------:R-:W2:Y:S04]  /*66700*/  LDL.LU R75, [R1+0x2dc] ;  /* 0x0002dc00014b7983 */ /* 0x000ea80000300800 */
[----:B------:R1:W-:Y:S01]  /*66710*/  STSM.16.M88.4 [R0+0x200], R68 ;  /* 0x0002004400007844 */ /* 0x0003e20000000200 */
[----:B------:R-:W-:Y:S06]  /*66720*/  BAR.SYNC.DEFER_BLOCKING 0x0 ;  /* 0x0000000000007b1d */ /* 0x000fec0000010000 */
[----:B-1----:R-:W3:Y:S04]  /*66730*/  LDL.LU R70, [R1+0x1a0] ;  /* 0x0001a00001467983 */ /* 0x002ee80000300800 */
[----:B------:R-:W3:Y:S04]  /*66740*/  LDL.LU R71, [R1+0x1a8] ;  /* 0x0001a80001477983 */ /* 0x000ee80000300800 */
[----:B------:R-:W3:Y:S04]  /*66750*/  LDL.LU R82, [R1+0x2c0] ;  /* 0x0002c00001527983 */ /* 0x000ee80000300800 */
[----:B------:R-:W3:Y:S04]  /*66760*/  LDL.LU R83, [R1+0x2c8] ;  /* 0x0002c80001537983 */ /* 0x000ee80000300800 */
[----:B------:R-:W1:Y:S04]  /*66770*/  LDS.128 R64, [R3] ;  /* 0x0000000003407984 */ /* 0x000e680000000c00 */
[----:B------:R-:W-:Y:S01]  /*66780*/  LDS.128 R60, [R3+0x400] ;  /* 0x00040000033c7984 */ /* 0x000fe20000000c00 */
[----:B------:R-:W-:Y:S01]  /*66790*/  MOV R56, R125 ;  /* 0x0000007d00387202 */ /* 0x000fe20000000f00 */
[----:B------:R-:W-:Y:S01]  /*667a0*/  IMAD.MOV.U32 R57, RZ, RZ, R127 ;  /* 0x000000ffff397224 */ /* 0x000fe200078e007f */
[----:B------:R-:W-:Y:S01]  /*667b0*/  BAR.SYNC.DEFER_BLOCKING 0x0 ;  /* 0x0000000000007b1d */ /* 0x000fe20000010000 */
[----:B------:R-:W-:Y:S01]  /*667c0*/  MOV R72, R21 ;  /* 0x0000001500487202 */ /* 0x000fe20000000f00 */
[----:B------:R-:W-:Y:S01]  /*667d0*/  IMAD.MOV.U32 R69, RZ, RZ, R122 ;  /* 0x000000ffff457224 */ /* 0x000fe200078e007a */
[----:B------:R-:W-:-:S03]  /*667e0*/  MOV R68, R120 ;  /* 0x0000007800447202 */ /* 0x000fc60000000f00 */
[----:B----4-:R-:W-:Y:S04]  /*667f0*/  STSM.16.M88.4 [R0], R56 ;  /* 0x0000003800007844 */ /* 0x010fe80000000200 */
[----:B--2---:R-:W-:Y:S01]  /*66800*/  STSM.16.M88.4 [R0+0x200], R72 ;  /* 0x0002004800007844 */ /* 0x004fe20000000200 */
[----:B------:R-:W-:Y:S06]  /*66810*/  BAR.SYNC.DEFER_BLOCKING 0x0 ;  /* 0x0000000000007b1d */ /* 0x000fec0000010000 */
[----:B------:R-:W2:Y:S04]  /*66820*/  LDS.128 R56, [R3] ;  /* 0x0000000003387984 */ /* 0x000ea80000000c00 */
[----:B------:R-:W4:Y:S01]  /*66830*/  LDS.128 R20, [R3+0x400] ;  /* 0x0004000003147984 */ /* 0x000f220000000c00 */
[----:B------:R-:W-:Y:S06]  /*66840*/  BAR.SYNC.DEFER_BLOCKING 0x0 ;  /* 0x0000000000007b1d */ /* 0x000fec0000010000 */
[----:B---3--:R3:W-:Y:S04]  /*66850*/  STSM.16.M88.4 [R0], R68 ;  /* 0x0000004400007844 */ /* 0x0087e80000000200 */
[----:B---3--:R-:W3:Y:S04]  /*66860*/  LDL.LU R70, [R1+0x1a4] ;  /* 0x0001a40001467983 */ /* 0x008ee80000300800 */
[----:B------:R-:W3:Y:S04]  /*66870*/  LDL.LU R71, [R1+0x1ac] ;  /* 0x0001ac0001477983 */ /* 0x000ee80000300800 */
[----:B------:R-:W2:Y:S04]  /*66880*/  LDL.LU R86, [R1+0x2c4] ;  /* 0x0002c40001567983 */ /* 0x000ea80000300800 */
[----:B------:R-:W2:Y:S04]  /*66890*/  LDL.LU R87, [R1+0x2cc] ;  /* 0x0002cc0001577983 */ /* 0x000ea80000300800 */
[----:B------:R1:W-:Y:S01]  /*668a0*/  STSM.16.M88.4 [R0+0x200], R80 ;  /* 0x0002005000007844 */ /* 0x0003e20000000200 */
[----:B------:R-:W-:Y:S06]  /*668b0*/  BAR.SYNC.DEFER_BLOCKING 0x0 ;  /* 0x0000000000007b1d */ /* 0x000fec0000010000 */
[----:B-1----:R-:W4:Y:S04]  /*668c0*/  LDL.LU R82, [R1+0x70] ;  /* 0x0000700001527983 */ /* 0x002f280000300800 */
[----:B------:R-:W4:Y:S04]  /*668d0*/  LDL.LU R83, [R1+0x78] ;  /* 0x0000780001537983 */ /* 0x000f280000300800 */
[----:B------:R-:W4:Y:S04]  /*668e0*/  LDL.LU R94, [R1+0x2b0] ;  /* 0x0002b000015e7983 */ /* 0x000f280000300800 */
[----:B------:R-:W4:Y:S04]  /*668f0*/  LDL.LU R95, [R1+0x2b8] ;  /* 0x0002b800015f7983 */ /* 0x000f280000300800 */
[----:B------:R-:W1:Y:S04]  /*66900*/  LDS.128 R76, [R3] ;  /* 0x00000000034c7984 */ /* 0x000e680000000c00 */
[----:B------:R-:W-:Y:S01]  /*66910*/  LDS.128 R72, [R3+0x400] ;  /* 0x0004000003487984 */ /* 0x000fe20000000c00 */
[----:B------:R-:W-:Y:S01]  /*66920*/  MOV R68, R121 ;  /* 0x0000007900447202 */ /* 0x000fe20000000f00 */
[----:B------:R-:W-:Y:S01]  /*66930*/  IMAD.MOV.U32 R69, RZ, RZ, R123 ;  /* 0x000000ffff457224 */ /* 0x000fe200078e007b */
[----:B------:R-:W-:Y:S01]  /*66940*/  BAR.SYNC.DEFER_BLOCKING 0x0 ;  /* 0x0000000000007b1d */ /* 0x000fe20000010000 */
[----:B------:R-:W-:Y:S01]  /*66950*/  MOV R80, R116 ;  /* 0x0000007400507202 */ /* 0x000fe20000000f00 */
[----:B------:R-:W-:-:S04]  /*66960*/  IMAD.MOV.U32 R81, RZ, RZ, R118 ;  /* 0x000000ffff517224 */ /* 0x000fc800078e0076 */
[----:B---3--:R-:W-:Y:S04]  /*66970*/  STSM.16.M88.4 [R0], R68 ;  /* 0x0000004400007844 */ /* 0x008fe80000000200 */
[----:B--2---:R-:W-:Y:S01]  /*66980*/  STSM.16.M88.4 [R0+0x200], R84 ;  /* 0x0002005400007844 */ /* 0x004fe20000000200 */
[----:B------:R-:W-:Y:S06]  /*66990*/  BAR.SYNC.DEFER_BLOCKING 0x0 ;  /* 0x0000000000007b1d */ /* 0x000fec0000010000 */
[----:B------:R-:W2:Y:S04]  /*669a0*/  LDS.128 R68, [R3] ;  /* 0x0000000003447984 */ /* 0x000ea80000000c00 */
[----:B------:R-:W3:Y:S01]  /*669b0*/  LDS.128 R28, [R3+0x400] ;  /* 0x00040000031c7984 */ /* 0x000ee20000000c00 */
[----:B------:R-:W-:Y:S06]  /*669c0*/  BAR.SYNC.DEFER_BLOCKING 0x0 ;  /* 0x0000000000007b1d */ /* 0x000fec0000010000 */
[----:B----4-:R4:W-:Y:S04]  /*669d0*/  STSM.16.M88.4 [R0], R80 ;  /* 0x0000005000007844 */ /* 0x0109e80000000200 */
[----:B----4-:R-:W4:Y:S01]  /*669e0*/  LDL.LU R82, [R1+0x74] ;  /* 0x0000740001527983 */ /* 0x010f220000300800 */
[----:B------:R-:W-:-:S03]  /*669f0*/  IMAD.MOV.U32 R81, RZ, RZ, R119 ;  /* 0x000000ffff517224 */ /* 0x000fc600078e0077 */
[----:B------:R-:W4:Y:S04]  /*66a00*/  LDL.LU R83, [R1+0x7c] ;  /* 0x00007c0001537983 */ /* 0x000f280000300800 */
[----:B------:R-:W2:Y:S04]  /*66a10*/  LDL.LU R118, [R1+0x2b4] ;  /* 0x0002b40001767983 */ /* 0x000ea80000300800 */
[----:B------:R-:W2:Y:S04]  /*66a20*/  LDL.LU R119, [R1+0x2bc] ;  /* 0x0002bc0001777983 */ /* 0x000ea80000300800 */
[----:B------:R1:W-:Y:S01]  /*66a30*/  STSM.16.M88.4 [R0+0x200], R92 ;  /* 0x0002005c00007844 */ /* 0x0003e20000000200 */
[----:B------:R-:W-:Y:S06]  /*66a40*/  BAR.SYNC.DEFER_BLOCKING 0x0 ;  /* 0x0000000000007b1d */ /* 0x000fec0000010000 */
[----:B-1----:R-:W3:Y:S04]  /*66a50*/  LDL.LU R94, [R1+0x50] ;  /* 0x00005000015e7983 */ /* 0x002ee80000300800 */
[----:B------:R-:W3:Y:S01]  /*66a60*/  LDL.LU R95, [R1+0x58] ;  /* 0x00005800015f7983 */ /* 0x000ee20000300800 */
[----:B------:R-:W-:-:S03]  /*66a70*/  MOV R80, R117 ;  /* 0x0000007500507202 */ /* 0x000fc60000000f00 */
[----:B------:R-:W1:Y:S04]  /*66a80*/  LDS.128 R88, [R3] ;  /* 0x0000000003587984 */ /* 0x000e680000000c00 */
[----:B------:R-:W-:Y:S01]  /*66a90*/  LDS.128 R84, [R3+0x400] ;  /* 0x0004000003547984 */ /* 0x000fe20000000c00 */
[----:B------:R-:W-:Y:S01]  /*66aa0*/  BAR.SYNC.DEFER_BLOCKING 0x0 ;  /* 0x0000000000007b1d */ /* 0x000fe20000010000 */
[----:B------:R-:W-:Y:S01]  /*66ab0*/  MOV R116, R45 ;  /* 0x0000002d00747202 */ /* 0x000fe20000000f00 */
[----:B------:R-:W-:-:S04]  /*66ac0*/  IMAD.MOV.U32 R117, RZ, RZ, R47 ;  /* 0x000000ffff757224 */ /* 0x000fc800078e002f */
[----:B------:R-:W3:Y:S04]  /*66ad0*/  LDL.LU R122, [R1+0x2a0] ;  /* 0x0002a000017a7983 */ /* 0x000ee80000300800 */
[----:B------:R-:W3:Y:S01]  /*66ae0*/  LDL.LU R123, [R1+0x2a8] ;  /* 0x0002a800017b7983 */ /* 0x000ee20000300800 */
[----:B------:R-:W-:Y:S01]  /*66af0*/  MOV R92, R112 ;  /* 0x00000070005c7202 */ /* 0x000fe20000000f00 */
[----:B------:R-:W-:Y:S01]  /*66b00*/  IMAD.MOV.U32 R93, RZ, RZ, R114 ;  /* 0x000000ffff5d7224 */ /* 0x000fe200078e0072 */
[----:B------:R-:W-:Y:S01]  /*66b10*/  MOV R108, R109 ;  /* 0x0000006d006c7202 */ /* 0x000fe20000000f00 */
[----:B------:R-:W-:Y:S02]  /*66b20*/  IMAD.MOV.U32 R125, RZ, RZ, R110 ;  /* 0x000000ffff7d7224 */ /* 0x000fe400078e006e */
[----:B------:R-:W-:Y:S01]  /*66b30*/  IMAD.MOV.U32 R109, RZ, RZ, R111 ;  /* 0x000000ffff6d7224 */ /* 0x000fe200078e006f */
        /* <DEDUP_REMOVED lines=23> */
[----:B------:R-:W-:-:S02]  /*66cb0*/  IMAD.MOV.U32 R105, RZ, RZ, R107 ;  /* 0x000000ffff697224 */ /* 0x000fc400078e006b */
[----:B------:R-:W-:Y:S01]  /*66cc0*/  IMAD.MOV.U32 R121, RZ, RZ, R158 ;  /* 0x000000ffff797224 */ /* 0x000fe200078e009e */
[----:B------:R-:W4:Y:S01]  /*66cd0*/  LDL.LU R106, [R1+0x14] ;  /* 0x00001400016a7983 */ /* 0x000f220000300800 */
[----:B------:R-:W-:-:S03]  /*66ce0*/  IMAD.MOV.U32 R129, RZ, RZ, R159 ;  /* 0x000000ffff817224 */ /* 0x000fc600078e009f */
[----:B------:R-:W4:Y:S04]  /*66cf0*/  LDL.LU R107, [R1+0x1c] ;  /* 0x00001c00016b7983 */ /* 0x000f280000300800 */
[----:B------:R-:W4:Y:S04]  /*66d00*/  LDL.LU R158, [R1+0x274] ;  /* 0x00027400019e7983 */ /* 0x000f280000300800 */
[----:B------:R-:W4:Y:S01]  /*66d10*/  LDL.LU R159, [R1+0x27c] ;  /* 0x00027c00019f7983 */ /* 0x000f220000300800 */
[----:B------:R-:W-:Y:S01]  /*66d20*/  MOV R120, R156 ;  /* 0x0000009c00787202 */ /* 0x000fe20000000f00 */
[----:B------:R-:W-:-:S02]  /*66d30*/  IMAD.MOV.U32 R133, RZ, RZ, R162 ;  /* 0x000000ffff857224 */ /* 0x000fc400078e00a2 */
[----:B------:R-:W4:Y:S04]  /*66d40*/  LDL.LU R162, [R1+0x260] ;  /* 0x0002600001a27983 */ /* 0x000f280000300800 */
[----:B------:R-:W-:Y:S01]  /*66d50*/  STSM.16.M88.4 [R0+0x200], R120 ;  /* 0x0002007800007844 */ /* 0x000fe20000000200 */
[----:B------:R-:W-:Y:S06]  /*66d60*/  BAR.SYNC.DEFER_BLOCKING 0x0 ;  /* 0x0000000000007b1d */ /* 0x000fec0000010000 */
[----:B------:R-:W4:Y:S01]  /*66d70*/  LDL.LU R163, [R1+0x268] ;  /* 0x0002680001a37983 */ /* 0x000f220000300800 */
[----:B------:R-:W-:Y:S01]  /*66d80*/  MOV R92, R113 ;  /* 0x00000071005c7202 */ /* 0x000fe20000000f00 */
[----:B------:R-:W-:Y:S01]  /*66d90*/  IMAD.MOV.U32 R93, RZ, RZ, R115 ;  /* 0x000000ffff5d7224 */ /* 0x000fe200078e0073 */
[----:B------:R-:W-:Y:S01]  /*66da0*/  MOV R132, R160 ;  /* 0x000000a000847202 */ /* 0x000fe20000000f00 */
[----:B------:R-:W4:Y:S04]  /*66db0*/  LDL.LU R170, [R1+0x264] ;  /* 0x0002640001aa7983 */ /* 0x000f280000300800 */
[----:B------:R-:W1:Y:S04]  /*66dc0*/  LDS.128 R116, [R3] ;  /* 0x0000000003747984 */ /* 0x000e680000000c00 */
[----:B------:R-:W-:Y:S01]  /*66dd0*/  LDS.128 R112, [R3+0x400] ;  /* 0x0004000003707984 */ /* 0x000fe20000000c00 */
[----:B------:R-:W-:Y:S01]  /*66de0*/  BAR.SYNC.DEFER_BLOCKING 0x0 ;  /* 0x0000000000007b1d */ /* 0x000fe20000010000 */
[----:B------:R-:W-:-:S02]  /*66df0*/  MOV R160, R168 ;  /* 0x000000a800a07202 */ /* 0x000fc40000000f00 */
[----:B------:R-:W-:Y:S01]  /*66e00*/  MOV R168, R169 ;  /* 0x000000a900a87202 */ /* 0x000fe20000000f00 */
[----:B------:R-:W-:Y:S02]  /*66e10*/  IMAD.MOV.U32 R169, RZ, RZ, R171 ;  /* 0x000000ffffa97224 */ /* 0x000fe400078e00ab */
[----:B------:R-:W4:Y:S01]  /*66e20*/  LDL.LU R171, [R1+0x26c] ;  /* 0x00026c0001ab7983 */ /* 0x000f220000300800 */
[----:B------:R-:W-:-:S03]  /*66e30*/  IMAD.MOV.U32 R157, RZ, RZ, R167 ;  /* 0x000000ffff9d7224 */ /* 0x000fc600078e00a7 */
[----:B------:R-:W4:Y:S04]  /*66e40*/  LDL.LU R166, [R1+0x1f0] ;  /* 0x0001f00001a67983 */ /* 0x000f280000300800 */
[----:B------:R-:W4:Y:S04]  /*66e50*/  LDL.LU R167, [R1+0x1f8] ;  /* 0x0001f80001a77983 */ /* 0x000f280000300800 */
[----:B------:R-:W4:Y:S04]  /*66e60*/  LDL.LU R182, [R1+0x250] ;  /* 0x0002500001b67983 */ /* 0x000f280000300800 */
[----:B------:R-:W4:Y:S04]  /*66e70*/  LDL.LU R183, [R1+0x258] ;  /* 0x0002580001b77983 */ /* 0x000f280000300800 */
[----:B---3--:R-:W-:Y:S04]  /*66e80*/  STSM.16.M88.4 [R0], R92 ;  /* 0x0000005c00007844 */ /* 0x008fe80000000200 */
[----:B--2---:R-:W-:Y:S01]  /*66e90*/  STSM.16.M88.4 [R0+0x200], R128 ;  /* 0x0002008000007844 */ /* 0x004fe20000000200 */
[----:B------:R-:W-:Y:S06]  /*66ea0*/  BAR.SYNC.DEFER_BLOCKING 0x0 ;  /* 0x0000000000007b1d */ /* 0x000fec0000010000 */
[----:B------:R-:W2:Y:S04]  /*66eb0*/  LDS.128 R120, [R3] ;  /* 0x0000000003787984 */ /* 0x000ea80000000c00 */
[----:B------:R-:W3:Y:S01]  /*66ec0*/  LDS.128 R92, [R3+0x400] ;  /* 0x00040000035c7984 */ /* 0x000ee20000000c00 */
[----:B------:R-:W-:Y:S06]  /*66ed0*/  BAR.SYNC.DEFER_BLOCKING 0x0 ;  /* 0x0000000000007b1d */ /* 0x000fec0000010000 */
[----:B----4-:R-:W-:Y:S04]  /*66ee0*/  STSM.16.M88.4 [R0], R124 ;  /* 0x0000007c00007844 */ /* 0x010fe80000000200 */
[----:B------:R-:W-:Y:S01]  /*66ef0*/  STSM.16.M88.4 [R0+0x200], R132 ;  /* 0x0002008400007844 */ /* 0x000fe20000000200 */
[----:B------:R-:W-:Y:S06]  /*66f00*/  BAR.SYNC.DEFER_BLOCKING 0x0 ;  /* 0x0000000000007b1d */ /* 0x000fec0000010000 */
[----:B------:R-:W4:Y:S04]  /*66f10*/  LDS.128 R128, [R3] ;  /* 0x0000000003807984 */ /* 0x000f280000000c00 */
[----:B------:R-:W-:Y:S01]  /*66f20*/  LDS.128 R124, [R3+0x400] ;  /* 0x00040000037c7984 */ /* 0x000fe20000000c00 */
[----:B------:R-:W-:Y:S06]  /*66f30*/  BAR.SYNC.DEFER_BLOCKING 0x0 ;  /* 0x0000000000007b1d */ /* 0x000fec0000010000 */
[----:B------:R-:W-:Y:S04]  /*66f40*/  STSM.16.M88.4 [R0], R108 ;  /* 0x0000006c00007844 */ /* 0x000fe80000000200 */
[----:B------:R-:W-:Y:S01]  /*66f50*/  STSM.16.M88.4 [R0+0x200], R140 ;  /* 0x0002008c00007844 */ /* 0x000fe20000000200 */
[----:B------:R-:W-:Y:S06]  /*66f60*/  BAR.SYNC.DEFER_BLOCKING 0x0 ;  /* 0x0000000000007b1d */ /* 0x000fec0000010000 */
[----:B------:R-:W4:Y:S04]  /*66f70*/  LDS.128 R132, [R3] ;  /* 0x0000000003847984 */ /* 0x000f280000000c00 */
[----:B------:R-:W4:Y:S01]  /*66f80*/  LDS.128 R108, [R3+0x400] ;  /* 0x00040000036c7984 */ /* 0x000f220000000c00 */
[----:B------:R-:W-:Y:S06]  /*66f90*/  BAR.SYNC.DEFER_BLOCKING 0x0 ;  /* 0x0000000000007b1d */ /* 0x000fec0000010000 */
[----:B------:R-:W-:Y:S04]  /*66fa0*/  STSM.16.M88.4 [R0], R136 ;  /* 0x0000008800007844 */ /* 0x000fe80000000200 */
[----:B------:R-:W-:Y:S01]  /*66fb0*/  STSM.16.M88.4 [R0+0x200], R148 ;  /* 0x0002009400007844 */ /* 0x000fe20000000200 */
[----:B------:R-:W-:Y:S01]  /*66fc0*/  BAR.SYNC.DEFER_BLOCKING 0x0 ;  /* 0x0000000000007b1d */ /* 0x000fe20000010000 */
[----:B------:R-:W-:-:S05]  /*66fd0*/  MOV R156, R165 ;  /* 0x000000a5009c7202 */ /* 0x000fca0000000f00 */
        /* <DEDUP_REMOVED lines=12> */
[----:B------:R-:W-:Y:S01]  /*670a0*/  MOV R100, R101 ;  /* 0x0000006500647202 */ /* 0x000fe20000000f00 */
[----:B------:R-:W-:-:S02]  /*670b0*/  IMAD.MOV.U32 R101, RZ, RZ, R103 ;  /* 0x000000ffff657224 */ /* 0x000fc400078e0067 */
[----:B------:R-:W-:Y:S02]  /*670c0*/  IMAD.MOV.U32 R103, RZ, RZ, R239 ;  /* 0x000000ffff677224 */ /* 0x000fe400078e00ef */
[----:B------:R-:W4:Y:S04]  /*670d0*/  LDS.128 R156, [R3] ;  /* 0x00000000039c7984 */ /* 0x000f280000000c00 */
[----:B------:R-:W-:Y:S01]  /*670e0*/  LDS.128 R152, [R3+0x400] ;  /* 0x0004000003987984 */ /* 0x000fe20000000c00 */
[----:B------:R-:W-:Y:S01]  /*670f0*/  BAR.SYNC.DEFER_BLOCKING 0x0 ;  /* 0x0000000000007b1d */ /* 0x000fe20000010000 */
[----:B------:R-:W-:Y:S01]  /*67100*/  MOV R164, R96 ;  /* 0x0000006000a47202 */ /* 0x000fe20000000f00 */
[----:B------:R-:W-:Y:S01]  /*67110*/  IMAD.MOV.U32 R165, RZ, RZ, R98 ;  /* 0x000000ffffa57224 */ /* 0x000fe200078e0062 */
[----:B------:R-:W-:Y:S01]  /*67120*/  MOV R96, R97 ;  /* 0x0000006100607202 */ /* 0x000fe20000000f00 */
[----:B------:R-:W-:-:S02]  /*67130*/  IMAD.MOV.U32 R97, RZ, RZ, R99 ;  /* 0x000000ffff617224 */ /* 0x000fc400078e0063 */
[----:B------:R-:W2:Y:S04]  /*67140*/  LDL.LU R98, [R1+0x1f4] ;  /* 0x0001f40001627983 */ /* 0x000ea80000300800 */
[----:B------:R-:W2:Y:S04]  /*67150*/  LDL.LU R99, [R1+0x1fc] ;  /* 0x0001fc0001637983 */ /* 0x000ea80000300800 */
[----:B------:R-:W3:Y:S04]  /*67160*/  LDL.LU R202, [R1+0x254] ;  /* 0x0002540001ca7983 */ /* 0x000ee80000300800 */
[----:B------:R-:W3:Y:S04]  /*67170*/  LDL.LU R203, [R1+0x25c] ;  /* 0x00025c0001cb7983 */ /* 0x000ee80000300800 */
[----:B------:R-:W-:Y:S04]  /*67180*/  STSM.16.M88.4 [R0], R100 ;  /* 0x0000006400007844 */ /* 0x000fe80000000200 */
[----:B------:R-:W-:Y:S01]  /*67190*/  STSM.16.M88.4 [R0+0x200], R168 ;  /* 0x000200a800007844 */ /* 0x000fe20000000200 */
[----:B------:R-:W-:Y:S01]  /*671a0*/  BAR.SYNC.DEFER_BLOCKING 0x0 ;  /* 0x0000000000007b1d */ /* 0x000fe20000010000 */
[----:B------:R-:W-:Y:S01]  /*671b0*/  MOV R180, R172 ;  /* 0x000000ac00b47202 */ /* 0x000fe20000000f00 */
[----:B------:R-:W-:-:S04]  /*671c0*/  IMAD.MOV.U32 R181, RZ, RZ, R174 ;  /* 0x000000ffffb57224 */ /* 0x000fc800078e00ae */
[----:B------:R-:W4:Y:S04]  /*671d0*/  LDS.128 R160, [R3] ;  /* 0x0000000003a07984 */ /* 0x000f280000000c00 */
[----:B------:R-:W4:Y:S01]  /*671e0*/  LDS.128 R100, [R3+0x400] ;  /* 0x0004000003647984 */ /* 0x000f220000000c00 */
[----:B------:R-:W-:Y:S06]  /*671f0*/  BAR.SYNC.DEFER_BLOCKING 0x0 ;  /* 0x0000000000007b1d */ /* 0x000fec0000010000 */
[----:B------:R-:W-:Y:S04]  /*67200*/  STSM.16.M88.4 [R0], R164 ;  /* 0x000000a400007844 */ /* 0x000fe80000000200 */
        /* <DEDUP_REMOVED lines=8> */
[----:B------:R-:W-:Y:S01]  /*67290*/  BAR.SYNC.DEFER_BLOCKING 0x0 ;  /* 0x0000000000007b1d */ /* 0x000fe20000010000 */
[----:B------:R-:W-:Y:S01]  /*672a0*/  MOV R200, R173 ;  /* 0x000000ad00c87202 */ /* 0x000fe20000000f00 */
[----:B------:R-:W-:Y:S01]  /*672b0*/  IMAD.MOV.U32 R201, RZ, RZ, R175 ;  /* 0x000000ffffc97224 */ /* 0x000fe200078e00af */
[----:B------:R-:W-:Y:S01]  /*672c0*/  MOV R180, R8 ;  /* 0x0000000800b47202 */ /* 0x000fe20000000f00 */
[----:B------:R-:W-:Y:S01]  /*672d0*/  IMAD.MOV.U32 R181, RZ, RZ, R10 ;  /* 0x000000ffffb57224 */ /* 0x000fe200078e000a */
[----:B------:R-:W-:Y:S01]  /*672e0*/  MOV R8, R9 ;  /* 0x0000000900087202 */ /* 0x000fe20000000f00 */
[----:B------:R-:W-:Y:S01]  /*672f0*/  IMAD.MOV.U32 R9, RZ, RZ, R11 ;  /* 0x000000ffff097224 */ /* 0x000fe200078e000b */
[----:B------:R-:W4:Y:S04]  /*67300*/  LDL.LU R10, [R1+0x1e4] ;  /* 0x0001e400010a7983 */ /* 0x000f280000300800 */
[----:B------:R-:W4:Y:S04]  /*67310*/  LDL.LU R11, [R1+0x1ec] ;  /* 0x0001ec00010b7983 */ /* 0x000f280000300800 */
[----:B------:R-:W4:Y:S04]  /*67320*/  LDL.LU R210, [R1+0x244] ;  /* 0x0002440001d27983 */ /* 0x000f280000300800 */
[----:B------:R-:W4:Y:S04]  /*67330*/  LDL.LU R211, [R1+0x24c] ;  /* 0x00024c0001d37983 */ /* 0x000f280000300800 */
[----:B--2---:R-:W-:Y:S04]  /*67340*/  STSM.16.M88.4 [R0], R96 ;  /* 0x0000006000007844 */ /* 0x004fe80000000200 */
[----:B---3--:R-:W-:Y:S01]  /*67350*/  STSM.16.M88.4 [R0+0x200], R200 ;  /* 0x000200c800007844 */ /* 0x008fe20000000200 */
[----:B------:R-:W-:Y:S06]  /*67360*/  BAR.SYNC.DEFER_BLOCKING 0x0 ;  /* 0x0000000000007b1d */ /* 0x000fec0000010000 */
[----:B------:R-:W2:Y:S04]  /*67370*/  LDS.128 R172, [R3] ;  /* 0x0000000003ac7984 */ /* 0x000ea80000000c00 */
[----:B------:R-:W3:Y:S01]  /*67380*/  LDS.128 R96, [R3+0x400] ;  /* 0x0004000003607984 */ /* 0x000ee20000000c00 */
[----:B------:R-:W-:Y:S06]  /*67390*/  BAR.SYNC.DEFER_BLOCKING 0x0 ;  /* 0x0000000000007b1d */ /* 0x000fec0000010000 */
[----:B----4-:R-:W-:Y:S04]  /*673a0*/  STSM.16.M88.4 [R0], R180 ;  /* 0x000000b400007844 */ /* 0x010fe80000000200 */
[----:B------:R4:W-:Y:S01]  /*673b0*/  STSM.16.M88.4 [R0+0x200], R204 ;  /* 0x000200cc00007844 */ /* 0x0009e20000000200 */
[----:B------:R-:W-:Y:S06]  /*673c0*/  BAR.SYNC.DEFER_BLOCKING 0x0 ;  /* 0x0000000000007b1d */ /* 0x000fec0000010000 */
[----:B----4-:R-:W4:Y:S04]  /*673d0*/  LDL.LU R206, [R1+0x1d0] ;  /* 0x0001d00001ce7983 */ /* 0x010f280000300800 */
[----:B------:R-:W4:Y:S04]  /*673e0*/  LDL.LU R207, [R1+0x1d8] ;  /* 0x0001d80001cf7983 */ /* 0x000f280000300800 */
[----:B------:R-:W2:Y:S04]  /*673f0*/  LDL.LU R214, [R1+0x230] ;  /* 0x0002300001d67983 */ /* 0x000ea80000300800 */
[----:B------:R-:W2:Y:S04]  /*67400*/  LDL.LU R215, [R1+0x238] ;  /* 0x0002380001d77983 */ /* 0x000ea80000300800 */
[----:B------:R-:W3:Y:S04]  /*67410*/  LDS.128 R200, [R3] ;  /* 0x0000000003c87984 */ /* 0x000ee80000000c00 */
[----:B------:R-:W-:Y:S01]  /*67420*/  LDS.128 R180, [R3+0x400] ;  /* 0x0004000003b47984 */ /* 0x000fe20000000c00 */
[----:B------:R-:W-:Y:S01]  /*67430*/  BAR.SYNC.DEFER_BLOCKING 0x0 ;  /* 0x0000000000007b1d */ /* 0x000fe20000010000 */
[----:B------:R-:W-:Y:S01]  /*67440*/  MOV R204, R4 ;  /* 0x0000000400cc7202 */ /* 0x000fe20000000f00 */
[----:B------:R-:W-:Y:S01]  /*67450*/  IMAD.MOV.U32 R205, RZ, RZ, R6 ;  /* 0x000000ffffcd7224 */ /* 0x000fe200078e0006 */
[----:B------:R-:W-:Y:S01]  /*67460*/  MOV R4, R5 ;  /* 0x0000000500047202 */ /* 0x000fe20000000f00 */
[----:B------:R-:W-:-:S02]  /*67470*/  IMAD.MOV.U32 R5, RZ, RZ, R7 ;  /* 0x000000ffff057224 */ /* 0x000fc400078e0007 */
[----:B------:R-:W3:Y:S04]  /*67480*/  LDL.LU R6, [R1+0x1d4] ;  /* 0x0001d40001067983 */ /* 0x000ee80000300800 */
[----:B------:R-:W3:Y:S04]  /*67490*/  LDL.LU R7, [R1+0x1dc] ;  /* 0x0001dc0001077983 */ /* 0x000ee80000300800 */
[----:B------:R-:W3:Y:S04]  /*674a0*/  LDL.LU R222, [R1+0x234] ;  /* 0x0002340001de7983 */ /* 0x000ee80000300800 */
[----:B------:R-:W3:Y:S04]  /*674b0*/  LDL.LU R223, [R1+0x23c] ;  /* 0x00023c0001df7983 */ /* 0x000ee80000300800 */
[----:B------:R-:W-:Y:S04]  /*674c0*/  STSM.16.M88.4 [R0], R8 ;  /* 0x0000000800007844 */ /* 0x000fe80000000200 */
[----:B------:R-:W-:Y:S01]  /*674d0*/  STSM.16.M88.4 [R0+0x200], R208 ;  /* 0x000200d000007844 */ /* 0x000fe20000000200 */
[----:B------:R-:W-:Y:S06]  /*674e0*/  BAR.SYNC.DEFER_BLOCKING 0x0 ;  /* 0x0000000000007b1d */ /* 0x000fec0000010000 */
[----:B------:R-:W1:Y:S04]  /*674f0*/  LDS.128 R176, [R3] ;  /* 0x0000000003b07984 */ /* 0x000e680000000c00 */
[----:B------:R-:W1:Y:S01]  /*67500*/  LDS.128 R8, [R3+0x400] ;  /* 0x0004000003087984 */ /* 0x000e620000000c00 */
[----:B------:R-:W-:Y:S06]  /*67510*/  BAR.SYNC.DEFER_BLOCKING 0x0 ;  /* 0x0000000000007b1d */ /* 0x000fec0000010000 */
[----:B----4-:R-:W-:Y:S04]  /*67520*/  STSM.16.M88.4 [R0], R204 ;  /* 0x000000cc00007844 */ /* 0x010fe80000000200 */
[----:B--2---:R2:W-:Y:S01]  /*67530*/  STSM.16.M88.4 [R0+0x200], R212 ;  /* 0x000200d400007844 */ /* 0x0045e20000000200 */
[----:B------:R-:W-:Y:S06]  /*67540*/  BAR.SYNC.DEFER_BLOCKING 0x0 ;  /* 0x0000000000007b1d */ /* 0x000fec0000010000 */
[----:B--2---:R-:W2:Y:S04]  /*67550*/  LDL.LU R214, [R1+0x1c0] ;  /* 0x0001c00001d67983 */ /* 0x004ea80000300800 */
[----:B------:R-:W2:Y:S04]  /*67560*/  LDL.LU R215, [R1+0x1c8] ;  /* 0x0001c80001d77983 */ /* 0x000ea80000300800 */
        /* <DEDUP_REMOVED lines=8> */
[----:B------:R-:W-:-:S02]  /*675f0*/  IMAD.MOV.U32 R25, RZ, RZ, R27 ;  /* 0x000000ffff197224 */ /* 0x000fc400078e001b */
[----:B------:R-:W4:Y:S04]  /*67600*/  LDL.LU R26, [R1+0x1c4] ;  /* 0x0001c400011a7983 */ /* 0x000f280000300800 */
[----:B------:R-:W4:Y:S04]  /*67610*/  LDL.LU R27, [R1+0x1cc] ;  /* 0x0001cc00011b7983 */ /* 0x000f280000300800 */
[----:B------:R-:W4:Y:S04]  /*67620*/  LDL.LU R230, [R1+0x224] ;  /* 0x0002240001e67983 */ /* 0x000f280000300800 */
[----:B------:R-:W4:Y:S04]  /*67630*/  LDL.LU R231, [R1+0x22c] ;  /* 0x00022c0001e77983 */ /* 0x000f280000300800 */
[----:B---3--:R-:W-:Y:S04]  /*67640*/  STSM.16.M88.4 [R0], R4 ;  /* 0x0000000400007844 */ /* 0x008fe80000000200 */
[----:B------:R-:W-:Y:S01]  /*67650*/  STSM.16.M88.4 [R0+0x200], R220 ;  /* 0x000200dc00007844 */ /* 0x000fe20000000200 */
[----:B------:R-:W-:Y:S06]  /*67660*/  BAR.SYNC.DEFER_BLOCKING 0x0 ;  /* 0x0000000000007b1d */ /* 0x000fec0000010000 */
[----:B------:R-:W3:Y:S04]  /*67670*/  LDS.128 R184, [R3] ;  /* 0x0000000003b87984 */ /* 0x000ee80000000c00 */
[----:B------:R-:W3:Y:S01]  /*67680*/  LDS.128 R4, [R3+0x400] ;  /* 0x0004000003047984 */ /* 0x000ee20000000c00 */
[----:B------:R-:W-:Y:S06]  /*67690*/  BAR.SYNC.DEFER_BLOCKING 0x0 ;  /* 0x0000000000007b1d */ /* 0x000fec0000010000 */
[----:B--2---:R-:W-:Y:S04]  /*676a0*/  STSM.16.M88.4 [R0], R212 ;  /* 0x000000d400007844 */ /* 0x004fe80000000200 */
[----:B----4-:R2:W-:Y:S01]  /*676b0*/  STSM.16.M88.4 [R0+0x200], R224 ;  /* 0x000200e000007844 */ /* 0x0105e20000000200 */
[----:B------:R-:W-:Y:S06]  /*676c0*/  BAR.SYNC.DEFER_BLOCKING 0x0 ;  /* 0x0000000000007b1d */ /* 0x000fec0000010000 */
[----:B--2---:R-:W2:Y:S04]  /*676d0*/  LDL.LU R226, [R1+0x1b0] ;  /* 0x0001b00001e27983 */ /* 0x004ea80000300800 */
[----:B------:R-:W2:Y:S04]  /*676e0*/  LDL.LU R227, [R1+0x1b8] ;  /* 0x0001b80001e37983 */ /* 0x000ea80000300800 */
[----:B------:R-:W4:Y:S04]  /*676f0*/  LDL.LU R234, [R1+0x210] ;  /* 0x0002100001ea7983 */ /* 0x000f280000300800 */
[----:B------:R-:W4:Y:S04]  /*67700*/  LDL.LU R235, [R1+0x218] ;  /* 0x0002180001eb7983 */ /* 0x000f280000300800 */
        /* <DEDUP_REMOVED lines=14> */
[----:B------:R-:W3:Y:S04]  /*677f0*/  LDL.LU R2, [R1+0x1d20] ;  /* 0x001d200001027983 */ /* 0x000ee80000300800 */
[----:B------:R-:W1:Y:S04]  /*67800*/  LDS.128 R188, [R3] ;  /* 0x0000000003bc7984 */ /* 0x000e680000000c00 */
[----:B------:R-:W1:Y:S01]  /*67810*/  LDS.128 R24, [R3+0x400] ;  /* 0x0004000003187984 */ /* 0x000e620000000c00 */
[----:B------:R-:W-:Y:S06]  /*67820*/  BAR.SYNC.DEFER_BLOCKING 0x0 ;  /* 0x0000000000007b1d */ /* 0x000fec0000010000 */
[----:B--2---:R-:W-:Y:S04]  /*67830*/  STSM.16.M88.4 [R0], R224 ;  /* 0x000000e000007844 */ /* 0x004fe80000000200 */
[----:B----4-:R2:W-:Y:S01]  /*67840*/  STSM.16.M88.4 [R0+0x200], R232 ;  /* 0x000200e800007844 */ /* 0x0105e20000000200 */
[----:B------:R-:W-:Y:S06]  /*67850*/  BAR.SYNC.DEFER_BLOCKING 0x0 ;  /* 0x0000000000007b1d */ /* 0x000fec0000010000 */
[----:B--2---:R-:W2:Y:S04]  /*67860*/  LDL.LU R234, [R1+0x190] ;  /* 0x0001900001ea7983 */ /* 0x004ea80000300800 */
[----:B------:R-:W2:Y:S04]  /*67870*/  LDL.LU R235, [R1+0x198] ;  /* 0x0001980001eb7983 */ /* 0x000ea80000300800 */
[----:B------:R-:W4:Y:S04]  /*67880*/  LDS.128 R228, [R3] ;  /* 0x0000000003e47984 */ /* 0x000f280000000c00 */
[----:B------:R-:W-:Y:S01]  /*67890*/  LDS.128 R224, [R3+0x400] ;  /* 0x0004000003e07984 */ /* 0x000fe20000000c00 */
[----:B------:R-:W-:Y:S01]  /*678a0*/  BAR.SYNC.DEFER_BLOCKING 0x0 ;  /* 0x0000000000007b1d */ /* 0x000fe20000010000 */
[----:B------:R-:W-:Y:S01]  /*678b0*/  MOV R236, R193 ;  /* 0x000000c100ec7202 */ /* 0x000fe20000000f00 */
[----:B------:R-:W-:-:S04]  /*678c0*/  IMAD.MOV.U32 R237, RZ, RZ, R195 ;  /* 0x000000ffffed7224 */ /* 0x000fc800078e00c3 */
[----:B---3--:R-:W-:Y:S04]  /*678d0*/  STSM.16.M88.4 [R0], R144 ;  /* 0x0000009000007844 */ /* 0x008fe80000000200 */
[----:B------:R-:W-:Y:S01]  /*678e0*/  STSM.16.M88.4 [R0+0x200], R236 ;  /* 0x000200ec00007844 */ /* 0x000fe20000000200 */
[----:B------:R-:W-:Y:S01]  /*678f0*/  BAR.SYNC.DEFER_BLOCKING 0x0 ;  /* 0x0000000000007b1d */ /* 0x000fe20000010000 */
[----:B------:R-:W-:Y:S01]  /*67900*/  MOV R232, R216 ;  /* 0x000000d800e87202 */ /* 0x000fe20000000f00 */
[----:B------:R-:W-:-:S04]  /*67910*/  IMAD.MOV.U32 R233, RZ, RZ, R218 ;  /* 0x000000ffffe97224 */ /* 0x000fc800078e00da */
[----:B------:R-:W3:Y:S04]  /*67920*/  LDS.128 R192, [R3] ;  /* 0x0000000003c07984 */ /* 0x000ee80000000c00 */
[----:B------:R-:W3:Y:S01]  /*67930*/  LDS.128 R144, [R3+0x400] ;  /* 0x0004000003907984 */ /* 0x000ee20000000c00 */
[----:B------:R-:W-:Y:S01]  /*67940*/  BAR.SYNC.DEFER_BLOCKING 0x0 ;  /* 0x0000000000007b1d */ /* 0x000fe20000010000 */
[----:B------:R-:W-:Y:S01]  /*67950*/  MOV R216, R217 ;  /* 0x000000d900d87202 */ /* 0x000fe20000000f00 */
[----:B------:R-:W-:-:S04]  /*67960*/  IMAD.MOV.U32 R217, RZ, RZ, R219 ;  /* 0x000000ffffd97224 */ /* 0x000fc800078e00db */
[----:B--2---:R2:W-:Y:S04]  /*67970*/  STSM.16.M88.4 [R0], R232 ;  /* 0x000000e800007844 */ /* 0x0045e80000000200 */
[----:B--2---:R-:W2:Y:S04]  /*67980*/  LDL.LU R234, [R1+0x200] ;  /* 0x0002000001ea7983 */ /* 0x004ea80000300800 */
[----:B------:R-:W2:Y:S01]  /*67990*/  LDL.LU R235, [R1+0x208] ;  /* 0x0002080001eb7983 */ /* 0x000ea20000300800 */
[----:B------:R-:W-:Y:S01]  /*679a0*/  MOV R232, R196 ;  /* 0x000000c400e87202 */ /* 0x000fe20000000f00 */
[----:B------:R-:W-:Y:S01]  /*679b0*/  IMAD.MOV.U32 R233, RZ, RZ, R198 ;  /* 0x000000ffffe97224 */ /* 0x000fe200078e00c6 */
[----:B------:R-:W-:Y:S01]  /*679c0*/  MOV R196, R197 ;  /* 0x000000c500c47202 */ /* 0x000fe20000000f00 */
[----:B------:R-:W4:Y:S01]  /*679d0*/  LDL.LU R218, [R1+0x194] ;  /* 0x0001940001da7983 */ /* 0x000f220000300800 */
[----:B------:R-:W-:-:S03]  /*679e0*/  IMAD.MOV.U32 R197, RZ, RZ, R199 ;  /* 0x000000ffffc57224 */ /* 0x000fc600078e00c7 */
[----:B------:R-:W4:Y:S04]  /*679f0*/  LDL.LU R219, [R1+0x19c] ;  /* 0x00019c0001db7983 */ /* 0x000f280000300800 */
[----:B------:R-:W3:Y:S04]  /*67a00*/  LDL.LU R198, [R1+0x204] ;  /* 0x0002040001c67983 */ /* 0x000ee80000300800 */
[----:B------:R-:W3:Y:S04]  /*67a10*/  LDL.LU R199, [R1+0x20c] ;  /* 0x00020c0001c77983 */ /* 0x000ee80000300800 */
[----:B--2---:R-:W-:Y:S01]  /*67a20*/  STSM.16.M88.4 [R0+0x200], R232 ;  /* 0x000200e800007844 */ /* 0x004fe20000000200 */
[----:B------:R-:W-:Y:S06]  /*67a30*/  BAR.SYNC.DEFER_BLOCKING 0x0 ;  /* 0x0000000000007b1d */ /* 0x000fec0000010000 */
[----:B------:R-:W2:Y:S04]  /*67a40*/  LDS.128 R232, [R3] ;  /* 0x0000000003e87984 */ /* 0x000ea80000000c00 */
[----:B------:R-:W-:Y:S01]  /*67a50*/  LDS.128 R236, [R3+0x400] ;  /* 0x0004000003ec7984 */ /* 0x000fe20000000c00 */
[----:B------:R-:W-:Y:S06]  /*67a60*/  BAR.SYNC.DEFER_BLOCKING 0x0 ;  /* 0x0000000000007b1d */ /* 0x000fec0000010000 */
[----:B----4-:R4:W-:Y:S04]  /*67a70*/  STSM.16.M88.4 [R0], R216 ;  /* 0x000000d800007844 */ /* 0x0109e80000000200 */
[----:B---3--:R3:W-:Y:S04]  /*67a80*/  STSM.16.M88.4 [R0+0x200], R196 ;  /* 0x000200c400007844 */ /* 0x0087e80000000200 */
[----:B----4-:R-:W4:Y:S04]  /*67a90*/  LDL.LU R219, [R1+0x1d3c] ;  /* 0x001d3c0001db7983 */ /* 0x010f280000300800 */
[----:B------:R-:W2:Y:S04]  /*67aa0*/  LDL.LU R217, [R1+0x44] ;  /* 0x0000440001d97983 */ /* 0x000ea80000300800 */
[----:B---3--:R-:W3:Y:S04]  /*67ab0*/  LDL.LU R199, [R1+0x40] ;  /* 0x0000400001c77983 */ /* 0x008ee80000300800 */
[----:B------:R-:W2:Y:S01]  /*67ac0*/  LDL.LU R216, [R1+0x1d40] ;  /* 0x001d400001d87983 */ /* 0x000ea20000300800 */
[----:B------:R-:W-:Y:S01]  /*67ad0*/  BAR.SYNC.DEFER_BLOCKING 0x0 ;  /* 0x0000000000007b1d */ /* 0x000fe20000010000 */
[----:B------:R-:W-:-:S05]  /*67ae0*/  ISETP.GE.AND P0, PT, R2, UR4, PT ;  /* 0x0000000402007c0c */ /* 0x000fca000bf06270 */
[----:B------:R-:W-:Y:S02]  /*67af0*/  ULDC UR4, c[0x0][0x244] ;  /* 0x0000910000047ab9 */ /* 0x000fe40000000800 */
[----:B------:R-:W-:Y:S01]  /*67b00*/  IMAD R2, R2, UR4, RZ ;  /* 0x0000000402027c24 */ /* 0x000fe2000f8e02ff */
[C---:B------:R-:W-:Y:S01]  /*67b10*/  ISETP.LT.AND P1, PT, R243.reuse, UR5, !P0 ;  /* 0x00000005f3007c0c */ /* 0x040fe2000c721270 */
[----:B------:R-:W-:Y:S01]  /*67b20*/  ULDC.64 UR4, c[0x0][0x220] ;  /* 0x0000880000047ab9 */ /* 0x000fe20000000a00 */
[----:B------:R-:W-:Y:S01]  /*67b30*/  IMAD R243, R243, UR6, RZ ;  /* 0x00000006f3f37c24 */ /* 0x000fe2000f8e02ff */
[----:B------:R-:W2:Y:S01]  /*67b40*/  LDL.LU R198, [R1+0x1d44] ;  /* 0x001d440001c67983 */ /* 0x000ea20000300800 */
[C---:B------:R-:W-:Y:S01]  /*67b50*/  LEA R0, P2, R2.reuse, UR4, 0x2 ;  /* 0x0000000402007c11 */ /* 0x040fe2000f8410ff */
[----:B------:R-:W-:Y:S02]  /*67b60*/  ULDC UR4, c[0x0][0x22c] ;  /* 0x00008b0000047ab9 */ /* 0x000fe40000000800 */
[----:B------:R-:W2:Y:S01]  /*67b70*/  LDL.LU R218, [R1+0x48] ;  /* 0x0000480001da7983 */ /* 0x000ea20000300800 */
[----:B------:R-:W-:Y:S01]  /*67b80*/  LEA.HI.X.SX32 R2, R2, UR5, 0x2, P2 ;  /* 0x0000000502027c11 */ /* 0x000fe200090f16ff */
[----:B------:R-:W-:Y:S01]  /*67b90*/  ULDC UR5, c[0x0][0x22c] ;  /* 0x00008b0000057ab9 */ /* 0x000fe20000000800 */
[----:B------:R-:W-:-:S04]  /*67ba0*/  LEA R196, P2, R243, R0, 0x2 ;  /* 0x00000000f3c47211 */ /* 0x000fc800078410ff */
[C---:B------:R-:W-:Y:S02]  /*67bb0*/  LEA.HI.X.SX32 R197, R243.reuse, R2, 0x2, P2 ;  /* 0x00000002f3c57211 */ /* 0x040fe400010f16ff */
[----:B------:R-:W-:-:S03]  /*67bc0*/  IADD3 R243, R243, UR6, RZ ;  /* 0x00000006f3f37c10 */ /* 0x000fc6000fffe0ff */
[----:B---3--:R3:W-:Y:S04]  /*67bd0*/  @P1 STG.E desc[UR8][R196.64], R199 ;  /* 0x000000c7c4001986 */ /* 0x0087e8000c101908 */
[----:B---3--:R-:W3:Y:S01]  /*67be0*/  LDL.LU R199, [R1+0x1d4c] ;  /* 0x001d4c0001c77983 */ /* 0x008ee20000300800 */
[----:B----4-:R-:W-:Y:S01]  /*67bf0*/  ISETP.LT.AND P2, PT, R219, UR4, !P0 ;  /* 0x00000004db007c0c */ /* 0x010fe2000c741270 */
[----:B------:R-:W-:Y:S01]  /*67c00*/  ULDC UR4, c[0x0][0x22c] ;  /* 0x00008b0000047ab9 */ /* 0x000fe20000000800 */
[----:B------:R-:W-:-:S04]  /*67c10*/  LEA R196, P1, R243, R0, 0x2 ;  /* 0x00000000f3c47211 */ /* 0x000fc800078210ff */
[C---:B------:R-:W-:Y:S01]  /*67c20*/  LEA.HI.X.SX32 R197, R243.reuse, R2, 0x2, P1 ;  /* 0x00000002f3c57211 */ /* 0x040fe200008f16ff */
[----:B------:R-:W-:-:S06]  /*67c30*/  VIADD R243, R243, UR6 ;  /* 0x00000006f3f37c36 */ /* 0x000fcc0008000000 */
[----:B------:R4:W-:Y:S01]  /*67c40*/  @P2 STG.E desc[UR8][R196.64], R241 ;  /* 0x000000f1c4002986 */ /* 0x0009e2000c101908 */
[----:B--2---:R-:W-:Y:S01]  /*67c50*/  ISETP.LT.AND P2, PT, R216, UR4, !P0 ;  /* 0x00000004d8007c0c */ /* 0x004fe2000c741270 */
[----:B------:R-:W-:Y:S02]  /*67c60*/  ULDC UR4, c[0x0][0x22c] ;  /* 0x00008b0000047ab9 */ /* 0x000fe40000000800 */
[----:B----4-:R-:W2:Y:S01]  /*67c70*/  LDL.LU R241, [R1+0x212c] ;  /* 0x00212c0001f17983 */ /* 0x010ea20000300800 */
[----:B------:R-:W-:-:S03]  /*67c80*/  LEA R196, P1, R243, R0, 0x2 ;  /* 0x00000000f3c47211 */ /* 0x000fc600078210ff */
[----:B------:R-:W4:Y:S01]  /*67c90*/  LDL.LU R216, [R1+0x1d54] ;  /* 0x001d540001d87983 */ /* 0x000f220000300800 */
[C---:B------:R-:W-:Y:S02]  /*67ca0*/  LEA.HI.X.SX32 R197, R243.reuse, R2, 0x2, P1 ;  /* 0x00000002f3c57211 */ /* 0x040fe400008f16ff */
[----:B------:R-:W-:Y:S01]  /*67cb0*/  IADD3 R243, R243, UR6, RZ ;  /* 0x00000006f3f37c10 */ /* 0x000fe2000fffe0ff */
[----:B------:R-:W2:Y:S04]  /*67cc0*/  LDL.LU R219, [R1+0x4c] ;  /* 0x00004c0001db7983 */ /* 0x000ea80000300800 */
[----:B------:R1:W-:Y:S01]  /*67cd0*/  @P2 STG.E desc[UR8][R196.64], R217 ;  /* 0x000000d9c4002986 */ /* 0x0003e2000c101908 */
[----:B------:R-:W-:Y:S01]  /*67ce0*/  ISETP.LT.AND P2, PT, R198, UR4, !P0 ;  /* 0x00000004c6007c0c */ /* 0x000fe2000c741270 */
[----:B------:R-:W-:-:S02]  /*67cf0*/  ULDC UR4, c[0x0][0x22c] ;  /* 0x00008b0000047ab9 */ /* 0x000fc40000000800 */
[----:B------:R-:W2:Y:S01]  /*67d00*/  LDL.LU R198, [R1+0x1d58] ;  /* 0x001d580001c67983 */ /* 0x000ea20000300800 */
[----:B-1----:R-:W-:-:S04]  /*67d10*/  LEA R196, P1, R243, R0, 0x2 ;  /* 0x00000000f3c47211 */ /* 0x002fc800078210ff */
[----:B------:R-:W-:-:S05]  /*67d20*/  LEA.HI.X.SX32 R197, R243, R2, 0x2, P1 ;  /* 0x00000002f3c57211 */ /* 0x000fca00008f16ff */
[----:B------:R1:W-:Y:S04]  /*67d30*/  @P2 STG.E desc[UR8][R196.64], R252 ;  /* 0x000000fcc4002986 */ /* 0x0003e8000c101908 */
[----:B-1----:R-:W2:Y:S01]  /*67d40*/  LDL.LU R252, [R1+0x2128] ;  /* 0x0021280001fc7983 */ /* 0x002ea20000300800 */
[----:B---3--:R-:W-:Y:S01]  /*67d50*/  ISETP.LT.AND P2, PT, R199, UR4, !P0 ;  /* 0x00000004c7007c0c */ /* 0x008fe2000c741270 */
[----:B------:R-:W-:Y:S02]  /*67d60*/  VIADD R243, R243, UR6 ;  /* 0x00000006f3f37c36 */ /* 0x000fe40008000000 */
[----:B------:R-:W3:Y:S01]  /*67d70*/  LDL.LU R199, [R1+0x1d60] ;  /* 0x001d600001c77983 */ /* 0x000ee20000300800 */
[----:B------:R-:W-:Y:S02]  /*67d80*/  ULDC UR4, c[0x0][0x22c] ;  /* 0x00008b0000047ab9 */ /* 0x000fe40000000800 */
[----:B------:R-:W-:-:S04]  /*67d90*/  LEA R196, P1, R243, R0, 0x2 ;  /* 0x00000000f3c47211 */ /* 0x000fc800078210ff */
[C---:B------:R-:W-:Y:S02]  /*67da0*/  LEA.HI.X.SX32 R197, R243.reuse, R2, 0x2, P1 ;  /* 0x00000002f3c57211 */ /* 0x040fe400008f16ff */
[----:B------:R-:W-:-:S03]  /*67db0*/  IADD3 R243, R243, UR6, RZ ;  /* 0x00000006f3f37c10 */ /* 0x000fc6000fffe0ff */
[----:B------:R1:W-:Y:S01]  /*67dc0*/  @P2 STG.E desc[UR8][R196.64], R218 ;  /* 0x000000dac4002986 */ /* 0x0003e2000c101908 */
[----:B----4-:R-:W-:Y:S01]  /*67dd0*/  ISETP.LT.AND P2, PT, R216, UR4, !P0 ;  /* 0x00000004d8007c0c */ /* 0x010fe2000c741270 */
[----:B------:R-:W-:Y:S01]  /*67de0*/  ULDC UR4, c[0x0][0x22c] ;  /* 0x00008b0000047ab9 */ /* 0x000fe20000000800 */
[C---:B-1----:R-:W-:Y:S01]  /*67df0*/  LEA R196, P1, R243.reuse, R0, 0x2 ;  /* 0x00000000f3c47211 */ /* 0x042fe200078210ff */
[----:B------:R-:W4:Y:S03]  /*67e00*/  LDL.LU R216, [R1+0x1d64] ;  /* 0x001d640001d87983 */ /* 0x000f260000300800 */
[C---:B------:R-:W-:Y:S01]  /*67e10*/  LEA.HI.X.SX32 R197, R243.reuse, R2, 0x2, P1 ;  /* 0x00000002f3c57211 */ /* 0x040fe200008f16ff */
[----:B------:R-:W-:-:S06]  /*67e20*/  VIADD R243, R243, UR6 ;  /* 0x00000006f3f37c36 */ /* 0x000fcc0008000000 */
[----:B------:R1:W-:Y:S01]  /*67e30*/  @P2 STG.E desc[UR8][R196.64], R242 ;  /* 0x000000f2c4002986 */ /* 0x0003e2000c101908 */
[----:B--2---:R-:W-:Y:S01]  /*67e40*/  ISETP.LT.AND P2, PT, R198, UR4, !P0 ;  /* 0x00000004c6007c0c */ /* 0x004fe2000c741270 */
[----:B------:R-:W-:Y:S01]  /*67e50*/  ULDC UR4, c[0x0][0x22c] ;  /* 0x00008b0000047ab9 */ /* 0x000fe20000000800 */
[C---:B-1----:R-:W-:Y:S01]  /*67e60*/  LEA R196, P1, R243.reuse, R0, 0x2 ;  /* 0x00000000f3c47211 */ /* 0x042fe200078210ff */
[----:B------:R-:W2:Y:S03]  /*67e70*/  LDL.LU R242, [R1+0x2124] ;  /* 0x0021240001f27983 */ /* 0x000ea60000300800 */
[C---:B------:R-:W-:Y:S01]  /*67e80*/  LEA.HI.X.SX32 R197, R243.reuse, R2, 0x2, P1 ;  /* 0x00000002f3c57211 */ /* 0x040fe200008f16ff */
[----:B------:R-:W2:Y:S01]  /*67e90*/  LDL.LU R198, [R1+0x1d6c] ;  /* 0x001d6c0001c67983 */ /* 0x000ea20000300800 */
[----:B------:R-:W-:-:S05]  /*67ea0*/  IADD3 R243, R243, UR6, RZ ;  /* 0x00000006f3f37c10 */ /* 0x000fca000fffe0ff */
[----:B------:R1:W-:Y:S02]  /*67eb0*/  @P2 STG.E desc[UR8][R196.64], R219 ;  /* 0x000000dbc4002986 */ /* 0x0003e4000c101908 */
[----:B-1----:R-:W-:-:S04]  /*67ec0*/  LEA R196, P1, R243, R0, 0x2 ;  /* 0x00000000f3c47211 */ /* 0x002fc800078210ff */
[----:B------:R-:W-:Y:S02]  /*67ed0*/  LEA.HI.X.SX32 R197, R243, R2, 0x2, P1 ;  /* 0x00000002f3c57211 */ /* 0x000fe400008f16ff */
[----:B---3--:R-:W-:Y:S01]  /*67ee0*/  ISETP.LT.AND P2, PT, R199, UR4, !P0 ;  /* 0x00000004c7007c0c */ /* 0x008fe2000c741270 */
[----:B------:R-:W-:-:S12]  /*67ef0*/  ULDC UR4, c[0x0][0x22c] ;  /* 0x00008b0000047ab9 */ /* 0x000fd80000000800 */
[----:B------:R1:W-:Y:S04]  /*67f00*/  @P2 STG.E desc[UR8][R196.64], R240 ;  /* 0x000000f0c4002986 */ /* 0x0003e8000c101908 */
[----:B-1----:R-:W3:Y:S04]  /*67f10*/  LDL.LU R240, [R1+0x2120] ;  /* 0x0021200001f07983 */ /* 0x002ee80000300800 */
[----:B------:R-:W3:Y:S01]  /*67f20*/  LDL.LU R218, [R1+0x1d78] ;  /* 0x001d780001da7983 */ /* 0x000ee20000300800 */
[----:B------:R-:W-:Y:S01]  /*67f30*/  VIADD R243, R243, UR6 ;  /* 0x00000006f3f37c36 */ /* 0x000fe20008000000 */
[----:B----4-:R-:W-:Y:S01]  /*67f40*/  ISETP.LT.AND P2, PT, R216, UR4, !P0 ;  /* 0x00000004d8007c0c */ /* 0x010fe2000c741270 */
[----:B------:R-:W-:Y:S01]  /*67f50*/  ULDC UR4, c[0x0][0x22c] ;  /* 0x00008b0000047ab9 */ /* 0x000fe20000000800 */
[----:B------:R-:W4:Y:S04]  /*67f60*/  LDL.LU R199, [R1+0x1d7c] ;  /* 0x001d7c0001c77983 */ /* 0x000f280000300800 */
[----:B------:R-:W4:Y:S01]  /*67f70*/  LDL.LU R216, [R1+0x1d80] ;  /* 0x001d800001d87983 */ /* 0x000f220000300800 */
[----:B------:R-:W-:-:S03]  /*67f80*/  LEA R196, P1, R243, R0, 0x2 ;  /* 0x00000000f3c47211 */ /* 0x000fc600078210ff */
[----:B------:R-:W4:Y:S01]  /*67f90*/  LDL.LU R217, [R1+0x1d8c] ;  /* 0x001d8c0001d97983 */ /* 0x000f220000300800 */
[C---:B------:R-:W-:Y:S02]  /*67fa0*/  LEA.HI.X.SX32 R197, R243.reuse, R2, 0x2, P1 ;  /* 0x00000002f3c57211 */ /* 0x040fe400008f16ff */
[----:B------:R-:W-:-:S03]  /*67fb0*/  IADD3 R243, R243, UR6, RZ ;  /* 0x00000006f3f37c10 */ /* 0x000fc6000fffe0ff */
[----:B--2---:R1:W-:Y:S01]  /*67fc0*/  @P2 STG.E desc[UR8][R196.64], R242 ;  /* 0x000000f2c4002986 */ /* 0x0043e2000c101908 */
[----:B------:R-:W-:Y:S01]  /*67fd0*/  ISETP.LT.AND P2, PT, R198, UR4, !P0 ;  /* 0x00000004c6007c0c */ /* 0x000fe2000c741270 */
[----:B------:R-:W-:Y:S02]  /*67fe0*/  ULDC UR4, c[0x0][0x22c] ;  /* 0x00008b0000047ab9 */ /* 0x000fe40000000800 */
[----:B------:R-:W2:Y:S01]  /*67ff0*/  LDL.LU R198, [R1+0x1d88] ;  /* 0x001d880001c67983 */ /* 0x000ea20000300800 */
[----:B-1----:R-:W-:-:S04]  /*68000*/  LEA R196, P1, R243, R0, 0x2 ;  /* 0x00000000f3c47211 */ /* 0x002fc800078210ff */
[----:B------:R-:W-:-:S05]  /*68010*/  LEA.HI.X.SX32 R197, R243, R2, 0x2, P1 ;  /* 0x00000002f3c57211 */ /* 0x000fca00008f16ff */
[----:B------:R1:W-:Y:S01]  /*68020*/  @P2 STG.E desc[UR8][R196.64], R248 ;  /* 0x000000f8c4002986 */ /* 0x0003e2000c101908 */
[----:B---3--:R-:W-:Y:S01]  /*68030*/  ISETP.LT.AND P2, PT, R218, UR4, !P0 ;  /* 0x00000004da007c0c */ /* 0x008fe2000c741270 */
[----:B------:R-:W-:Y:S02]  /*68040*/  VIADD R243, R243, UR6 ;  /* 0x00000006f3f37c36 */ /* 0x000fe40008000000 */
[----:B------:R-:W3:Y:S01]  /*68050*/  LDL.LU R218, [R1+0x1d9c] ;  /* 0x001d9c0001da7983 */ /* 0x000ee20000300800 */
[----:B------:R-:W-:Y:S02]  /*68060*/  ULDC UR4, c[0x0][0x22c] ;  /* 0x00008b0000047ab9 */ /* 0x000fe40000000800 */
[----:B----4-:R-:W-:Y:S01]  /*68070*/  ISETP.LT.AND P4, PT, R199, UR4, !P0 ;  /* 0x00000004c7007c0c */ /* 0x010fe2000c781270 */
[----:B------:R-:W-:Y:S01]  /*68080*/  ULDC UR4, c[0x0][0x22c] ;  /* 0x00008b0000047ab9 */ /* 0x000fe20000000800 */
[C---:B-1----:R-:W-:Y:S02]  /*68090*/  LEA R196, P1, R243.reuse, R0, 0x2 ;  /* 0x00000000f3c47211 */ /* 0x042fe400078210ff */
[----:B------:R-:W-:Y:S01]  /*680a0*/  ISETP.LT.AND P3, PT, R216, UR4, !P0 ;  /* 0x00000004d8007c0c */ /* 0x000fe2000c761270 */
[----:B------:R-:W-:Y:S01]  /*680b0*/  ULDC UR4, c[0x0][0x22c] ;  /* 0x00008b0000047ab9 */ /* 0x000fe20000000800 */
[----:B------:R-:W4:Y:S01]  /*680c0*/  LDL.LU R216, [R1+0x1da0] ;  /* 0x001da00001d87983 */ /* 0x000f220000300800 */
[----:B------:R-:W-:-:S05]  /*680d0*/  LEA.HI.X.SX32 R197, R243, R2, 0x2, P1 ;  /* 0x00000002f3c57211 */ /* 0x000fca00008f16ff */
[----:B------:R1:W-:Y:S01]  /*680e0*/  @P2 STG.E desc[UR8][R196.64], R240 ;  /* 0x000000f0c4002986 */ /* 0x0003e2000c101908 */
[----:B------:R-:W-:Y:S01]  /*680f0*/  ISETP.LT.AND P2, PT, R217, UR4, !P0 ;  /* 0x00000004d9007c0c */ /* 0x000fe2000c741270 */
[----:B------:R-:W-:Y:S02]  /*68100*/  ULDC UR4, c[0x0][0x22c] ;  /* 0x00008b0000047ab9 */ /* 0x000fe40000000800 */
[----:B------:R-:W4:Y:S01]  /*68110*/  LDL.LU R217, [R1+0x1da4] ;  /* 0x001da40001d97983 */ /* 0x000f220000300800 */
[----:B------:R-:W-:-:S03]  /*68120*/  IADD3 R199, R243, UR6, RZ ;  /* 0x00000006f3c77c10 */ /* 0x000fc6000fffe0ff */
[----:B------:R-:W4:Y:S01]  /*68130*/  LDL.LU R242, [R1+0x1da8] ;  /* 0x001da80001f27983 */ /* 0x000f220000300800 */
[----:B-1----:R-:W-:-:S03]  /*68140*/  LEA R196, P1, R199, R0, 0x2 ;  /* 0x00000000c7c47211 */ /* 0x002fc600078210ff */
[----:B------:R-:W4:Y:S01]  /*68150*/  LDL.LU R240, [R1+0x1dc0] ;  /* 0x001dc00001f07983 */ /* 0x000f220000300800 */
[----:B------:R-:W-:-:S03]  /*68160*/  LEA.HI.X.SX32 R197, R199, R2, 0x2, P1 ;  /* 0x00000002c7c57211 */ /* 0x000fc600008f16ff */
[----:B------:R-:W4:Y:S01]  /*68170*/  LDL.LU R219, [R1+0x1dac] ;  /* 0x001dac0001db7983 */ /* 0x000f220000300800 */
[----:B--2---:R-:W-:Y:S01]  /*68180*/  ISETP.LT.AND P1, PT, R198, UR4, !P0 ;  /* 0x00000004c6007c0c */ /* 0x004fe2000c721270 */
[----:B------:R-:W-:Y:S01]  /*68190*/  ULDC UR4, c[0x0][0x22c] ;  /* 0x00008b0000047ab9 */ /* 0x000fe20000000800 */
[----:B------:R-:W-:Y:S01]  /*681a0*/  VIADD R199, R199, UR6 ;  /* 0x00000006c7c77c36 */ /* 0x000fe20008000000 */
[----:B---3--:R-:W-:Y:S01]  /*681b0*/  ISETP.LT.AND P5, PT, R218, UR4, !P0 ;  /* 0x00000004da007c0c */ /* 0x008fe2000c7a1270 */
[----:B------:R1:W-:Y:S04]  /*681c0*/  @P4 STG.E desc[UR8][R196.64], R249 ;  /* 0x000000f9c4004986 */ /* 0x0003e8000c101908 */
[----:B------:R-:W2:Y:S01]  /*681d0*/  LDL.LU R218, [R1+0x1dc4] ;  /* 0x001dc40001da7983 */ /* 0x000ea20000300800 */
[C---:B------:R-:W-:Y:S01]  /*681e0*/  LEA R198, P4, R199.reuse, R0, 0x2 ;  /* 0x00000000c7c67211 */ /* 0x040fe200078810ff */
[----:B------:R-:W-:Y:S01]  /*681f0*/  ULDC UR4, c[0x0][0x22c] ;  /* 0x00008b0000047ab9 */ /* 0x000fe20000000800 */
[----:B-1----:R-:W-:-:S02]  /*68200*/  IADD3 R197, R199, UR6, RZ ;  /* 0x00000006c7c57c10 */ /* 0x002fc4000fffe0ff */
[----:B------:R-:W-:Y:S02]  /*68210*/  LEA.HI.X.SX32 R199, R199, R2, 0x2, P4 ;  /* 0x00000002c7c77211 */ /* 0x000fe400020f16ff */
[C---:B------:R-:W-:Y:S02]  /*68220*/  LEA R196, P6, R197.reuse, R0, 0x2 ;  /* 0x00000000c5c47211 */ /* 0x040fe400078c10ff */
[----:B----4-:R-:W-:Y:S01]  /*68230*/  ISETP.LT.AND P4, PT, R216, UR4, !P0 ;  /* 0x00000004d8007c0c */ /* 0x010fe2000c781270 */
[C---:B------:R-:W-:Y:S01]  /*68240*/  VIADD R216, R197.reuse, UR6 ;  /* 0x00000006c5d87c36 */ /* 0x040fe20008000000 */
[----:B------:R-:W-:Y:S01]  /*68250*/  LEA.HI.X.SX32 R197, R197, R2, 0x2, P6 ;  /* 0x00000002c5c57211 */ /* 0x000fe200030f16ff */
[----:B------:R1:W-:Y:S01]  /*68260*/  @P3 STG.E desc[UR8][R198.64], R252 ;  /* 0x000000fcc6003986 */ /* 0x0003e2000c101908 */
[----:B------:R-:W-:-:S03]  /*68270*/  ULDC UR4, c[0x0][0x22c] ;  /* 0x00008b0000047ab9 */ /* 0x000fc60000000800 */
[----:B------:R3:W-:Y:S01]  /*68280*/  @P2 STG.E desc[UR8][R196.64], R250 ;  /* 0x000000fac4002986 */ /* 0x0007e2000c101908 */
[----:B------:R-:W-:Y:S01]  /*68290*/  ISETP.LT.AND P3, PT, R217, UR4, !P0 ;  /* 0x00000004d9007c0c */ /* 0x000fe2000c761270 */
[----:B------:R-:W-:Y:S01]  /*682a0*/  ULDC UR4, c[0x0][0x248] ;  /* 0x0000920000047ab9 */ /* 0x000fe20000000800 */
[C---:B-1----:R-:W-:Y:S01]  /*682b0*/  LEA R198, P6, R216.reuse, R0, 0x2 ;  /* 0x00000000d8c67211 */ /* 0x042fe200078c10ff */
[----:B------:R-:W4:Y:S01]  /*682c0*/  LDL.LU R217, [R1+0x1dc8] ;  /* 0x001dc80001d97983 */ /* 0x000f220000300800 */
[C---:B---3--:R-:W-:Y:S01]  /*682d0*/  IADD3 R197, R216.reuse, UR6, RZ ;  /* 0x00000006d8c57c10 */ /* 0x048fe2000fffe0ff */
[----:B------:R-:W-:Y:S01]  /*682e0*/  ULDC UR6, c[0x0][0x248] ;  /* 0x0000920000067ab9 */ /* 0x000fe20000000800 */
[----:B------:R-:W-:Y:S02]  /*682f0*/  LEA.HI.X.SX32 R199, R216, R2, 0x2, P6 ;  /* 0x00000002d8c77211 */ /* 0x000fe400030f16ff */
[C---:B------:R-:W-:Y:S01]  /*68300*/  LEA R196, P6, R197.reuse, R0, 0x2 ;  /* 0x00000000c5c47211 */ /* 0x040fe200078c10ff */
[C---:B------:R-:W-:Y:S01]  /*68310*/  VIADD R216, R197.reuse, UR4 ;  /* 0x00000004c5d87c36 */ /* 0x040fe20008000000 */
[----:B------:R-:W-:Y:S01]  /*68320*/  ISETP.LT.AND P2, PT, R242, UR5, !P0 ;  /* 0x00000005f2007c0c */ /* 0x000fe2000c741270 */
[----:B------:R1:W-:Y:S01]  /*68330*/  @P1 STG.E desc[UR8][R198.64], R241 ;  /* 0x000000f1c6001986 */ /* 0x0003e2000c101908 */
[----:B------:R-:W-:Y:S01]  /*68340*/  LEA.HI.X.SX32 R197, R197, R2, 0x2, P6 ;  /* 0x00000002c5c57211 */ /* 0x000fe200030f16ff */
[----:B------:R-:W-:Y:S01]  /*68350*/  ULDC UR5, c[0x0][0x22c] ;  /* 0x00008b0000057ab9 */ /* 0x000fe20000000800 */
[----:B------:R-:W-:-:S03]  /*68360*/  ULDC UR4, c[0x0][0x22c] ;  /* 0x00008b0000047ab9 */ /* 0x000fc60000000800 */
[----:B------:R-:W-:Y:S01]  /*68370*/  @P5 STG.E desc[UR8][R196.64], R251 ;  /* 0x000000fbc4005986 */ /* 0x000fe2000c101908 */
[----:B-1----:R-:W-:-:S03]  /*68380*/  LEA R198, P6, R216, R0, 0x2 ;  /* 0x00000000d8c67211 */ /* 0x002fc600078c10ff */
[----:B------:R-:W3:Y:S01]  /*68390*/  LDL.LU R241, [R1+0x1dd0] ;  /* 0x001dd00001f17983 */ /* 0x000ee20000300800 */
[----:B------:R-:W-:Y:S02]  /*683a0*/  LEA.HI.X.SX32 R199, R216, R2, 0x2, P6 ;  /* 0x00000002d8c77211 */ /* 0x000fe400030f16ff */
[----:B------:R-:W-:Y:S01]  /*683b0*/  ISETP.LT.AND P5, PT, R219, UR5, !P0 ;  /* 0x00000005db007c0c */ /* 0x000fe2000c7a1270 */
[----:B------:R-:W-:Y:S01]  /*683c0*/  ULDC UR5, c[0x0][0x22c] ;  /* 0x00008b0000057ab9 */ /* 0x000fe20000000800 */
[----:B------:R-:W3:Y:S04]  /*683d0*/  LDL.LU R219, [R1+0x1ddc] ;  /* 0x001ddc0001db7983 */ /* 0x000ee80000300800 */
[----:B------:R1:W-:Y:S01]  /*683e0*/  @P4 STG.E desc[UR8][R198.64], R244 ;  /* 0x000000f4c6004986 */ /* 0x0003e2000c101908 */
[----:B--2---:R-:W-:Y:S01]  /*683f0*/  ISETP.LT.AND P4, PT, R218, UR5, !P0 ;  /* 0x00000005da007c0c */ /* 0x004fe2000c781270 */
[----:B------:R-:W-:-:S02]  /*68400*/  ULDC UR5, c[0x0][0x22c] ;  /* 0x00008b0000057ab9 */ /* 0x000fc40000000800 */
[----:B------:R-:W2:Y:S01]  /*68410*/  LDL.LU R218, [R1+0x1dd4] ;  /* 0x001dd40001da7983 */ /* 0x000ea20000300800 */
[----:B------:R-:W-:Y:S01]  /*68420*/  ISETP.LT.AND P1, PT, R240, UR4, !P0 ;  /* 0x00000004f0007c0c */ /* 0x000fe2000c721270 */
[----:B------:R-:W-:Y:S02]  /*68430*/  ULDC UR4, c[0x0][0x248] ;  /* 0x0000920000047ab9 */ /* 0x000fe40000000800 */
[----:B------:R-:W-:Y:S01]  /*68440*/  IADD3 R216, R216, UR4, RZ ;  /* 0x00000004d8d87c10 */ /* 0x000fe2000fffe0ff */
[----:B------:R-:W-:Y:S01]  /*68450*/  ULDC UR4, c[0x0][0x248] ;  /* 0x0000920000047ab9 */ /* 0x000fe20000000800 */
[----:B------:R-:W2:Y:S02]  /*68460*/  LDL.LU R240, [R1+0x1de4] ;  /* 0x001de40001f07983 */ /* 0x000ea40000300800 */
[C---:B-1----:R-:W-:Y:S01]  /*68470*/  LEA R198, P6, R216.reuse, R0, 0x2 ;  /* 0x00000000d8c67211 */ /* 0x042fe200078c10ff */
[----:B------:R-:W-:Y:S01]  /*68480*/  VIADD R197, R216, UR4 ;  /* 0x00000004d8c57c36 */ /* 0x000fe20008000000 */
[----:B------:R-:W-:-:S02]  /*68490*/  ULDC UR4, c[0x0][0x248] ;  /* 0x0000920000047ab9 */ /* 0x000fc40000000800 */
[----:B------:R-:W-:Y:S02]  /*684a0*/  LEA.HI.X.SX32 R199, R216, R2, 0x2, P6 ;  /* 0x00000002d8c77211 */ /* 0x000fe400030f16ff */
[C---:B------:R-:W-:Y:S02]  /*684b0*/  LEA R196, P6, R197.reuse, R0, 0x2 ;  /* 0x00000000c5c47211 */ /* 0x040fe400078c10ff */
[C---:B------:R-:W-:Y:S01]  /*684c0*/  IADD3 R216, R197.reuse, UR4, RZ ;  /* 0x00000004c5d87c10 */ /* 0x040fe2000fffe0ff */
[----:B------:R-:W-:Y:S01]  /*684d0*/  ULDC UR4, c[0x0][0x248] ;  /* 0x0000920000047ab9 */ /* 0x000fe20000000800 */
[----:B------:R-:W-:Y:S01]  /*684e0*/  LEA.HI.X.SX32 R197, R197, R2, 0x2, P6 ;  /* 0x00000002c5c57211 */ /* 0x000fe200030f16ff */
[----:B------:R1:W-:Y:S04]  /*684f0*/  @P3 STG.E desc[UR8][R198.64], R32 ;  /* 0x00000020c6003986 */ /* 0x0003e8000c101908 */
[----:B------:R4:W-:Y:S01]  /*68500*/  @P2 STG.E desc[UR8][R196.64], R245 ;  /* 0x000000f5c4002986 */ /* 0x0009e2000c101908 */
[C---:B-1----:R-:W-:Y:S01]  /*68510*/  LEA R198, P6, R216.reuse, R0, 0x2 ;  /* 0x00000000d8c67211 */ /* 0x042fe200078c10ff */
[----:B------:R-:W-:Y:S01]  /*68520*/  VIADD R32, R216, UR4 ;  /* 0x00000004d8207c36 */ /* 0x000fe20008000000 */
[----:B------:R-:W-:-:S02]  /*68530*/  ULDC UR4, c[0x0][0x248] ;  /* 0x0000920000047ab9 */ /* 0x000fc40000000800 */
[----:B------:R-:W-:Y:S02]  /*68540*/  LEA.HI.X.SX32 R199, R216, R2, 0x2, P6 ;  /* 0x00000002d8c77211 */ /* 0x000fe400030f16ff */
[C---:B----4-:R-:W-:Y:S02]  /*68550*/  LEA R196, P6, R32.reuse, R0, 0x2 ;  /* 0x0000000020c47211 */ /* 0x050fe400078c10ff */
[----:B------:R-:W-:Y:S01]  /*68560*/  ISETP.LT.AND P3, PT, R217, UR5, !P0 ;  /* 0x00000005d9007c0c */ /* 0x000fe2000c761270 */
[----:B------:R-:W-:Y:S01]  /*68570*/  ULDC UR5, c[0x0][0x22c] ;  /* 0x00008b0000057ab9 */ /* 0x000fe20000000800 */
[C---:B------:R-:W-:Y:S01]  /*68580*/  LEA.HI.X.SX32 R197, R32.reuse, R2, 0x2, P6 ;  /* 0x0000000220c57211 */ /* 0x040fe200030f16ff */
[----:B------:R-:W4:Y:S01]  /*68590*/  LDL.LU R217, [R1+0x1dec] ;  /* 0x001dec0001d97983 */ /* 0x000f220000300800 */
[----:B------:R-:W-:Y:S01]  /*685a0*/  IADD3 R216, R32, UR4, RZ ;  /* 0x0000000420d87c10 */ /* 0x000fe2000fffe0ff */
[----:B------:R-:W-:Y:S02]  /*685b0*/  ULDC UR4, c[0x0][0x22c] ;  /* 0x00008b0000047ab9 */ /* 0x000fe40000000800 */
[----:B------:R1:W-:Y:S01]  /*685c0*/  @P1 STG.E desc[UR8][R198.64], R33 ;  /* 0x00000021c6001986 */ /* 0x0003e2000c101908 */
[----:B---3--:R-:W-:Y:S01]  /*685d0*/  ISETP.LT.AND P2, PT, R241, UR5, !P0 ;  /* 0x00000005f1007c0c */ /* 0x008fe2000c741270 */
[----:B------:R-:W-:-:S02]  /*685e0*/  ULDC UR5, c[0x0][0x22c] ;  /* 0x00008b0000057ab9 */ /* 0x000fc40000000800 */
[----:B------:R3:W-:Y:S01]  /*685f0*/  @P5 STG.E desc[UR8][R196.64], R246 ;  /* 0x000000f6c4005986 */ /* 0x0007e2000c101908 */
[----:B------:R-:W-:Y:S01]  /*68600*/  ISETP.LT.AND P1, PT, R219, UR4, !P0 ;  /* 0x00000004db007c0c */ /* 0x000fe2000c721270 */
[----:B------:R-:W-:Y:S02]  /*68610*/  ULDC UR4, c[0x0][0x248] ;  /* 0x0000920000047ab9 */ /* 0x000fe40000000800 */
[----:B------:R-:W4:Y:S01]  /*68620*/  LDL.LU R219, [R1+0x1df4] ;  /* 0x001df40001db7983 */ /* 0x000f220000300800 */
[----:B--2---:R-:W-:Y:S01]  /*68630*/  ISETP.LT.AND P5, PT, R218, UR5, !P0 ;  /* 0x00000005da007c0c */ /* 0x004fe2000c7a1270 */
[----:B------:R-:W-:Y:S02]  /*68640*/  ULDC UR5, c[0x0][0x22c] ;  /* 0x00008b0000057ab9 */ /* 0x000fe40000000800 */
[----:B------:R-:W2:Y:S04]  /*68650*/  LDL.LU R218, [R1+0x1e00] ;  /* 0x001e000001da7983 */ /* 0x000ea80000300800 */
[----:B-1----:R-:W2:Y:S04]  /*68660*/  LDL.LU R199, [R1+0x1dfc] ;  /* 0x001dfc0001c77983 */ /* 0x002ea80000300800 */
[----:B------:R-:W2:Y:S01]  /*68670*/  LDL.LU R198, [R1+0x1e04] ;  /* 0x001e040001c67983 */ /* 0x000ea20000300800 */
[----:B------:R-:W-:-:S04]  /*68680*/  LEA R32, P6, R216, R0, 0x2 ;  /* 0x00000000d8207211 */ /* 0x000fc800078c10ff */
[C---:B------:R-:W-:Y:S01]  /*68690*/  LEA.HI.X.SX32 R33, R216.reuse, R2, 0x2, P6 ;  /* 0x00000002d8217211 */ /* 0x040fe200030f16ff */
[----:B------:R-:W-:Y:S01]  /*686a0*/  VIADD R216, R216, UR4 ;  /* 0x00000004d8d87c36 */ /* 0x000fe20008000000 */
[----:B------:R-:W-:-:S03]  /*686b0*/  ULDC UR4, c[0x0][0x248] ;  /* 0x0000920000047ab9 */ /* 0x000fc60000000800 */
[----:B------:R1:W-:Y:S01]  /*686c0*/  @P4 STG.E desc[UR8][R32.64], R34 ;  /* 0x0000002220004986 */ /* 0x0003e2000c101908 */
[C---:B---3--:R-:W-:Y:S01]  /*686d0*/  IADD3 R197, R216.reuse, UR4, RZ ;  /* 0x00000004d8c57c10 */ /* 0x048fe2000fffe0ff */
[----:B------:R-:W-:Y:S01]  /*686e0*/  ULDC UR4, c[0x0][0x248] ;  /* 0x0000920000047ab9 */ /* 0x000fe20000000800 */
[----:B-1----:R-:W-:-:S04]  /*686f0*/  LEA R32, P6, R216, R0, 0x2 ;  /* 0x00000000d8207211 */ /* 0x002fc800078c10ff */
[----:B------:R-:W-:Y:S02]  /*68700*/  LEA.HI.X.SX32 R33, R216, R2, 0x2, P6 ;  /* 0x00000002d8217211 */ /* 0x000fe400030f16ff */
[C---:B------:R-:W-:Y:S01]  /*68710*/  LEA R196, P6, R197.reuse, R0, 0x2 ;  /* 0x00000000c5c47211 */ /* 0x040fe200078c10ff */
[C---:B------:R-:W-:Y:S01]  /*68720*/  VIADD R34, R197.reuse, UR4 ;  /* 0x00000004c5227c36 */ /* 0x040fe20008000000 */
[----:B------:R-:W-:Y:S02]  /*68730*/  ULDC UR4, c[0x0][0x248] ;  /* 0x0000920000047ab9 */ /* 0x000fe40000000800 */
[----:B------:R-:W-:Y:S01]  /*68740*/  LEA.HI.X.SX32 R197, R197, R2, 0x2, P6 ;  /* 0x00000002c5c57211 */ /* 0x000fe200030f16ff */
[----:B------:R1:W-:Y:S04]  /*68750*/  @P3 STG.E desc[UR8][R32.64], R247 ;  /* 0x000000f720003986 */ /* 0x0003e8000c101908 */
[----:B------:R3:W-:Y:S01]  /*68760*/  @P2 STG.E desc[UR8][R196.64], R35 ;  /* 0x00000023c4002986 */ /* 0x0007e2000c101908 */
[----:B------:R-:W-:Y:S01]  /*68770*/  ISETP.LT.AND P4, PT, R240, UR5, !P0 ;  /* 0x00000005f0007c0c */ /* 0x000fe2000c781270 */
[----:B------:R-:W-:Y:S01]  /*68780*/  ULDC UR5, c[0x0][0x22c] ;  /* 0x00008b0000057ab9 */ /* 0x000fe20000000800 */
[----:B-1----:R-:W-:-:S02]  /*68790*/  LEA R32, P6, R34, R0, 0x2 ;  /* 0x0000000022207211 */ /* 0x002fc400078c10ff */
[C---:B---3--:R-:W-:Y:S01]  /*687a0*/  IADD3 R35, R34.reuse, UR4, RZ ;  /* 0x0000000422237c10 */ /* 0x048fe2000fffe0ff */
[----:B------:R-:W-:Y:S01]  /*687b0*/  ULDC UR4, c[0x0][0x248] ;  /* 0x0000920000047ab9 */ /* 0x000fe20000000800 */
[----:B------:R-:W-:Y:S02]  /*687c0*/  LEA.HI.X.SX32 R33, R34, R2, 0x2, P6 ;  /* 0x0000000222217211 */ /* 0x000fe400030f16ff */
[C---:B------:R-:W-:Y:S01]  /*687d0*/  LEA R34, P6, R35.reuse, R0, 0x2 ;  /* 0x0000000023227211 */ /* 0x040fe200078c10ff */
[----:B------:R-:W-:Y:S01]  /*687e0*/  VIADD R196, R35, UR4 ;  /* 0x0000000423c47c36 */ /* 0x000fe20008000000 */
[----:B----4-:R-:W-:Y:S01]  /*687f0*/  ISETP.LT.AND P3, PT, R217, UR5, !P0 ;  /* 0x00000005d9007c0c */ /* 0x010fe2000c761270 */
[----:B------:R-:W-:Y:S01]  /*68800*/  ULDC UR5, c[0x0][0x22c] ;  /* 0x00008b0000057ab9 */ /* 0x000fe20000000800 */
[----:B------:R-:W-:Y:S01]  /*68810*/  LEA.HI.X.SX32 R35, R35, R2, 0x2, P6 ;  /* 0x0000000223237211 */ /* 0x000fe200030f16ff */
[----:B------:R1:W-:Y:S01]  /*68820*/  @P1 STG.E desc[UR8][R32.64], R16 ;  /* 0x0000001020001986 */ /* 0x0003e2000c101908 */
[----:B------:R-:W-:Y:S01]  /*68830*/  ISETP.LT.AND P2, PT, R219, UR5, !P0 ;  /* 0x00000005db007c0c */ /* 0x000fe2000c741270 */
[----:B------:R-:W-:Y:S01]  /*68840*/  ULDC UR5, c[0x0][0x22c] ;  /* 0x00008b0000057ab9 */ /* 0x000fe20000000800 */
[----:B------:R-:W-:Y:S01]  /*68850*/  ULDC UR4, c[0x0][0x22c] ;  /* 0x00008b0000047ab9 */ /* 0x000fe20000000800 */
[----:B------:R-:W3:Y:S04]  /*68860*/  LDL.LU R217, [R1+0x1e0c] ;  /* 0x001e0c0001d97983 */ /* 0x000ee80000300800 */
[----:B------:R4:W-:Y:S04]  /*68870*/  @P5 STG.E desc[UR8][R34.64], R12 ;  /* 0x0000000c22005986 */ /* 0x0009e8000c101908 */
[----:B------:R-:W3:Y:S01]  /*68880*/  LDL.LU R216, [R1+0x1e14] ;  /* 0x001e140001d87983 */ /* 0x000ee20000300800 */
[----:B-1----:R-:W-:-:S04]  /*68890*/  LEA R32, P6, R196, R0, 0x2 ;  /* 0x00000000c4207211 */ /* 0x002fc800078c10ff */
[----:B------:R-:W-:-:S05]  /*688a0*/  LEA.HI.X.SX32 R33, R196, R2, 0x2, P6 ;  /* 0x00000002c4217211 */ /* 0x000fca00030f16ff */
[----:B------:R1:W-:Y:S01]  /*688b0*/  @P4 STG.E desc[UR8][R32.64], R17 ;  /* 0x0000001120004986 */ /* 0x0003e2000c101908 */
[----:B--2---:R-:W-:Y:S01]  /*688c0*/  ISETP.LT.AND P5, PT, R199, UR5, !P0 ;  /* 0x00000005c7007c0c */ /* 0x004fe2000c7a1270 */
[----:B------:R-:W-:Y:S02]  /*688d0*/  ULDC UR5, c[0x0][0x22c] ;  /* 0x00008b0000057ab9 */ /* 0x000fe40000000800 */
[----:B------:R-:W2:Y:S01]  /*688e0*/  LDL.LU R199, [R1+0x1e28] ;  /* 0x001e280001c77983 */ /* 0x000ea20000300800 */
[----:B------:R-:W-:Y:S01]  /*688f0*/  ISETP.LT.AND P1, PT, R218, UR4, !P0 ;  /* 0x00000004da007c0c */ /* 0x000fe2000c721270 */
[----:B------:R-:W-:Y:S02]  /*68900*/  ULDC UR4, c[0x0][0x248] ;  /* 0x0000920000047ab9 */ /* 0x000fe40000000800 */
[----:B------:R-:W-:Y:S01]  /*68910*/  IADD3 R196, R196, UR4, RZ ;  /* 0x00000004c4c47c10 */ /* 0x000fe2000fffe0ff */
[----:B------:R-:W-:-:S03]  /*68920*/  ULDC UR4, c[0x0][0x248] ;  /* 0x0000920000047ab9 */ /* 0x000fc60000000800 */
[C---:B------:R-:W-:Y:S01]  /*68930*/  LEA R16, P6, R196.reuse, R0, 0x2 ;  /* 0x00000000c4107211 */ /* 0x040fe200078c10ff */
[C---:B----4-:R-:W-:Y:S01]  /*68940*/  VIADD R12, R196.reuse, UR4 ;  /* 0x00000004c40c7c36 */ /* 0x050fe20008000000 */
[----:B------:R-:W-:Y:S02]  /*68950*/  ULDC UR4, c[0x0][0x248] ;  /* 0x0000920000047ab9 */ /* 0x000fe40000000800 */
[----:B-1----:R-:W-:Y:S02]  /*68960*/  LEA.HI.X.SX32 R17, R196, R2, 0x2, P6 ;  /* 0x00000002c4117211 */ /* 0x002fe400030f16ff */
[C---:B------:R-:W-:Y:S02]  /*68970*/  LEA R32, P6, R12.reuse, R0, 0x2 ;  /* 0x000000000c207211 */ /* 0x040fe400078c10ff */
[----:B------:R-:W-:Y:S01]  /*68980*/  IADD3 R34, R12, UR4, RZ ;  /* 0x000000040c227c10 */ /* 0x000fe2000fffe0ff */
[----:B------:R-:W-:Y:S01]  /*68990*/  ULDC UR4, c[0x0][0x248] ;  /* 0x0000920000047ab9 */ /* 0x000fe20000000800 */
[----:B------:R-:W-:Y:S01]  /*689a0*/  ISETP.LT.AND P4, PT, R198, UR5, !P0 ;  /* 0x00000005c6007c0c */ /* 0x000fe2000c781270 */
[----:B------:R1:W-:Y:S01]  /*689b0*/  @P3 STG.E desc[UR8][R16.64], R13 ;  /* 0x0000000d10003986 */ /* 0x0003e2000c101908 */
[----:B------:R-:W-:Y:S01]  /*689c0*/  LEA.HI.X.SX32 R33, R12, R2, 0x2, P6 ;  /* 0x000000020c217211 */ /* 0x000fe200030f16ff */
[----:B------:R-:W-:-:S02]  /*689d0*/  ULDC UR5, c[0x0][0x22c] ;  /* 0x00008b0000057ab9 */ /* 0x000fc40000000800 */
[----:B------:R-:W4:Y:S01]  /*689e0*/  LDL.LU R198, [R1+0x1e1c] ;  /* 0x001e1c0001c67983 */ /* 0x000f220000300800 */
[----:B------:R-:W-:-:S03]  /*689f0*/  LEA R12, P6, R34, R0, 0x2 ;  /* 0x00000000220c7211 */ /* 0x000fc600078c10ff */
[----:B------:R-:W4:Y:S01]  /*68a00*/  LDL.LU R197, [R1+0x1e2c] ;  /* 0x001e2c0001c57983 */ /* 0x000f220000300800 */
[C---:B-1----:R-:W-:Y:S01]  /*68a10*/  VIADD R17, R34.reuse, UR4 ;  /* 0x0000000422117c36 */ /* 0x042fe20008000000 */
[----:B------:R-:W-:Y:S02]  /*68a20*/  LEA.HI.X.SX32 R13, R34, R2, 0x2, P6 ;  /* 0x00000002220d7211 */ /* 0x000fe400030f16ff */
[----:B------:R-:W4:Y:S01]  /*68a30*/  LDL.LU R35, [R1+0x1e30] ;  /* 0x001e300001237983 */ /* 0x000f220000300800 */
[----:B------:R-:W-:Y:S01]  /*68a40*/  ULDC UR4, c[0x0][0x248] ;  /* 0x0000920000047ab9 */ /* 0x000fe20000000800 */
[C---:B------:R-:W-:Y:S02]  /*68a50*/  LEA R16, P6, R17.reuse, R0, 0x2 ;  /* 0x0000000011107211 */ /* 0x040fe400078c10ff */
[----:B------:R1:W-:Y:S04]  /*68a60*/  @P2 STG.E desc[UR8][R32.64], R18 ;  /* 0x0000001220002986 */ /* 0x0003e8000c101908 */
[----:B------:R-:W4:Y:S01]  /*68a70*/  LDL.LU R34, [R1+0x1e34] ;  /* 0x001e340001227983 */ /* 0x000f220000300800 */
[----:B-1----:R-:W-:-:S03]  /*68a80*/  IADD3 R18, R17, UR4, RZ ;  /* 0x0000000411127c10 */ /* 0x002fc6000fffe0ff */
[----:B------:R-:W4:Y:S01]  /*68a90*/  LDL.LU R33, [R1+0x1e50] ;  /* 0x001e500001217983 */ /* 0x000f220000300800 */
[----:B------:R-:W-:Y:S01]  /*68aa0*/  LEA.HI.X.SX32 R17, R17, R2, 0x2, P6 ;  /* 0x0000000211117211 */ /* 0x000fe200030f16ff */
[----:B------:R-:W-:Y:S02]  /*68ab0*/  ULDC UR4, c[0x0][0x22c] ;  /* 0x00008b0000047ab9 */ /* 0x000fe40000000800 */
[----:B------:R-:W4:Y:S04]  /*68ac0*/  LDL.LU R32, [R1+0x1e3c] ;  /* 0x001e3c0001207983 */ /* 0x000f280000300800 */
[----:B------:R-:W-:Y:S04]  /*68ad0*/  @P1 STG.E desc[UR8][R12.64], R14 ;  /* 0x0000000e0c001986 */ /* 0x000fe8000c101908 */
[----:B------:R1:W-:Y:S04]  /*68ae0*/  @P5 STG.E desc[UR8][R16.64], R19 ;  /* 0x0000001310005986 */ /* 0x0003e8000c101908 */
[----:B-1----:R-:W4:Y:S01]  /*68af0*/  LDL.LU R19, [R1+0x1e54] ;  /* 0x001e540001137983 */ /* 0x002f220000300800 */
[----:B------:R-:W-:-:S02]  /*68b00*/  LEA R12, P6, R18, R0, 0x2 ;  /* 0x00000000120c7211 */ /* 0x000fc400078c10ff */
[----:B---3--:R-:W-:Y:S01]  /*68b10*/  ISETP.LT.AND P3, PT, R217, UR5, !P0 ;  /* 0x00000005d9007c0c */ /* 0x008fe2000c761270 */
[----:B------:R-:W-:Y:S01]  /*68b20*/  ULDC UR5, c[0x0][0x22c] ;  /* 0x00008b0000057ab9 */ /* 0x000fe20000000800 */
[----:B------:R-:W-:Y:S01]  /*68b30*/  LEA.HI.X.SX32 R13, R18, R2, 0x2, P6 ;  /* 0x00000002120d7211 */ /* 0x000fe200030f16ff */
[----:B------:R-:W3:Y:S01]  /*68b40*/  LDL.LU R17, [R1+0x1e58] ;  /* 0x001e580001117983 */ /* 0x000ee20000300800 */
[----:B------:R-:W-:Y:S01]  /*68b50*/  ISETP.LT.AND P2, PT, R216, UR5, !P0 ;  /* 0x00000005d8007c0c */ /* 0x000fe2000c741270 */
[----:B------:R-:W-:Y:S02]  /*68b60*/  ULDC UR5, c[0x0][0x22c] ;  /* 0x00008b0000057ab9 */ /* 0x000fe40000000800 */
[----:B------:R1:W-:Y:S01]  /*68b70*/  @P4 STG.E desc[UR8][R12.64], R15 ;  /* 0x0000000f0c004986 */ /* 0x0003e2000c101908 */
[----:B--2---:R-:W-:Y:S01]  /*68b80*/  ISETP.LT.AND P1, PT, R199, UR4, !P0 ;  /* 0x00000004c7007c0c */ /* 0x004fe2000c721270 */
[----:B------:R-:W-:Y:S02]  /*68b90*/  ULDC UR4, c[0x0][0x248] ;  /* 0x0000920000047ab9 */ /* 0x000fe40000000800 */
[----:B------:R-:W-:Y:S01]  /*68ba0*/  VIADD R18, R18, UR4 ;  /* 0x0000000412127c36 */ /* 0x000fe20008000000 */
[----:B------:R-:W-:-:S04]  /*68bb0*/  ULDC UR4, c[0x0][0x248] ;  /* 0x0000920000047ab9 */ /* 0x000fc80000000800 */
[C---:B------:R-:W-:Y:S02]  /*68bc0*/  LEA R14, P6, R18.reuse, R0, 0x2 ;  /* 0x00000000120e7211 */ /* 0x040fe400078c10ff */
[C---:B-1----:R-:W-:Y:S01]  /*68bd0*/  IADD3 R13, R18.reuse, UR4, RZ ;  /* 0x00000004120d7c10 */ /* 0x042fe2000fffe0ff */
[----:B------:R-:W-:Y:S01]  /*68be0*/  ULDC UR4, c[0x0][0x248] ;  /* 0x0000920000047ab9 */ /* 0x000fe20000000800 */
[----:B------:R-:W-:Y:S02]  /*68bf0*/  LEA.HI.X.SX32 R15, R18, R2, 0x2, P6 ;  /* 0x00000002120f7211 */ /* 0x000fe400030f16ff */
[C---:B------:R-:W-:Y:S01]  /*68c00*/  LEA R12, P6, R13.reuse, R0, 0x2 ;  /* 0x000000000d0c7211 */ /* 0x040fe200078c10ff */
[C---:B------:R-:W-:Y:S01]  /*68c10*/  VIADD R16, R13.reuse, UR4 ;  /* 0x000000040d107c36 */ /* 0x040fe20008000000 */
[----:B------:R-:W-:Y:S02]  /*68c20*/  ULDC UR4, c[0x0][0x248] ;  /* 0x0000920000047ab9 */ /* 0x000fe40000000800 */
[----:B------:R-:W-:Y:S01]  /*68c30*/  LEA.HI.X.SX32 R13, R13, R2, 0x2, P6 ;  /* 0x000000020d0d7211 */ /* 0x000fe200030f16ff */
[----:B------:R1:W-:Y:S04]  /*68c40*/  @P3 STG.E desc[UR8][R14.64], R48 ;  /* 0x000000300e003986 */ /* 0x0003e8000c101908 */
[----:B------:R2:W-:Y:S01]  /*68c50*/  @P2 STG.E desc[UR8][R12.64], R52 ;  /* 0x000000340c002986 */ /* 0x0005e2000c101908 */
[----:B----4-:R-:W-:Y:S01]  /*68c60*/  ISETP.LT.AND P5, PT, R198, UR5, !P0 ;  /* 0x00000005c6007c0c */ /* 0x010fe2000c7a1270 */
[----:B------:R-:W-:Y:S01]  /*68c70*/  ULDC UR5, c[0x0][0x22c] ;  /* 0x00008b0000057ab9 */ /* 0x000fe20000000800 */
[----:B-1----:R-:W-:-:S02]  /*68c80*/  LEA R14, P6, R16, R0, 0x2 ;  /* 0x00000000100e7211 */ /* 0x002fc400078c10ff */
[C---:B--2---:R-:W-:Y:S01]  /*68c90*/  IADD3 R13, R16.reuse, UR4, RZ ;  /* 0x00000004100d7c10 */ /* 0x044fe2000fffe0ff */
[----:B------:R-:W-:Y:S01]  /*68ca0*/  ULDC UR4, c[0x0][0x248] ;  /* 0x0000920000047ab9 */ /* 0x000fe20000000800 */
[----:B------:R-:W-:Y:S02]  /*68cb0*/  LEA.HI.X.SX32 R15, R16, R2, 0x2, P6 ;  /* 0x00000002100f7211 */ /* 0x000fe400030f16ff */
[C---:B------:R-:W-:Y:S01]  /*68cc0*/  LEA R12, P6, R13.reuse, R0, 0x2 ;  /* 0x000000000d0c7211 */ /* 0x040fe200078c10ff */
[----:B------:R-:W-:Y:S01]  /*68cd0*/  VIADD R16, R13, UR4 ;  /* 0x000000040d107c36 */ /* 0x000fe20008000000 */
[----:B------:R-:W-:Y:S01]  /*68ce0*/  ISETP.LT.AND P4, PT, R197, UR5, !P0 ;  /* 0x00000005c5007c0c */ /* 0x000fe2000c781270 */
[----:B------:R-:W-:Y:S01]  /*68cf0*/  ULDC UR5, c[0x0][0x22c] ;  /* 0x00008b0000057ab9 */ /* 0x000fe20000000800 */
[----:B------:R-:W-:Y:S01]  /*68d00*/  LEA.HI.X.SX32 R13, R13, R2, 0x2, P6 ;  /* 0x000000020d0d7211 */ /* 0x000fe200030f16ff */
[----:B------:R1:W-:Y:S01]  /*68d10*/  @P1 STG.E desc[UR8][R14.64], R49 ;  /* 0x000000310e001986 */ /* 0x0003e2000c101908 */
[----:B------:R-:W-:Y:S01]  /*68d20*/  ISETP.LT.AND P3, PT, R35, UR5, !P0 ;  /* 0x0000000523007c0c */ /* 0x000fe2000c761270 */
[----:B------:R-:W-:Y:S01]  /*68d30*/  ULDC UR5, c[0x0][0x22c] ;  /* 0x00008b0000057ab9 */ /* 0x000fe20000000800 */
[----:B------:R-:W-:Y:S01]  /*68d40*/  ULDC UR4, c[0x0][0x22c] ;  /* 0x00008b0000047ab9 */ /* 0x000fe20000000800 */
[----:B------:R-:W-:Y:S01]  /*68d50*/  ISETP.LT.AND P2, PT, R34, UR5, !P0 ;  /* 0x0000000522007c0c */ /* 0x000fe2000c741270 */
[----:B------:R-:W-:Y:S01]  /*68d60*/  ULDC UR5, c[0x0][0x22c] ;  /* 0x00008b0000057ab9 */ /* 0x000fe20000000800 */
[----:B------:R-:W-:Y:S01]  /*68d70*/  @P5 STG.E desc[UR8][R12.64], R53 ;  /* 0x000000350c005986 */ /* 0x000fe2000c101908 */
[----:B-1----:R-:W-:-:S04]  /*68d80*/  LEA R14, P6, R16, R0, 0x2 ;  /* 0x00000000100e7211 */ /* 0x002fc800078c10ff */
[----:B------:R-:W-:Y:S02]  /*68d90*/  LEA.HI.X.SX32 R15, R16, R2, 0x2, P6 ;  /* 0x00000002100f7211 */ /* 0x000fe400030f16ff */
[----:B------:R-:W-:Y:S01]  /*68da0*/  ISETP.LT.AND P1, PT, R33, UR4, !P0 ;  /* 0x0000000421007c0c */ /* 0x000fe2000c721270 */
[----:B------:R-:W-:Y:S01]  /*68db0*/  ULDC UR4, c[0x0][0x248] ;  /* 0x0000920000047ab9 */ /* 0x000fe20000000800 */
[----:B------:R-:W-:Y:S01]  /*68dc0*/  ISETP.LT.AND P5, PT, R32, UR5, !P0 ;  /* 0x0000000520007c0c */ /* 0x000fe2000c7a1270 */
[----:B------:R-:W2:Y:S01]  /*68dd0*/  LDL.LU R33, [R1+0x1e5c] ;  /* 0x001e5c0001217983 */ /* 0x000ea20000300800 */
[----:B------:R-:W-:-:S03]  /*68de0*/  ULDC UR5, c[0x0][0x22c] ;  /* 0x00008b0000057ab9 */ /* 0x000fc60000000800 */
[----:B------:R1:W-:Y:S04]  /*68df0*/  @P4 STG.E desc[UR8][R14.64], R50 ;  /* 0x000000320e004986 */ /* 0x0003e8000c101908 */
[----:B------:R-:W4:Y:S01]  /*68e00*/  LDL.LU R32, [R1+0x1e70] ;  /* 0x001e700001207983 */ /* 0x000f220000300800 */
[----:B------:R-:W-:Y:S01]  /*68e10*/  ISETP.LT.AND P4, PT, R19, UR5, !P0 ;  /* 0x0000000513007c0c */ /* 0x000fe2000c781270 */
[----:B------:R-:W-:Y:S02]  /*68e20*/  ULDC UR5, c[0x0][0x22c] ;  /* 0x00008b0000057ab9 */ /* 0x000fe40000000800 */
[----:B------:R-:W4:Y:S01]  /*68e30*/  LDL.LU R19, [R1+0x1e60] ;  /* 0x001e600001137983 */ /* 0x000f220000300800 */
[----:B------:R-:W-:Y:S01]  /*68e40*/  IADD3 R16, R16, UR4, RZ ;  /* 0x0000000410107c10 */ /* 0x000fe2000fffe0ff */
[----:B------:R-:W-:-:S02]  /*68e50*/  ULDC UR4, c[0x0][0x248] ;  /* 0x0000920000047ab9 */ /* 0x000fc40000000800 */
[----:B------:R-:W4:Y:S01]  /*68e60*/  LDL.LU R18, [R1+0x1e78] ;  /* 0x001e780001127983 */ /* 0x000f220000300800 */
[C---:B-1----:R-:W-:Y:S01]  /*68e70*/  LEA R14, P6, R16.reuse, R0, 0x2 ;  /* 0x00000000100e7211 */ /* 0x042fe200078c10ff */
[C---:B------:R-:W-:Y:S01]  /*68e80*/  VIADD R13, R16.reuse, UR4 ;  /* 0x00000004100d7c36 */ /* 0x040fe20008000000 */
[----:B------:R-:W-:Y:S02]  /*68e90*/  ULDC UR4, c[0x0][0x248] ;  /* 0x0000920000047ab9 */ /* 0x000fe40000000800 */
[----:B------:R-:W-:Y:S02]  /*68ea0*/  LEA.HI.X.SX32 R15, R16, R2, 0x2, P6 ;  /* 0x00000002100f7211 */ /* 0x000fe400030f16ff */
[C---:B------:R-:W-:Y:S02]  /*68eb0*/  LEA R12, P6, R13.reuse, R0, 0x2 ;  /* 0x000000000d0c7211 */ /* 0x040fe400078c10ff */
[C---:B------:R-:W-:Y:S01]  /*68ec0*/  IADD3 R16, R13.reuse, UR4, RZ ;  /* 0x000000040d107c10 */ /* 0x040fe2000fffe0ff */
[----:B------:R1:W-:Y:S01]  /*68ed0*/  @P3 STG.E desc[UR8][R14.64], R54 ;  /* 0x000000360e003986 */ /* 0x0003e2000c101908 */
[----:B------:R-:W-:Y:S01]  /*68ee0*/  LEA.HI.X.SX32 R13, R13, R2, 0x2, P6 ;  /* 0x000000020d0d7211 */ /* 0x000fe200030f16ff */
[----:B------:R-:W-:-:S04]  /*68ef0*/  ULDC UR4, c[0x0][0x248] ;  /* 0x0000920000047ab9 */ /* 0x000fc80000000800 */
[----:B------:R3:W-:Y:S01]  /*68f00*/  @P2 STG.E desc[UR8][R12.64], R51 ;  /* 0x000000330c002986 */ /* 0x0007e2000c101908 */
[C---:B-1----:R-:W-:Y:S01]  /*68f10*/  LEA R14, P6, R16.reuse, R0, 0x2 ;  /* 0x00000000100e7211 */ /* 0x042fe200078c10ff */
[----:B---3--:R-:W-:-:S03]  /*68f20*/  VIADD R13, R16, UR4 ;  /* 0x00000004100d7c36 */ /* 0x008fc60008000000 */
[----:B------:R-:W-:Y:S01]  /*68f30*/  LEA.HI.X.SX32 R15, R16, R2, 0x2, P6 ;  /* 0x00000002100f7211 */ /* 0x000fe200030f16ff */
[----:B------:R-:W-:Y:S01]  /*68f40*/  ULDC UR4, c[0x0][0x248] ;  /* 0x0000920000047ab9 */ /* 0x000fe20000000800 */
[C---:B------:R-:W-:Y:S02]  /*68f50*/  LEA R12, P6, R13.reuse, R0, 0x2 ;  /* 0x000000000d0c7211 */ /* 0x040fe400078c10ff */
[----:B------:R-:W-:Y:S01]  /*68f60*/  IADD3 R16, R13, UR4, RZ ;  /* 0x000000040d107c10 */ /* 0x000fe2000fffe0ff */
[----:B------:R-:W-:Y:S01]  /*68f70*/  ULDC UR4, c[0x0][0x22c] ;  /* 0x00008b0000047ab9 */ /* 0x000fe20000000800 */
[----:B------:R-:W-:Y:S01]  /*68f80*/  ISETP.LT.AND P3, PT, R17, UR5, !P0 ;  /* 0x0000000511007c0c */ /* 0x000fe2000c761270 */
[----:B------:R-:W-:Y:S01]  /*68f90*/  ULDC UR5, c[0x0][0x22c] ;  /* 0x00008b0000057ab9 */ /* 0x000fe20000000800 */
[----:B------:R-:W-:Y:S01]  /*68fa0*/  LEA.HI.X.SX32 R13, R13, R2, 0x2, P6 ;  /* 0x000000020d0d7211 */ /* 0x000fe200030f16ff */
[----:B------:R-:W3:Y:S04]  /*68fb0*/  LDL.LU R17, [R1+0x1e7c] ;  /* 0x001e7c0001117983 */ /* 0x000ee80000300800 */
[----:B------:R1:W-:Y:S04]  /*68fc0*/  @P1 STG.E desc[UR8][R14.64], R55 ;  /* 0x000000370e001986 */ /* 0x0003e8000c101908 */
[----:B------:R1:W-:Y:S01]  /*68fd0*/  @P5 STG.E desc[UR8][R12.64], R40 ;  /* 0x000000280c005986 */ /* 0x0003e2000c101908 */
[----:B--2---:R-:W-:Y:S01]  /*68fe0*/  ISETP.LT.AND P2, PT, R33, UR5, !P0 ;  /* 0x0000000521007c0c */ /* 0x004fe2000c741270 */
[----:B------:R-:W-:-:S02]  /*68ff0*/  ULDC UR5, c[0x0][0x22c] ;  /* 0x00008b0000057ab9 */ /* 0x000fc40000000800 */
[----:B------:R-:W2:Y:S01]  /*69000*/  LDL.LU R33, [R1+0x1e84] ;  /* 0x001e840001217983 */ /* 0x000ea20000300800 */
[----:B----4-:R-:W-:Y:S01]  /*69010*/  ISETP.LT.AND P1, PT, R32, UR4, !P0 ;  /* 0x0000000420007c0c */ /* 0x010fe2000c721270 */
[----:B------:R-:W-:Y:S02]  /*69020*/  ULDC UR4, c[0x0][0x248] ;  /* 0x0000920000047ab9 */ /* 0x000fe40000000800 */
[----:B------:R-:W4:Y:S01]  /*69030*/  LDL.LU R32, [R1+0x1e90] ;  /* 0x001e900001207983 */ /* 0x000f220000300800 */
[----:B------:R-:W-:Y:S01]  /*69040*/  ISETP.LT.AND P5, PT, R19, UR5, !P0 ;  /* 0x0000000513007c0c */ /* 0x000fe2000c7a1270 */
[----:B------:R-:W-:Y:S02]  /*69050*/  ULDC UR5, c[0x0][0x22c] ;  /* 0x00008b0000057ab9 */ /* 0x000fe40000000800 */
[----:B------:R-:W4:Y:S01]  /*69060*/  LDL.LU R19, [R1+0x1e88] ;  /* 0x001e880001137983 */ /* 0x000f220000300800 */
[----:B-1----:R-:W-:-:S04]  /*69070*/  LEA R14, P6, R16, R0, 0x2 ;  /* 0x00000000100e7211 */ /* 0x002fc800078c10ff */
[C---:B------:R-:W-:Y:S01]  /*69080*/  LEA.HI.X.SX32 R15, R16.reuse, R2, 0x2, P6 ;  /* 0x00000002100f7211 */ /* 0x040fe200030f16ff */
[----:B------:R-:W-:Y:S01]  /*69090*/  VIADD R16, R16, UR4 ;  /* 0x0000000410107c36 */ /* 0x000fe20008000000 */
[----:B------:R-:W-:-:S03]  /*690a0*/  ULDC UR4, c[0x0][0x248] ;  /* 0x0000920000047ab9 */ /* 0x000fc60000000800 */
[----:B------:R1:W-:Y:S01]  /*690b0*/  @P4 STG.E desc[UR8][R14.64], R36 ;  /* 0x000000240e004986 */ /* 0x0003e2000c101908 */
[----:B------:R-:W-:-:S04]  /*690c0*/  LEA R12, P6, R16, R0, 0x2 ;  /* 0x00000000100c7211 */ /* 0x000fc800078c10ff */
[C---:B------:R-:W-:Y:S02]  /*690d0*/  LEA.HI.X.SX32 R13, R16.reuse, R2, 0x2, P6 ;  /* 0x00000002100d7211 */ /* 0x040fe400030f16ff */
[----:B-1----:R-:W-:Y:S01]  /*690e0*/  IADD3 R15, R16, UR4, RZ ;  /* 0x00000004100f7c10 */ /* 0x002fe2000fffe0ff */
[----:B------:R-:W-:-:S03]  /*690f0*/  ULDC UR4, c[0x0][0x248] ;  /* 0x0000920000047ab9 */ /* 0x000fc60000000800 */
[C---:B------:R-:W-:Y:S01]  /*69100*/  LEA R14, P6, R15.reuse, R0, 0x2 ;  /* 0x000000000f0e7211 */ /* 0x040fe200078c10ff */
[C---:B------:R-:W-:Y:S01]  /*69110*/  VIADD R16, R15.reuse, UR4 ;  /* 0x000000040f107c36 */ /* 0x040fe20008000000 */
[----:B------:R1:W-:Y:S01]  /*69120*/  @P3 STG.E desc[UR8][R12.64], R41 ;  /* 0x000000290c003986 */ /* 0x0003e2000c101908 */
[----:B------:R-:W-:Y:S01]  /*69130*/  ULDC UR4, c[0x0][0x248] ;  /* 0x0000920000047ab9 */ /* 0x000fe20000000800 */
[----:B------:R-:W-:Y:S02]  /*69140*/  LEA.HI.X.SX32 R15, R15, R2, 0x2, P6 ;  /* 0x000000020f0f7211 */ /* 0x000fe400030f16ff */
[----:B------:R-:W-:Y:S01]  /*69150*/  ISETP.LT.AND P4, PT, R18, UR5, !P0 ;  /* 0x0000000512007c0c */ /* 0x000fe2000c781270 */
[----:B------:R-:W-:Y:S01]  /*69160*/  ULDC UR5, c[0x0][0x22c] ;  /* 0x00008b0000057ab9 */ /* 0x000fe20000000800 */
[----:B------:R-:W4:Y:S04]  /*69170*/  LDL.LU R18, [R1+0x1e94] ;  /* 0x001e940001127983 */ /* 0x000f280000300800 */
[----:B------:R3:W-:Y:S01]  /*69180*/  @P2 STG.E desc[UR8][R14.64], R37 ;  /* 0x000000250e002986 */ /* 0x0007e2000c101908 */
[----:B-1----:R-:W-:-:S04]  /*69190*/  LEA R12, P6, R16, R0, 0x2 ;  /* 0x00000000100c7211 */ /* 0x002fc800078c10ff */
[C---:B------:R-:W-:Y:S02]  /*691a0*/  LEA.HI.X.SX32 R13, R16.reuse, R2, 0x2, P6 ;  /* 0x00000002100d7211 */ /* 0x040fe400030f16ff */
[----:B---3--:R-:W-:Y:S01]  /*691b0*/  IADD3 R15, R16, UR4, RZ ;  /* 0x00000004100f7c10 */ /* 0x008fe2000fffe0ff */
[----:B------:R-:W-:-:S03]  /*691c0*/  ULDC UR4, c[0x0][0x248] ;  /* 0x0000920000047ab9 */ /* 0x000fc60000000800 */
[C---:B------:R-:W-:Y:S01]  /*691d0*/  LEA R14, P6, R15.reuse, R0, 0x2 ;  /* 0x000000000f0e7211 */ /* 0x040fe200078c10ff */
[----:B------:R-:W-:Y:S01]  /*691e0*/  VIADD R16, R15, UR4 ;  /* 0x000000040f107c36 */ /* 0x000fe20008000000 */
[----:B------:R-:W-:Y:S01]  /*691f0*/  ISETP.LT.AND P3, PT, R17, UR5, !P0 ;  /* 0x0000000511007c0c */ /* 0x000fe2000c761270 */
[----:B------:R-:W-:Y:S01]  /*69200*/  ULDC UR5, c[0x0][0x22c] ;  /* 0x00008b0000057ab9 */ /* 0x000fe20000000800 */
[----:B------:R-:W-:Y:S01]  /*69210*/  LEA.HI.X.SX32 R15, R15, R2, 0x2, P6 ;  /* 0x000000020f0f7211 */ /* 0x000fe200030f16ff */
[----:B------:R-:W3:Y:S01]  /*69220*/  LDL.LU R17, [R1+0x1e9c] ;  /* 0x001e9c0001117983 */ /* 0x000ee20000300800 */
[----:B------:R-:W-:-:S03]  /*69230*/  ULDC UR4, c[0x0][0x22c] ;  /* 0x00008b0000047ab9 */ /* 0x000fc60000000800 */
[----:B------:R1:W-:Y:S04]  /*69240*/  @P1 STG.E desc[UR8][R12.64], R42 ;  /* 0x0000002a0c001986 */ /* 0x0003e8000c101908 */
[----:B------:R1:W-:Y:S01]  /*69250*/  @P5 STG.E desc[UR8][R14.64], R38 ;  /* 0x000000260e005986 */ /* 0x0003e2000c101908 */
[----:B--2---:R-:W-:Y:S01]  /*69260*/  ISETP.LT.AND P2, PT, R33, UR5, !P0 ;  /* 0x0000000521007c0c */ /* 0x004fe2000c741270 */
[----:B------:R-:W-:Y:S02]  /*69270*/  ULDC UR5, c[0x0][0x22c] ;  /* 0x00008b0000057ab9 */ /* 0x000fe40000000800 */
[----:B------:R-:W2:Y:S01]  /*69280*/  LDL.LU R33, [R1+0x1ea4] ;  /* 0x001ea40001217983 */ /* 0x000ea20000300800 */
[----:B----4-:R-:W-:Y:S01]  /*69290*/  ISETP.LT.AND P1, PT, R32, UR4, !P0 ;  /* 0x0000000420007c0c */ /* 0x010fe2000c721270 */
[----:B------:R-:W-:-:S02]  /*692a0*/  ULDC UR4, c[0x0][0x248] ;  /* 0x0000920000047ab9 */ /* 0x000fc40000000800 */
[----:B------:R-:W4:Y:S01]  /*692b0*/  LDL.LU R32, [R1+0x1eb4] ;  /* 0x001eb40001207983 */ /* 0x000f220000300800 */
[----:B------:R-:W-:Y:S01]  /*692c0*/  ISETP.LT.AND P5, PT, R19, UR5, !P0 ;  /* 0x0000000513007c0c */ /* 0x000fe2000c7a1270 */
[----:B------:R-:W-:Y:S02]  /*692d0*/  ULDC UR5, c[0x0][0x22c] ;  /* 0x00008b0000057ab9 */ /* 0x000fe40000000800 */
[----:B------:R-:W4:Y:S01]  /*692e0*/  LDL.LU R19, [R1+0x1ea8] ;  /* 0x001ea80001137983 */ /* 0x000f220000300800 */
[----:B-1----:R-:W-:-:S04]  /*692f0*/  LEA R12, P6, R16, R0, 0x2 ;  /* 0x00000000100c7211 */ /* 0x002fc800078c10ff */
[C---:B------:R-:W-:Y:S02]  /*69300*/  LEA.HI.X.SX32 R13, R16.reuse, R2, 0x2, P6 ;  /* 0x00000002100d7211 */ /* 0x040fe400030f16ff */
[----:B------:R-:W-:Y:S01]  /*69310*/  IADD3 R16, R16, UR4, RZ ;  /* 0x0000000410107c10 */ /* 0x000fe2000fffe0ff */
[----:B------:R-:W-:Y:S02]  /*69320*/  ULDC UR4, c[0x0][0x248] ;  /* 0x0000920000047ab9 */ /* 0x000fe40000000800 */
[----:B------:R1:W-:Y:S02]  /*69330*/  @P4 STG.E desc[UR8][R12.64], R43 ;  /* 0x0000002b0c004986 */ /* 0x0003e4000c101908 */
[C---:B------:R-:W-:Y:S01]  /*69340*/  VIADD R15, R16.reuse, UR4 ;  /* 0x00000004100f7c36 */ /* 0x040fe20008000000 */
[----:B------:R-:W-:Y:S01]  /*69350*/  ULDC UR4, c[0x0][0x248] ;  /* 0x0000920000047ab9 */ /* 0x000fe20000000800 */
[----:B-1----:R-:W-:-:S04]  /*69360*/  LEA R12, P6, R16, R0, 0x2 ;  /* 0x00000000100c7211 */ /* 0x002fc800078c10ff */
[----:B------:R-:W-:Y:S02]  /*69370*/  LEA.HI.X.SX32 R13, R16, R2, 0x2, P6 ;  /* 0x00000002100d7211 */ /* 0x000fe400030f16ff */
[C---:B------:R-:W-:Y:S02]  /*69380*/  LEA R14, P6, R15.reuse, R0, 0x2 ;  /* 0x000000000f0e7211 */ /* 0x040fe400078c10ff */
[C---:B------:R-:W-:Y:S01]  /*69390*/  IADD3 R16, R15.reuse, UR4, RZ ;  /* 0x000000040f107c10 */ /* 0x040fe2000fffe0ff */
[----:B------:R1:W-:Y:S01]  /*693a0*/  @P3 STG.E desc[UR8][R12.64], R39 ;  /* 0x000000270c003986 */ /* 0x0003e2000c101908 */
[----:B------:R-:W-:Y:S01]  /*693b0*/  LEA.HI.X.SX32 R15, R15, R2, 0x2, P6 ;  /* 0x000000020f0f7211 */ /* 0x000fe200030f16ff */
[----:B------:R-:W-:Y:S01]  /*693c0*/  ULDC UR4, c[0x0][0x248] ;  /* 0x0000920000047ab9 */ /* 0x000fe20000000800 */
[----:B------:R-:W-:Y:S01]  /*693d0*/  ISETP.LT.AND P4, PT, R18, UR5, !P0 ;  /* 0x0000000512007c0c */ /* 0x000fe2000c781270 */
[----:B------:R-:W-:Y:S01]  /*693e0*/  ULDC UR5, c[0x0][0x22c] ;  /* 0x00008b0000057ab9 */ /* 0x000fe20000000800 */
[----:B------:R-:W4:Y:S04]  /*693f0*/  LDL.LU R18, [R1+0x1eb8] ;  /* 0x001eb80001127983 */ /* 0x000f280000300800 */
[----:B------:R3:W-:Y:S01]  /*69400*/  @P2 STG.E desc[UR8][R14.64], R64 ;  /* 0x000000400e002986 */ /* 0x0007e2000c101908 */
[----:B-1----:R-:W-:-:S04]  /*69410*/  LEA R12, P6, R16, R0, 0x2 ;  /* 0x00000000100c7211 */ /* 0x002fc800078c10ff */
[C---:B------:R-:W-:Y:S01]  /*69420*/  LEA.HI.X.SX32 R13, R16.reuse, R2, 0x2, P6 ;  /* 0x00000002100d7211 */ /* 0x040fe200030f16ff */
[----:B---3--:R-:W-:Y:S01]  /*69430*/  VIADD R15, R16, UR4 ;  /* 0x00000004100f7c36 */ /* 0x008fe20008000000 */
[----:B------:R-:W-:-:S04]  /*69440*/  ULDC UR4, c[0x0][0x248] ;  /* 0x0000920000047ab9 */ /* 0x000fc80000000800 */
        /* <DEDUP_REMOVED lines=32> */
[----:B------:R-:W-:-:S03]  /*69650*/  ISETP.LT.AND P4, PT, R18, UR5, !P0 ;  /* 0x0000000512007c0c */ /* 0x000fc6000c781270 */
[----:B------:R1:W-:Y:S01]  /*69660*/  @P2 STG.E desc[UR8][R12.64], R58 ;  /* 0x0000003a0c002986 */ /* 0x0003e2000c101908 */
[----:B------:R-:W-:-:S03]  /*69670*/  ULDC UR5, c[0x0][0x22c] ;  /* 0x00008b0000057ab9 */ /* 0x000fc60000000800 */
[----:B------:R-:W4:Y:S01]  /*69680*/  LDL.LU R18, [R1+0x1ee0] ;  /* 0x001ee00001127983 */ /* 0x000f220000300800 */
[----:B-1----:R-:W-:-:S04]  /*69690*/  LEA R14, P6, R16, R0, 0x2 ;  /* 0x00000000100e7211 */ /* 0x002fc800078c10ff */
[C---:B------:R-:W-:Y:S02]  /*696a0*/  LEA.HI.X.SX32 R15, R16.reuse, R2, 0x2, P6 ;  /* 0x00000002100f7211 */ /* 0x040fe400030f16ff */
[----:B------:R-:W-:Y:S01]  /*696b0*/  IADD3 R13, R16, UR4, RZ ;  /* 0x00000004100d7c10 */ /* 0x000fe2000fffe0ff */
[----:B------:R-:W-:-:S03]  /*696c0*/  ULDC UR4, c[0x0][0x248] ;  /* 0x0000920000047ab9 */ /* 0x000fc60000000800 */
[C---:B------:R-:W-:Y:S01]  /*696d0*/  LEA R12, P6, R13.reuse, R0, 0x2 ;  /* 0x000000000d0c7211 */ /* 0x040fe200078c10ff */
[C---:B------:R-:W-:Y:S01]  /*696e0*/  VIADD R16, R13.reuse, UR4 ;  /* 0x000000040d107c36 */ /* 0x040fe20008000000 */
[----:B------:R-:W-:Y:S02]  /*696f0*/  ULDC UR4, c[0x0][0x22c] ;  /* 0x00008b0000047ab9 */ /* 0x000fe40000000800 */
[----:B------:R-:W-:Y:S01]  /*69700*/  LEA.HI.X.SX32 R13, R13, R2, 0x2, P6 ;  /* 0x000000020d0d7211 */ /* 0x000fe200030f16ff */
[----:B------:R1:W-:Y:S01]  /*69710*/  @P1 STG.E desc[UR8][R14.64], R67 ;  /* 0x000000430e001986 */ /* 0x0003e2000c101908 */
[----:B---3--:R-:W-:Y:S01]  /*69720*/  ISETP.LT.AND P3, PT, R17, UR5, !P0 ;  /* 0x0000000511007c0c */ /* 0x008fe2000c761270 */
[----:B------:R-:W-:Y:S02]  /*69730*/  ULDC UR5, c[0x0][0x22c] ;  /* 0x00008b0000057ab9 */ /* 0x000fe40000000800 */
[----:B------:R-:W3:Y:S04]  /*69740*/  LDL.LU R17, [R1+0x1ee4] ;  /* 0x001ee40001117983 */ /* 0x000ee80000300800 */
        /* <DEDUP_REMOVED lines=23> */
[----:B------:R-:W-:-:S04]  /*698c0*/  ULDC UR4, c[0x0][0x248] ;  /* 0x0000920000047ab9 */ /* 0x000fc80000000800 */
[----:B------:R1:W-:Y:S01]  /*698d0*/  @P2 STG.E desc[UR8][R12.64], R61 ;  /* 0x0000003d0c002986 */ /* 0x0003e2000c101908 */
[----:B------:R-:W-:Y:S01]  /*698e0*/  ISETP.LT.AND P4, PT, R18, UR5, !P0 ;  /* 0x0000000512007c0c */ /* 0x000fe2000c781270 */
[----:B------:R-:W-:Y:S02]  /*698f0*/  ULDC UR5, c[0x0][0x22c] ;  /* 0x00008b0000057ab9 */ /* 0x000fe40000000800 */
[----:B------:R-:W4:Y:S01]  /*69900*/  LDL.LU R18, [R1+0x1f04] ;  /* 0x001f040001127983 */ /* 0x000f220000300800 */
[C---:B-1----:R-:W-:Y:S01]  /*69910*/  LEA R14, P6, R16.reuse, R0, 0x2 ;  /* 0x00000000100e7211 */ /* 0x042fe200078c10ff */
[----:B------:R-:W-:-:S03]  /*69920*/  VIADD R13, R16, UR4 ;  /* 0x00000004100d7c36 */ /* 0x000fc60008000000 */
[----:B------:R-:W-:Y:S01]  /*69930*/  LEA.HI.X.SX32 R15, R16, R2, 0x2, P6 ;  /* 0x00000002100f7211 */ /* 0x000fe200030f16ff */
[----:B------:R-:W-:Y:S01]  /*69940*/  ULDC UR4, c[0x0][0x248] ;  /* 0x0000920000047ab9 */ /* 0x000fe20000000800 */
[C---:B------:R-:W-:Y:S02]  /*69950*/  LEA R12, P6, R13.reuse, R0, 0x2 ;  /* 0x000000000d0c7211 */ /* 0x040fe400078c10ff */
[C---:B------:R-:W-:Y:S01]  /*69960*/  IADD3 R16, R13.reuse, UR4, RZ ;  /* 0x000000040d107c10 */ /* 0x040fe2000fffe0ff */
[----:B------:R1:W-:Y:S01]  /*69970*/  @P1 STG.E desc[UR8][R14.64], R21 ;  /* 0x000000150e001986 */ /* 0x0003e2000c101908 */
[----:B------:R-:W-:Y:S01]  /*69980*/  LEA.HI.X.SX32 R13, R13, R2, 0x2, P6 ;  /* 0x000000020d0d7211 */ /* 0x000fe200030f16ff */
[----:B------:R-:W-:Y:S01]  /*69990*/  ULDC UR4, c[0x0][0x22c] ;  /* 0x00008b0000047ab9 */ /* 0x000fe20000000800 */
[----:B---3--:R-:W-:Y:S01]  /*699a0*/  ISETP.LT.AND P3, PT, R17, UR5, !P0 ;  /* 0x0000000511007c0c */ /* 0x008fe2000c761270 */
[----:B------:R-:W-:Y:S01]  /*699b0*/  ULDC UR5, c[0x0][0x22c] ;  /* 0x00008b0000057ab9 */ /* 0x000fe20000000800 */
[----:B------:R-:W3:Y:S04]  /*699c0*/  LDL.LU R17, [R1+0x1f0c] ;  /* 0x001f0c0001117983 */ /* 0x000ee80000300800 */
[----:B------:R4:W-:Y:S04]  /*699d0*/  @P5 STG.E desc[UR8][R12.64], R62 ;  /* 0x0000003e0c005986 */ /* 0x0009e8000c101908 */
[----:B-1----:R-:W3:Y:S04]  /*699e0*/  LDL.LU R21, [R1+0x1f10] ;  /* 0x001f100001157983 */ /* 0x002ee80000300800 */
[----:B------:R-:W3:Y:S01]  /*699f0*/  LDL.LU R20, [R1+0x1f1c] ;  /* 0x001f1c0001147983 */ /* 0x000ee20000300800 */
[----:B--2---:R-:W-:Y:S01]  /*69a00*/  ISETP.LT.AND P2, PT, R33, UR5, !P0 ;  /* 0x0000000521007c0c */ /* 0x004fe2000c741270 */
[----:B------:R-:W-:-:S02]  /*69a10*/  ULDC UR5, c[0x0][0x22c] ;  /* 0x00008b0000057ab9 */ /* 0x000fc40000000800 */
[----:B----4-:R-:W-:Y:S01]  /*69a20*/  ISETP.LT.AND P5, PT, R19, UR5, !P0 ;  /* 0x0000000513007c0c */ /* 0x010fe2000c7a1270 */
[----:B------:R-:W-:Y:S01]  /*69a30*/  ULDC UR5, c[0x0][0x22c] ;  /* 0x00008b0000057ab9 */ /* 0x000fe20000000800 */
[----:B------:R-:W2:Y:S01]  /*69a40*/  LDL.LU R19, [R1+0x1f14] ;  /* 0x001f140001137983 */ /* 0x000ea20000300800 */
[----:B------:R-:W-:Y:S02]  /*69a50*/  LEA R14, P6, R16, R0, 0x2 ;  /* 0x00000000100e7211 */ /* 0x000fe400078c10ff */
[----:B------:R-:W-:Y:S01]  /*69a60*/  ISETP.LT.AND P1, PT, R32, UR4, !P0 ;  /* 0x0000000420007c0c */ /* 0x000fe2000c721270 */
[----:B------:R-:W-:Y:S01]  /*69a70*/  ULDC UR4, c[0x0][0x248] ;  /* 0x0000920000047ab9 */ /* 0x000fe20000000800 */
        /* <DEDUP_REMOVED lines=12> */
[----:B------:R-:W-:-:S05]  /*69b40*/  LEA.HI.X.SX32 R15, R15, R2, 0x2, P6 ;  /* 0x000000020f0f7211 */ /* 0x000fca00030f16ff */
[----:B------:R4:W-:Y:S01]  /*69b50*/  @P2 STG.E desc[UR8][R14.64], R23 ;  /* 0x000000170e002986 */ /* 0x0009e2000c101908 */
[----:B------:R-:W-:Y:S01]  /*69b60*/  ISETP.LT.AND P4, PT, R18, UR5, !P0 ;  /* 0x0000000512007c0c */ /* 0x000fe2000c781270 */
[----:B------:R-:W-:Y:S01]  /*69b70*/  ULDC UR5, c[0x0][0x22c] ;  /* 0x00008b0000057ab9 */ /* 0x000fe20000000800 */
[C---:B-1----:R-:W-:Y:S01]  /*69b80*/  LEA R12, P6, R16.reuse, R0, 0x2 ;  /* 0x00000000100c7211 */ /* 0x042fe200078c10ff */
[----:B------:R-:W2:Y:S01]  /*69b90*/  LDL.LU R18, [R1+0x1f24] ;  /* 0x001f240001127983 */ /* 0x000ea20000300800 */
[C---:B----4-:R-:W-:Y:S01]  /*69ba0*/  IADD3 R15, R16.reuse, UR4, RZ ;  /* 0x00000004100f7c10 */ /* 0x050fe2000fffe0ff */
[----:B------:R-:W-:Y:S01]  /*69bb0*/  ULDC UR4, c[0x0][0x248] ;  /* 0x0000920000047ab9 */ /* 0x000fe20000000800 */
[----:B------:R-:W-:Y:S02]  /*69bc0*/  LEA.HI.X.SX32 R13, R16, R2, 0x2, P6 ;  /* 0x00000002100d7211 */ /* 0x000fe400030f16ff */
[C---:B------:R-:W-:Y:S01]  /*69bd0*/  LEA R14, P6, R15.reuse, R0, 0x2 ;  /* 0x000000000f0e7211 */ /* 0x040fe200078c10ff */
[----:B------:R-:W-:Y:S01]  /*69be0*/  VIADD R16, R15, UR4 ;  /* 0x000000040f107c36 */ /* 0x000fe20008000000 */
[----:B------:R-:W-:-:S02]  /*69bf0*/  ULDC UR4, c[0x0][0x22c] ;  /* 0x00008b0000047ab9 */ /* 0x000fc40000000800 */
[----:B------:R-:W-:Y:S01]  /*69c00*/  LEA.HI.X.SX32 R15, R15, R2, 0x2, P6 ;  /* 0x000000020f0f7211 */ /* 0x000fe200030f16ff */
[----:B------:R1:W-:Y:S01]  /*69c10*/  @P1 STG.E desc[UR8][R12.64], R76 ;  /* 0x0000004c0c001986 */ /* 0x0003e2000c101908 */
[----:B---3--:R-:W-:Y:S01]  /*69c20*/  ISETP.LT.AND P3, PT, R17, UR5, !P0 ;  /* 0x0000000511007c0c */ /* 0x008fe2000c761270 */
[----:B------:R-:W-:Y:S02]  /*69c30*/  ULDC UR5, c[0x0][0x22c] ;  /* 0x00008b0000057ab9 */ /* 0x000fe40000000800 */
[----:B------:R-:W3:Y:S04]  /*69c40*/  LDL.LU R17, [R1+0x1f28] ;  /* 0x001f280001117983 */ /* 0x000ee80000300800 */
[----:B------:R4:W-:Y:S01]  /*69c50*/  @P5 STG.E desc[UR8][R14.64], R68 ;  /* 0x000000440e005986 */ /* 0x0009e2000c101908 */
[----:B------:R-:W-:Y:S01]  /*69c60*/  ISETP.LT.AND P2, PT, R21, UR5, !P0 ;  /* 0x0000000515007c0c */ /* 0x000fe2000c741270 */
[----:B------:R-:W-:-:S02]  /*69c70*/  ULDC UR5, c[0x0][0x22c] ;  /* 0x00008b0000057ab9 */ /* 0x000fc40000000800 */
[----:B------:R-:W3:Y:S01]  /*69c80*/  LDL.LU R21, [R1+0x1f30] ;  /* 0x001f300001157983 */ /* 0x000ee20000300800 */
[----:B------:R-:W-:Y:S01]  /*69c90*/  ISETP.LT.AND P1, PT, R20, UR4, !P0 ;  /* 0x0000000414007c0c */ /* 0x000fe2000c721270 */
[----:B------:R-:W-:Y:S02]  /*69ca0*/  ULDC UR4, c[0x0][0x248] ;  /* 0x0000920000047ab9 */ /* 0x000fe40000000800 */
[----:B------:R-:W3:Y:S01]  /*69cb0*/  LDL.LU R20, [R1+0x1f40] ;  /* 0x001f400001147983 */ /* 0x000ee20000300800 */
[----:B--2---:R-:W-:Y:S01]  /*69cc0*/  ISETP.LT.AND P5, PT, R19, UR5, !P0 ;  /* 0x0000000513007c0c */ /* 0x004fe2000c7a1270 */
[----:B------:R-:W-:Y:S02]  /*69cd0*/  ULDC UR5, c[0x0][0x22c] ;  /* 0x00008b0000057ab9 */ /* 0x000fe40000000800 */
[----:B------:R-:W2:Y:S01]  /*69ce0*/  LDL.LU R19, [R1+0x1f38] ;  /* 0x001f380001137983 */ /* 0x000ea20000300800 */
[----:B-1----:R-:W-:-:S04]  /*69cf0*/  LEA R12, P6, R16, R0, 0x2 ;  /* 0x00000000100c7211 */ /* 0x002fc800078c10ff */
[C---:B------:R-:W-:Y:S02]  /*69d00*/  LEA.HI.X.SX32 R13, R16.reuse, R2, 0x2, P6 ;  /* 0x00000002100d7211 */ /* 0x040fe400030f16ff */
[----:B------:R-:W-:Y:S01]  /*69d10*/  IADD3 R16, R16, UR4, RZ ;  /* 0x0000000410107c10 */ /* 0x000fe2000fffe0ff */
[----:B------:R-:W-:Y:S02]  /*69d20*/  ULDC UR4, c[0x0][0x248] ;  /* 0x0000920000047ab9 */ /* 0x000fe40000000800 */
[----:B------:R1:W-:Y:S02]  /*69d30*/  @P4 STG.E desc[UR8][R12.64], R77 ;  /* 0x0000004d0c004986 */ /* 0x0003e4000c101908 */
[C---:B----4-:R-:W-:Y:S01]  /*69d40*/  VIADD R15, R16.reuse, UR4 ;  /* 0x00000004100f7c36 */ /* 0x050fe20008000000 */
        /* <DEDUP_REMOVED lines=11> */
[----:B------:R-:W2:Y:S01]  /*69e00*/  LDL.LU R18, [R1+0x1f44] ;  /* 0x001f440001127983 */ /* 0x000ea20000300800 */
[C---:B-1----:R-:W-:Y:S01]  /*69e10*/  LEA R12, P6, R16.reuse, R0, 0x2 ;  /* 0x00000000100c7211 */ /* 0x042fe200078c10ff */
[----:B----4-:R-:W-:-:S03]  /*69e20*/  VIADD R15, R16, UR4 ;  /* 0x00000004100f7c36 */ /* 0x010fc60008000000 */
[----:B------:R-:W-:Y:S01]  /*69e30*/  LEA.HI.X.SX32 R13, R16, R2, 0x2, P6 ;  /* 0x00000002100d7211 */ /* 0x000fe200030f16ff */
[----:B------:R-:W-:Y:S01]  /*69e40*/  ULDC UR4, c[0x0][0x248] ;  /* 0x0000920000047ab9 */ /* 0x000fe20000000800 */
[C---:B------:R-:W-:Y:S02]  /*69e50*/  LEA R14, P6, R15.reuse, R0, 0x2 ;  /* 0x000000000f0e7211 */ /* 0x040fe400078c10ff */
[C---:B------:R-:W-:Y:S01]  /*69e60*/  IADD3 R16, R15.reuse, UR4, RZ ;  /* 0x000000040f107c10 */ /* 0x040fe2000fffe0ff */
[----:B------:R-:W-:Y:S01]  /*69e70*/  ULDC UR4, c[0x0][0x22c] ;  /* 0x00008b0000047ab9 */ /* 0x000fe20000000800 */
[----:B------:R-:W-:Y:S02]  /*69e80*/  LEA.HI.X.SX32 R15, R15, R2, 0x2, P6 ;  /* 0x000000020f0f7211 */ /* 0x000fe400030f16ff */
[----:B---3--:R-:W-:Y:S01]  /*69e90*/  ISETP.LT.AND P3, PT, R17, UR5, !P0 ;  /* 0x0000000511007c0c */ /* 0x008fe2000c761270 */
[----:B------:R-:W-:Y:S01]  /*69ea0*/  ULDC UR5, c[0x0][0x22c] ;  /* 0x00008b0000057ab9 */ /* 0x000fe20000000800 */
[----:B------:R-:W3:Y:S04]  /*69eb0*/  LDL.LU R17, [R1+0x1f48] ;  /* 0x001f480001117983 */ /* 0x000ee80000300800 */
[----:B------:R1:W-:Y:S01]  /*69ec0*/  @P1 STG.E desc[UR8][R12.64], R70 ;  /* 0x000000460c001986 */ /* 0x0003e2000c101908 */
[----:B------:R-:W-:Y:S01]  /*69ed0*/  ISETP.LT.AND P2, PT, R21, UR5, !P0 ;  /* 0x0000000515007c0c */ /* 0x000fe2000c741270 */
[----:B------:R-:W-:-:S02]  /*69ee0*/  ULDC UR5, c[0x0][0x22c] ;  /* 0x00008b0000057ab9 */ /* 0x000fc40000000800 */
[----:B------:R-:W4:Y:S01]  /*69ef0*/  LDL.LU R21, [R1+0x1f50] ;  /* 0x001f500001157983 */ /* 0x000f220000300800 */
[----:B------:R-:W-:Y:S01]  /*69f00*/  ISETP.LT.AND P1, PT, R20, UR4, !P0 ;  /* 0x0000000414007c0c */ /* 0x000fe2000c721270 */
[----:B------:R-:W-:Y:S02]  /*69f10*/  ULDC UR4, c[0x0][0x248] ;  /* 0x0000920000047ab9 */ /* 0x000fe40000000800 */
[----:B------:R1:W-:Y:S04]  /*69f20*/  @P5 STG.E desc[UR8][R14.64], R79 ;  /* 0x0000004f0e005986 */ /* 0x0003e8000c101908 */
[----:B------:R-:W4:Y:S01]  /*69f30*/  LDL.LU R20, [R1+0x1f68] ;  /* 0x001f680001147983 */ /* 0x000f220000300800 */
[----:B--2---:R-:W-:Y:S01]  /*69f40*/  ISETP.LT.AND P5, PT, R19, UR5, !P0 ;  /* 0x0000000513007c0c */ /* 0x004fe2000c7a1270 */
[----:B------:R-:W-:-:S02]  /*69f50*/  ULDC UR5, c[0x0][0x22c] ;  /* 0x00008b0000057ab9 */ /* 0x000fc40000000800 */
[----:B------:R-:W2:Y:S01]  /*69f60*/  LDL.LU R19, [R1+0x1f54] ;  /* 0x001f540001137983 */ /* 0x000ea20000300800 */
        /* <DEDUP_REMOVED lines=14> */
[----:B------:R1:W-:Y:S02]  /*6a050*/  @P2 STG.E desc[UR8][R12.64], R28 ;  /* 0x0000001c0c002986 */ /* 0x0003e4000c101908 */
[----:B-1----:R-:W-:Y:S02]  /*6a060*/  LEA R14, P6, R16, R0, 0x2 ;  /* 0x00000000100e7211 */ /* 0x002fe400078c10ff */
[----:B------:R-:W-:Y:S01]  /*6a070*/  ISETP.LT.AND P4, PT, R18, UR5, !P0 ;  /* 0x0000000512007c0c */ /* 0x000fe2000c781270 */
[----:B------:R-:W-:Y:S01]  /*6a080*/  ULDC UR5, c[0x0][0x22c] ;  /* 0x00008b0000057ab9 */ /* 0x000fe20000000800 */
[----:B------:R-:W2:Y:S01]  /*6a090*/  LDL.LU R18, [R1+0x1f6c] ;  /* 0x001f6c0001127983 */ /* 0x000ea20000300800 */
[C---:B------:R-:W-:Y:S01]  /*6a0a0*/  IADD3 R13, R16.reuse, UR4, RZ ;  /* 0x00000004100d7c10 */ /* 0x040fe2000fffe0ff */
        /* <DEDUP_REMOVED lines=11> */
[----:B----4-:R-:W-:Y:S01]  /*6a160*/  ISETP.LT.AND P2, PT, R21, UR5, !P0 ;  /* 0x0000000515007c0c */ /* 0x010fe2000c741270 */
[----:B------:R-:W-:-:S02]  /*6a170*/  ULDC UR5, c[0x0][0x22c] ;  /* 0x00008b0000057ab9 */ /* 0x000fc40000000800 */
[----:B------:R-:W4:Y:S01]  /*6a180*/  LDL.LU R21, [R1+0x1f74] ;  /* 0x001f740001157983 */ /* 0x000f220000300800 */
[----:B------:R-:W-:Y:S01]  /*6a190*/  ISETP.LT.AND P1, PT, R20, UR4, !P0 ;  /* 0x0000000414007c0c */ /* 0x000fe2000c721270 */
[----:B------:R-:W-:Y:S02]  /*6a1a0*/  ULDC UR4, c[0x0][0x248] ;  /* 0x0000920000047ab9 */ /* 0x000fe40000000800 */
[----:B------:R-:W4:Y:S01]  /*6a1b0*/  LDL.LU R20, [R1+0x1f8c] ;  /* 0x001f8c0001147983 */ /* 0x000f220000300800 */
        /* <DEDUP_REMOVED lines=19> */
[----:B------:R-:W-:Y:S01]  /*6a2f0*/  ULDC UR5, c[0x0][0x22c] ;  /* 0x00008b0000057ab9 */ /* 0x000fe20000000800 */
[C---:B-1----:R-:W-:Y:S01]  /*6a300*/  LEA R14, P6, R16.reuse, R0, 0x2 ;  /* 0x00000000100e7211 */ /* 0x042fe200078c10ff */
[----:B------:R-:W2:Y:S01]  /*6a310*/  LDL.LU R18, [R1+0x1f90] ;  /* 0x001f900001127983 */ /* 0x000ea20000300800 */
[C---:B------:R-:W-:Y:S02]  /*6a320*/  VIADD R13, R16.reuse, UR4 ;  /* 0x00000004100d7c36 */ /* 0x040fe40008000000 */
[----:B------:R-:W-:Y:S01]  /*6a330*/  LEA.HI.X.SX32 R15, R16, R2, 0x2, P6 ;  /* 0x00000002100f7211 */ /* 0x000fe200030f16ff */
[----:B------:R-:W-:Y:S02]  /*6a340*/  ULDC UR4, c[0x0][0x248] ;  /* 0x0000920000047ab9 */ /* 0x000fe40000000800 */
[----:B------:R-:W-:-:S02]  /*6a350*/  LEA R12, P6, R13, R0, 0x2 ;  /* 0x000000000d0c7211 */ /* 0x000fc400078c10ff */
[C---:B------:R-:W-:Y:S01]  /*6a360*/  IADD3 R16, R13.reuse, UR4, RZ ;  /* 0x000000040d107c10 */ /* 0x040fe2000fffe0ff */
[----:B------:R-:W-:Y:S01]  /*6a370*/  ULDC UR4, c[0x0][0x22c] ;  /* 0x00008b0000047ab9 */ /* 0x000fe20000000800 */
[----:B------:R-:W-:Y:S02]  /*6a380*/  LEA.HI.X.SX32 R13, R13, R2, 0x2, P6 ;  /* 0x000000020d0d7211 */ /* 0x000fe400030f16ff */
[----:B---3--:R-:W-:Y:S01]  /*6a390*/  ISETP.LT.AND P3, PT, R17, UR5, !P0 ;  /* 0x0000000511007c0c */ /* 0x008fe2000c761270 */
[----:B------:R-:W-:Y:S01]  /*6a3a0*/  ULDC UR5, c[0x0][0x22c] ;  /* 0x00008b0000057ab9 */ /* 0x000fe20000000800 */
[----:B------:R-:W3:Y:S04]  /*6a3b0*/  LDL.LU R17, [R1+0x1f94] ;  /* 0x001f940001117983 */ /* 0x000ee80000300800 */
[----:B------:R1:W-:Y:S01]  /*6a3c0*/  @P1 STG.E desc[UR8][R14.64], R31 ;  /* 0x0000001f0e001986 */ /* 0x0003e2000c101908 */
[----:B----4-:R-:W-:Y:S01]  /*6a3d0*/  ISETP.LT.AND P2, PT, R21, UR5, !P0 ;  /* 0x0000000515007c0c */ /* 0x010fe2000c741270 */
[----:B------:R-:W-:-:S02]  /*6a3e0*/  ULDC UR5, c[0x0][0x22c] ;  /* 0x00008b0000057ab9 */ /* 0x000fc40000000800 */
[----:B------:R-:W4:Y:S04]  /*6a3f0*/  LDL.LU R21, [R1+0x1f9c] ;  /* 0x001f9c0001157983 */ /* 0x000f280000300800 */
[----:B------:R1:W-:Y:S01]  /*6a400*/  @P5 STG.E desc[UR8][R12.64], R88 ;  /* 0x000000580c005986 */ /* 0x0003e2000c101908 */
[----:B------:R-:W-:Y:S01]  /*6a410*/  ISETP.LT.AND P1, PT, R20, UR4, !P0 ;  /* 0x0000000414007c0c */ /* 0x000fe2000c721270 */
[----:B------:R-:W-:Y:S02]  /*6a420*/  ULDC UR4, c[0x0][0x248] ;  /* 0x0000920000047ab9 */ /* 0x000fe40000000800 */
        /* <DEDUP_REMOVED lines=58> */
[----:B------:R1:W-:Y:S02]  /*6a7d0*/  @P2 STG.E desc[UR8][R14.64], R84 ;  /* 0x000000540e002986 */ /* 0x0003e4000c101908 */
[----:B-1----:R-:W-:Y:S02]  /*6a7e0*/  LEA R12, P6, R16, R0, 0x2 ;  /* 0x00000000100c7211 */ /* 0x002fe400078c10ff */
[----:B------:R-:W-:Y:S01]  /*6a7f0*/  ISETP.LT.AND P4, PT, R18, UR5, !P0 ;  /* 0x0000000512007c0c */ /* 0x000fe2000c781270 */
[----:B------:R-:W-:Y:S01]  /*6a800*/  ULDC UR5, c[0x0][0x22c] ;  /* 0x00008b0000057ab9 */ /* 0x000fe20000000800 */
[----:B------:R-:W2:Y:S01]  /*6a810*/  LDL.LU R18, [R1+0x1fd0] ;  /* 0x001fd00001127983 */ /* 0x000ea20000300800 */
[C---:B------:R-:W-:Y:S01]  /*6a820*/  VIADD R15, R16.reuse, UR4 ;  /* 0x00000004100f7c36 */ /* 0x040fe20008000000 */
[----:B------:R-:W-:Y:S01]  /*6a830*/  LEA.HI.X.SX32 R13, R16, R2, 0x2, P6 ;  /* 0x00000002100d7211 */ /* 0x000fe200030f16ff */
[----:B------:R-:W-:-:S03]  /*6a840*/  ULDC UR4, c[0x0][0x248] ;  /* 0x0000920000047ab9 */ /* 0x000fc60000000800 */
        /* <DEDUP_REMOVED lines=36> */
[C---:B------:R-:W-:Y:S01]  /*6aa90*/  IADD3 R13, R16.reuse, UR4, RZ ;  /* 0x00000004100d7c10 */ /* 0x040fe2000fffe0ff */
[----:B------:R-:W2:Y:S01]  /*6aaa0*/  LDL.LU R18, [R1+0x1ff8] ;  /* 0x001ff80001127983 */ /* 0x000ea20000300800 */
[----:B------:R-:W-:Y:S01]  /*6aab0*/  LEA.HI.X.SX32 R15, R16, R2, 0x2, P6 ;  /* 0x00000002100f7211 */ /* 0x000fe200030f16ff */
[----:B------:R-:W-:Y:S01]  /*6aac0*/  ULDC UR4, c[0x0][0x248] ;  /* 0x0000920000047ab9 */ /* 0x000fe20000000800 */
        /* <DEDUP_REMOVED lines=116> */
[C---:B------:R-:W-:Y:S01]  /*6b210*/  VIADD R15, R16.reuse, UR4 ;  /* 0x00000004100f7c36 */ /* 0x040fe20008000000 */
[----:B------:R-:W2:Y:S01]  /*6b220*/  LDL.LU R18, [R1+0x20d0] ;  /* 0x0020d00001127983 */ /* 0x000ea20000300800 */
        /* <DEDUP_REMOVED lines=35> */
[----:B-1----:R-:W-:-:S04]  /*6b460*/  LEA R14, P6, R16, R0, 0x2 ;  /* 0x00000000100e7211 */ /* 0x002fc800078c10ff */
[C---:B------:R-:W-:Y:S02]  /*6b470*/  LEA.HI.X.SX32 R15, R16.reuse, R2, 0x2, P6 ;  /* 0x00000002100f7211 */ /* 0x040fe400030f16ff */
[----:B------:R-:W-:Y:S01]  /*6b480*/  IADD3 R13, R16, UR4, RZ ;  /* 0x00000004100d7c10 */ /* 0x000fe2000fffe0ff */
[----:B------:R-:W-:Y:S01]  /*6b490*/  ULDC UR4, c[0x0][0x248] ;  /* 0x0000920000047ab9 */ /* 0x000fe20000000800 */
[----:B------:R-:W-:Y:S01]  /*6b4a0*/  ISETP.LT.AND P4, PT, R18, UR5, !P0 ;  /* 0x0000000512007c0c */ /* 0x000fe2000c781270 */
[----:B------:R-:W-:Y:S01]  /*6b4b0*/  ULDC UR5, c[0x0][0x22c] ;  /* 0x00008b0000057ab9 */ /* 0x000fe20000000800 */
[----:B------:R-:W2:Y:S01]  /*6b4c0*/  LDL.LU R18, [R1+0x210c] ;  /* 0x00210c0001127983 */ /* 0x000ea20000300800 */
[C---:B------:R-:W-:Y:S01]  /*6b4d0*/  LEA R12, P6, R13.reuse, R0, 0x2 ;  /* 0x000000000d0c7211 */ /* 0x040fe200078c10ff */
[C---:B------:R-:W-:Y:S01]  /*6b4e0*/  VIADD R16, R13.reuse, UR4 ;  /* 0x000000040d107c36 */ /* 0x040fe20008000000 */
[----:B------:R-:W-:Y:S02]  /*6b4f0*/  ULDC UR4, c[0x0][0x22c] ;  /* 0x00008b0000047ab9 */ /* 0x000fe40000000800 */
[----:B------:R-:W-:Y:S01]  /*6b500*/  LEA.HI.X.SX32 R13, R13, R2, 0x2, P6 ;  /* 0x000000020d0d7211 */ /* 0x000fe200030f16ff */
[----:B------:R1:W-:Y:S01]  /*6b510*/  @P1 STG.E desc[UR8][R14.64], R129 ;  /* 0x000000810e001986 */ /* 0x0003e2000c101908 */
[----:B---3--:R-:W-:Y:S01]  /*6b520*/  ISETP.LT.AND P3, PT, R17, UR5, !P0 ;  /* 0x0000000511007c0c */ /* 0x008fe2000c761270 */
[----:B------:R-:W-:-:S02]  /*6b530*/  ULDC UR5, c[0x0][0x22c] ;  /* 0x00008b0000057ab9 */ /* 0x000fc40000000800 */
[----:B------:R-:W3:Y:S04]  /*6b540*/  LDL.LU R17, [R1+0x2114] ;  /* 0x0021140001117983 */ /* 0x000ee80000300800 */
[----:B------:R1:W-:Y:S01]  /*6b550*/  @P5 STG.E desc[UR8][R12.64], R133 ;  /* 0x000000850c005986 */ /* 0x0003e2000c101908 */
[----:B----4-:R-:W-:Y:S01]  /*6b560*/  ISETP.LT.AND P2, PT, R21, UR5, !P0 ;  /* 0x0000000515007c0c */ /* 0x010fe2000c741270 */
[----:B------:R-:W-:Y:S02]  /*6b570*/  ULDC UR5, c[0x0][0x22c] ;  /* 0x00008b0000057ab9 */ /* 0x000fe40000000800 */
[----:B------:R-:W4:Y:S01]  /*6b580*/  LDL.LU R21, [R1+0x2118] ;  /* 0x0021180001157983 */ /* 0x000f220000300800 */
[----:B------:R-:W-:Y:S01]  /*6b590*/  ISETP.LT.AND P1, PT, R20, UR4, !P0 ;  /* 0x0000000414007c0c */ /* 0x000fe2000c721270 */
[----:B------:R-:W-:-:S02]  /*6b5a0*/  ULDC UR4, c[0x0][0x248] ;  /* 0x0000920000047ab9 */ /* 0x000fc40000000800 */
        /* <DEDUP_REMOVED lines=19> */
[C---:B-1----:R-:W-:Y:S01]  /*6b6e0*/  LEA R14, P6, R16.reuse, R0, 0x2 ;  /* 0x00000000100e7211 */ /* 0x042fe200078c10ff */
[----:B------:R-:W-:Y:S01]  /*6b6f0*/  VIADD R13, R16, UR4 ;  /* 0x00000004100d7c36 */ /* 0x000fe20008000000 */
[----:B------:R-:W-:Y:S01]  /*6b700*/  ISETP.LT.AND P4, PT, R18, UR5, !P0 ;  /* 0x0000000512007c0c */ /* 0x000fe2000c781270 */
[----:B------:R-:W-:Y:S01]  /*6b710*/  ULDC UR4, c[0x0][0x248] ;  /* 0x0000920000047ab9 */ /* 0x000fe20000000800 */
[----:B------:R-:W2:Y:S01]  /*6b720*/  LDL.LU R18, [R1+0x20fc] ;  /* 0x0020fc0001127983 */ /* 0x000ea20000300800 */
        /* <DEDUP_REMOVED lines=10> */
[----:B------:R1:W-:Y:S01]  /*6b7d0*/  @P5 STG.E desc[UR8][R12.64], R124 ;  /* 0x0000007c0c005986 */ /* 0x0003e2000c101908 */
[----:B----4-:R-:W-:Y:S01]  /*6b7e0*/  ISETP.LT.AND P2, PT, R21, UR5, !P0 ;  /* 0x0000000515007c0c */ /* 0x010fe2000c741270 */
[----:B------:R-:W-:-:S02]  /*6b7f0*/  ULDC UR5, c[0x0][0x22c] ;  /* 0x00008b0000057ab9 */ /* 0x000fc40000000800 */
[----:B------:R-:W4:Y:S01]  /*6b800*/  LDL.LU R21, [R1+0x2110] ;  /* 0x0021100001157983 */ /* 0x000f220000300800 */
[----:B------:R-:W-:Y:S01]  /*6b810*/  ISETP.LT.AND P1, PT, R20, UR4, !P0 ;  /* 0x0000000414007c0c */ /* 0x000fe2000c721270 */
[----:B------:R-:W-:Y:S01]  /*6b820*/  ULDC UR4, c[0x0][0x248] ;  /* 0x0000920000047ab9 */ /* 0x000fe20000000800 */
[----:B--2---:R-:W-:Y:S01]  /*6b830*/  ISETP.LT.AND P5, PT, R19, UR5, !P0 ;  /* 0x0000000513007c0c */ /* 0x004fe2000c7a1270 */
[----:B------:R-:W-:Y:S01]  /*6b840*/  ULDC UR5, c[0x0][0x22c] ;  /* 0x00008b0000057ab9 */ /* 0x000fe20000000800 */
[----:B------:R-:W2:Y:S04]  /*6b850*/  LDL.LU R19, [R1+0x20e0] ;  /* 0x0020e00001137983 */ /* 0x000ea80000300800 */
        /* <DEDUP_REMOVED lines=22> */
[----:B------:R-:W-:-:S03]  /*6b9c0*/  LEA.HI.X.SX32 R13, R16, R2, 0x2, P6 ;  /* 0x00000002100d7211 */ /* 0x000fc600030f16ff */
[----:B------:R-:W-:Y:S01]  /*6b9d0*/  VIADD R16, R15, UR4 ;  /* 0x000000040f107c36 */ /* 0x000fe20008000000 */
[----:B------:R-:W-:Y:S01]  /*6b9e0*/  ULDC UR4, c[0x0][0x22c] ;  /* 0x00008b0000047ab9 */ /* 0x000fe20000000800 */
[----:B---3--:R-:W-:Y:S01]  /*6b9f0*/  ISETP.LT.AND P3, PT, R17, UR5, !P0 ;  /* 0x0000000511007c0c */ /* 0x008fe2000c761270 */
[----:B------:R1:W-:Y:S01]  /*6ba00*/  @P1 STG.E desc[UR8][R12.64], R126 ;  /* 0x0000007e0c001986 */ /* 0x0003e2000c101908 */
[C---:B------:R-:W-:Y:S01]  /*6ba10*/  LEA R14, P6, R15.reuse, R0, 0x2 ;  /* 0x000000000f0e7211 */ /* 0x040fe200078c10ff */
[----:B------:R-:W-:Y:S02]  /*6ba20*/  ULDC UR5, c[0x0][0x22c] ;  /* 0x00008b0000057ab9 */ /* 0x000fe40000000800 */
[----:B------:R-:W3:Y:S01]  /*6ba30*/  LDL.LU R17, [R1+0x20f8] ;  /* 0x0020f80001117983 */ /* 0x000ee20000300800 */
[----:B------:R-:W-:Y:S02]  /*6ba40*/  LEA.HI.X.SX32 R15, R15, R2, 0x2, P6 ;  /* 0x000000020f0f7211 */ /* 0x000fe400030f16ff */
[----:B----4-:R-:W-:Y:S01]  /*6ba50*/  ISETP.LT.AND P2, PT, R21, UR5, !P0 ;  /* 0x0000000515007c0c */ /* 0x010fe2000c741270 */
[----:B------:R-:W-:-:S02]  /*6ba60*/  ULDC UR5, c[0x0][0x22c] ;  /* 0x00008b0000057ab9 */ /* 0x000fc40000000800 */
[----:B------:R4:W-:Y:S01]  /*6ba70*/  @P5 STG.E desc[UR8][R14.64], R110 ;  /* 0x0000006e0e005986 */ /* 0x0009e2000c101908 */
[----:B--2---:R-:W-:Y:S01]  /*6ba80*/  ISETP.LT.AND P1, PT, R19, UR4, !P0 ;  /* 0x0000000413007c0c */ /* 0x004fe2000c721270 */
[----:B------:R-:W-:Y:S02]  /*6ba90*/  ULDC UR4, c[0x0][0x248] ;  /* 0x0000920000047ab9 */ /* 0x000fe40000000800 */
[----:B------:R-:W2:Y:S04]  /*6baa0*/  LDL.LU R19, [R1+0x2104] ;  /* 0x0021040001137983 */ /* 0x000ea80000300800 */
[----:B------:R-:W2:Y:S01]  /*6bab0*/  LDL.LU R22, [R1+0x20c0] ;  /* 0x0020c00001167983 */ /* 0x000ea20000300800 */
[----:B------:R-:W-:Y:S01]  /*6bac0*/  ISETP.LT.AND P5, PT, R20, UR5, !P0 ;  /* 0x0000000514007c0c */ /* 0x000fe2000c7a1270 */
[----:B------:R-:W-:-:S02]  /*6bad0*/  ULDC UR5, c[0x0][0x22c] ;  /* 0x00008b0000057ab9 */ /* 0x000fc40000000800 */
[----:B------:R-:W2:Y:S04]  /*6bae0*/  LDL.LU R21, [R1+0x20bc] ;  /* 0x0020bc0001157983 */ /* 0x000ea80000300800 */
        /* <DEDUP_REMOVED lines=13> */
[----:B------:R-:W-:Y:S01]  /*6bbc0*/  ULDC UR4, c[0x0][0x248] ;  /* 0x0000920000047ab9 */ /* 0x000fe20000000800 */
[----:B------:R-:W-:Y:S01]  /*6bbd0*/  ISETP.LT.AND P4, PT, R18, UR5, !P0 ;  /* 0x0000000512007c0c */ /* 0x000fe2000c781270 */
[----:B------:R-:W-:Y:S01]  /*6bbe0*/  ULDC UR5, c[0x0][0x22c] ;  /* 0x00008b0000057ab9 */ /* 0x000fe20000000800 */
[----:B------:R-:W4:Y:S01]  /*6bbf0*/  LDL.LU R18, [R1+0x20cc] ;  /* 0x0020cc0001127983 */ /* 0x000f220000300800 */
[----:B------:R-:W-:-:S02]  /*6bc00*/  LEA.HI.X.SX32 R15, R15, R2, 0x2, P6 ;  /* 0x000000020f0f7211 */ /* 0x000fc400030f16ff */
[----:B-1----:R-:W-:-:S03]  /*6bc10*/  LEA R12, P6, R16, R0, 0x2 ;  /* 0x00000000100c7211 */ /* 0x002fc600078c10ff */
[----:B------:R1:W-:Y:S01]  /*6bc20*/  @P2 STG.E desc[UR8][R14.64], R140 ;  /* 0x0000008c0e002986 */ /* 0x0003e2000c101908 */
[C---:B------:R-:W-:Y:S02]  /*6bc30*/  LEA.HI.X.SX32 R13, R16.reuse, R2, 0x2, P6 ;  /* 0x00000002100d7211 */ /* 0x040fe400030f16ff */
[----:B---3--:R-:W-:Y:S01]  /*6bc40*/  ISETP.LT.AND P3, PT, R17, UR5, !P0 ;  /* 0x0000000511007c0c */ /* 0x008fe2000c761270 */
[----:B------:R-:W-:Y:S01]  /*6bc50*/  VIADD R17, R16, UR4 ;  /* 0x0000000410117c36 */ /* 0x000fe20008000000 */
[----:B------:R-:W-:Y:S01]  /*6bc60*/  ULDC UR5, c[0x0][0x22c] ;  /* 0x00008b0000057ab9 */ /* 0x000fe20000000800 */
[----:B------:R-:W-:-:S03]  /*6bc70*/  ULDC UR4, c[0x0][0x248] ;  /* 0x0000920000047ab9 */ /* 0x000fc60000000800 */
[C---:B-1----:R-:W-:Y:S01]  /*6bc80*/  LEA R14, P6, R17.reuse, R0, 0x2 ;  /* 0x00000000110e7211 */ /* 0x042fe200078c10ff */
[----:B------:R1:W-:Y:S03]  /*6bc90*/  @P1 STG.E desc[UR8][R12.64], R148 ;  /* 0x000000940c001986 */ /* 0x0003e6000c101908 */
[----:B------:R-:W-:-:S05]  /*6bca0*/  LEA.HI.X.SX32 R15, R17, R2, 0x2, P6 ;  /* 0x00000002110f7211 */ /* 0x000fca00030f16ff */
[----:B------:R3:W-:Y:S01]  /*6bcb0*/  @P5 STG.E desc[UR8][R14.64], R141 ;  /* 0x0000008d0e005986 */ /* 0x0007e2000c101908 */
[----:B--2---:R-:W-:Y:S01]  /*6bcc0*/  ISETP.LT.AND P2, PT, R19, UR5, !P0 ;  /* 0x0000000513007c0c */ /* 0x004fe2000c741270 */
[----:B------:R-:W-:Y:S01]  /*6bcd0*/  ULDC UR5, c[0x0][0x22c] ;  /* 0x00008b0000057ab9 */ /* 0x000fe20000000800 */
[----:B------:R-:W-:Y:S01]  /*6bce0*/  IADD3 R19, R17, UR4, RZ ;  /* 0x0000000411137c10 */ /* 0x000fe2000fffe0ff */
[----:B------:R-:W-:-:S03]  /*6bcf0*/  ULDC UR4, c[0x0][0x22c] ;  /* 0x00008b0000047ab9 */ /* 0x000fc60000000800 */
[----:B-1----:R-:W-:-:S04]  /*6bd00*/  LEA R12, P6, R19, R0, 0x2 ;  /* 0x00000000130c7211 */ /* 0x002fc800078c10ff */
[----:B------:R-:W-:Y:S02]  /*6bd10*/  LEA.HI.X.SX32 R13, R19, R2, 0x2, P6 ;  /* 0x00000002130d7211 */ /* 0x000fe400030f16ff */
[----:B------:R-:W-:Y:S01]  /*6bd20*/  ISETP.LT.AND P1, PT, R22, UR4, !P0 ;  /* 0x0000000416007c0c */ /* 0x000fe2000c721270 */
[----:B------:R-:W-:Y:S01]  /*6bd30*/  ULDC UR4, c[0x0][0x248] ;  /* 0x0000920000047ab9 */ /* 0x000fe20000000800 */
[----:B------:R-:W-:Y:S01]  /*6bd40*/  ISETP.LT.AND P5, PT, R21, UR5, !P0 ;  /* 0x0000000515007c0c */ /* 0x000fe2000c7a1270 */
[----:B------:R-:W2:Y:S01]  /*6bd50*/  LDL.LU R22, [R1+0x20d8] ;  /* 0x0020d80001167983 */ /* 0x000ea20000300800 */
[----:B------:R-:W-:-:S03]  /*6bd60*/  ULDC UR5, c[0x0][0x22c] ;  /* 0x00008b0000057ab9 */ /* 0x000fc60000000800 */
[----:B------:R1:W-:Y:S01]  /*6bd70*/  @P4 STG.E desc[UR8][R12.64], R149 ;  /* 0x000000950c004986 */ /* 0x0003e2000c101908 */
[----:B------:R-:W-:Y:S01]  /*6bd80*/  ISETP.LT.AND P4, PT, R20, UR5, !P0 ;  /* 0x0000000514007c0c */ /* 0x000fe2000c781270 */
[----:B------:R-:W-:Y:S01]  /*6bd90*/  VIADD R19, R19, UR4 ;  /* 0x0000000413137c36 */ /* 0x000fe20008000000 */
[----:B------:R-:W-:Y:S01]  /*6bda0*/  ULDC UR5, c[0x0][0x22c] ;  /* 0x00008b0000057ab9 */ /* 0x000fe20000000800 */
[----:B------:R-:W2:Y:S01]  /*6bdb0*/  LDL.LU R21, [R1+0x20ac] ;  /* 0x0020ac0001157983 */ /* 0x000ea20000300800 */
[----:B------:R-:W-:-:S03]  /*6bdc0*/  ULDC UR4, c[0x0][0x248] ;  /* 0x0000920000047ab9 */ /* 0x000fc60000000800 */
[----:B------:R-:W2:Y:S04]  /*6bdd0*/  LDL.LU R20, [R1+0x20a8] ;  /* 0x0020a80001147983 */ /* 0x000ea80000300800 */
[----:B------:R-:W2:Y:S01]  /*6bde0*/  LDL.LU R16, [R1+0x20b0] ;  /* 0x0020b00001107983 */ /* 0x000ea20000300800 */
[----:B---3--:R-:W-:-:S04]  /*6bdf0*/  LEA R14, P6, R19, R0, 0x2 ;  /* 0x00000000130e7211 */ /* 0x008fc800078c10ff */
[C---:B------:R-:W-:Y:S02]  /*6be00*/  LEA.HI.X.SX32 R15, R19.reuse, R2, 0x2, P6 ;  /* 0x00000002130f7211 */ /* 0x040fe400030f16ff */
[----:B------:R-:W-:Y:S01]  /*6be10*/  IADD3 R17, R19, UR4, RZ ;  /* 0x0000000413117c10 */ /* 0x000fe2000fffe0ff */
[----:B------:R-:W-:Y:S02]  /*6be20*/  ULDC UR4, c[0x0][0x248] ;  /* 0x0000920000047ab9 */ /* 0x000fe40000000800 */
[----:B------:R3:W-:Y:S01]  /*6be30*/  @P3 STG.E desc[UR8][R14.64], R142 ;  /* 0x0000008e0e003986 */ /* 0x0007e2000c101908 */
[C---:B-1----:R-:W-:Y:S01]  /*6be40*/  LEA R12, P6, R17.reuse, R0, 0x2 ;  /* 0x00000000110c7211 */ /* 0x042fe200078c10ff */
[C---:B------:R-:W-:Y:S01]  /*6be50*/  VIADD R19, R17.reuse, UR4 ;  /* 0x0000000411137c36 */ /* 0x040fe20008000000 */
[----:B------:R-:W-:Y:S01]  /*6be60*/  ULDC UR4, c[0x0][0x248] ;  /* 0x0000920000047ab9 */ /* 0x000fe20000000800 */
[----:B----4-:R-:W-:Y:S01]  /*6be70*/  ISETP.LT.AND P3, PT, R18, UR5, !P0 ;  /* 0x0000000512007c0c */ /* 0x010fe2000c761270 */
[----:B------:R-:W-:Y:S01]  /*6be80*/  ULDC UR5, c[0x0][0x22c] ;  /* 0x00008b0000057ab9 */ /* 0x000fe20000000800 */
[----:B------:R-:W4:Y:S01]  /*6be90*/  LDL.LU R18, [R1+0x20b4] ;  /* 0x0020b40001127983 */ /* 0x000f220000300800 */
[----:B------:R-:W-:-:S02]  /*6bea0*/  LEA.HI.X.SX32 R13, R17, R2, 0x2, P6 ;  /* 0x00000002110d7211 */ /* 0x000fc400030f16ff */
[C---:B---3--:R-:W-:Y:S02]  /*6beb0*/  LEA R14, P6, R19.reuse, R0, 0x2 ;  /* 0x00000000130e7211 */ /* 0x048fe400078c10ff */
[C---:B------:R-:W-:Y:S01]  /*6bec0*/  IADD3 R17, R19.reuse, UR4, RZ ;  /* 0x0000000413117c10 */ /* 0x040fe2000fffe0ff */
[----:B------:R-:W-:Y:S01]  /*6bed0*/  ULDC UR4, c[0x0][0x248] ;  /* 0x0000920000047ab9 */ /* 0x000fe20000000800 */
[----:B------:R1:W-:Y:S01]  /*6bee0*/  @P2 STG.E desc[UR8][R12.64], R150 ;  /* 0x000000960c002986 */ /* 0x0003e2000c101908 */
[----:B------:R-:W-:Y:S02]  /*6bef0*/  LEA.HI.X.SX32 R15, R19, R2, 0x2, P6 ;  /* 0x00000002130f7211 */ /* 0x000fe400030f16ff */
[C---:B------:R-:W-:Y:S01]  /*6bf00*/  VIADD R19, R17.reuse, UR4 ;  /* 0x0000000411137c36 */ /* 0x040fe20008000000 */
[----:B------:R-:W-:Y:S02]  /*6bf10*/  ULDC UR4, c[0x0][0x22c] ;  /* 0x00008b0000047ab9 */ /* 0x000fe40000000800 */
[----:B------:R3:W-:Y:S01]  /*6bf20*/  @P1 STG.E desc[UR8][R14.64], R143 ;  /* 0x0000008f0e001986 */ /* 0x0007e2000c101908 */
[----:B-1----:R-:W-:-:S04]  /*6bf30*/  LEA R12, P6, R17, R0, 0x2 ;  /* 0x00000000110c7211 */ /* 0x002fc800078c10ff */
[----:B------:R-:W-:Y:S02]  /*6bf40*/  LEA.HI.X.SX32 R13, R17, R2, 0x2, P6 ;  /* 0x00000002110d7211 */ /* 0x000fe400030f16ff */
[----:B---3--:R-:W-:-:S04]  /*6bf50*/  LEA R14, P6, R19, R0, 0x2 ;  /* 0x00000000130e7211 */ /* 0x008fc800078c10ff */
[----:B------:R-:W-:Y:S01]  /*6bf60*/  LEA.HI.X.SX32 R15, R19, R2, 0x2, P6 ;  /* 0x00000002130f7211 */ /* 0x000fe200030f16ff */
[----:B------:R-:W-:Y:S04]  /*6bf70*/  @P5 STG.E desc[UR8][R12.64], R151 ;  /* 0x000000970c005986 */ /* 0x000fe8000c101908 */
[----:B------:R1:W-:Y:S01]  /*6bf80*/  @P4 STG.E desc[UR8][R14.64], R136 ;  /* 0x000000880e004986 */ /* 0x0003e2000c101908 */
[----:B--2---:R-:W-:Y:S01]  /*6bf90*/  ISETP.LT.AND P2, PT, R22, UR5, !P0 ;  /* 0x0000000516007c0c */ /* 0x004fe2000c741270 */
[----:B------:R-:W-:Y:S02]  /*6bfa0*/  ULDC UR5, c[0x0][0x22c] ;  /* 0x00008b0000057ab9 */ /* 0x000fe40000000800 */
[----:B------:R-:W2:Y:S01]  /*6bfb0*/  LDL.LU R22, [R1+0x20b8] ;  /* 0x0020b80001167983 */ /* 0x000ea20000300800 */
[----:B------:R-:W-:Y:S01]  /*6bfc0*/  ISETP.LT.AND P1, PT, R21, UR4, !P0 ;  /* 0x0000000415007c0c */ /* 0x000fe2000c721270 */
[----:B------:R-:W-:-:S02]  /*6bfd0*/  ULDC UR4, c[0x0][0x248] ;  /* 0x0000920000047ab9 */ /* 0x000fc40000000800 */
[----:B------:R-:W3:Y:S01]  /*6bfe0*/  LDL.LU R21, [R1+0x2088] ;  /* 0x0020880001157983 */ /* 0x000ee20000300800 */
[----:B------:R-:W-:Y:S01]  /*6bff0*/  ISETP.LT.AND P5, PT, R20, UR5, !P0 ;  /* 0x0000000514007c0c */ /* 0x000fe2000c7a1270 */
[----:B------:R-:W-:Y:S02]  /*6c000*/  ULDC UR5, c[0x0][0x22c] ;  /* 0x00008b0000057ab9 */ /* 0x000fe40000000800 */
[----:B------:R-:W3:Y:S01]  /*6c010*/  LDL.LU R20, [R1+0x2084] ;  /* 0x0020840001147983 */ /* 0x000ee20000300800 */
[----:B------:R-:W-:Y:S01]  /*6c020*/  ISETP.LT.AND P4, PT, R16, UR5, !P0 ;  /* 0x0000000510007c0c */ /* 0x000fe2000c781270 */
[----:B------:R-:W-:Y:S02]  /*6c030*/  ULDC UR5, c[0x0][0x22c] ;  /* 0x00008b0000057ab9 */ /* 0x000fe40000000800 */
[----:B------:R-:W3:Y:S01]  /*6c040*/  LDL.LU R16, [R1+0x2090] ;  /* 0x0020900001107983 */ /* 0x000ee20000300800 */
[----:B------:R-:W-:Y:S01]  /*6c050*/  IADD3 R19, R19, UR4, RZ ;  /* 0x0000000413137c10 */ /* 0x000fe2000fffe0ff */
[----:B------:R-:W-:-:S03]  /*6c060*/  ULDC UR4, c[0x0][0x248] ;  /* 0x0000920000047ab9 */ /* 0x000fc60000000800 */
[----:B-1----:R-:W-:-:S04]  /*6c070*/  LEA R14, P6, R19, R0, 0x2 ;  /* 0x00000000130e7211 */ /* 0x002fc800078c10ff */
[C---:B------:R-:W-:Y:S01]  /*6c080*/  LEA.HI.X.SX32 R15, R19.reuse, R2, 0x2, P6 ;  /* 0x00000002130f7211 */ /* 0x040fe200030f16ff */
[----:B------:R-:W-:Y:S01]  /*6c090*/  VIADD R17, R19, UR4 ;  /* 0x0000000413117c36 */ /* 0x000fe20008000000 */
[----:B------:R-:W-:-:S03]  /*6c0a0*/  ULDC UR4, c[0x0][0x248] ;  /* 0x0000920000047ab9 */ /* 0x000fc60000000800 */
[----:B------:R1:W-:Y:S01]  /*6c0b0*/  @P3 STG.E desc[UR8][R14.64], R104 ;  /* 0x000000680e003986 */ /* 0x0003e2000c101908 */
[----:B----4-:R-:W-:Y:S01]  /*6c0c0*/  ISETP.LT.AND P3, PT, R18, UR5, !P0 ;  /* 0x0000000512007c0c */ /* 0x010fe2000c761270 */
[----:B------:R-:W-:Y:S02]  /*6c0d0*/  ULDC UR5, c[0x0][0x22c] ;  /* 0x00008b0000057ab9 */ /* 0x000fe40000000800 */
[----:B------:R-:W4:Y:S01]  /*6c0e0*/  LDL.LU R18, [R1+0x2098] ;  /* 0x0020980001127983 */ /* 0x000f220000300800 */
[C---:B------:R-:W-:Y:S02]  /*6c0f0*/  LEA R12, P6, R17.reuse, R0, 0x2 ;  /* 0x00000000110c7211 */ /* 0x040fe400078c10ff */
[C---:B------:R-:W-:Y:S01]  /*6c100*/  IADD3 R19, R17.reuse, UR4, RZ ;  /* 0x0000000411137c10 */ /* 0x040fe2000fffe0ff */
[----:B------:R-:W-:Y:S01]  /*6c110*/  ULDC UR4, c[0x0][0x248] ;  /* 0x0000920000047ab9 */ /* 0x000fe20000000800 */
[----:B------:R-:W-:Y:S02]  /*6c120*/  LEA.HI.X.SX32 R13, R17, R2, 0x2, P6 ;  /* 0x00000002110d7211 */ /* 0x000fe400030f16ff */
[C---:B-1----:R-:W-:Y:S01]  /*6c130*/  LEA R14, P6, R19.reuse, R0, 0x2 ;  /* 0x00000000130e7211 */ /* 0x042fe200078c10ff */
[C---:B------:R-:W-:Y:S01]  /*6c140*/  VIADD R17, R19.reuse, UR4 ;  /* 0x0000000413117c36 */ /* 0x040fe20008000000 */
[----:B------:R-:W-:Y:S01]  /*6c150*/  ULDC UR4, c[0x0][0x248] ;  /* 0x0000920000047ab9 */ /* 0x000fe20000000800 */
[----:B------:R1:W-:Y:S01]  /*6c160*/  @P2 STG.E desc[UR8][R12.64], R137 ;  /* 0x000000890c002986 */ /* 0x0003e2000c101908 */
[----:B------:R-:W-:-:S02]  /*6c170*/  LEA.HI.X.SX32 R15, R19, R2, 0x2, P6 ;  /* 0x00000002130f7211 */ /* 0x000fc400030f16ff */
[C---:B------:R-:W-:Y:S01]  /*6c180*/  IADD3 R19, R17.reuse, UR4, RZ ;  /* 0x0000000411137c10 */ /* 0x040fe2000fffe0ff */
[----:B------:R-:W-:Y:S02]  /*6c190*/  ULDC UR4, c[0x0][0x22c] ;  /* 0x00008b0000047ab9 */ /* 0x000fe40000000800 */
[----:B------:R1:W-:Y:S02]  /*6c1a0*/  @P1 STG.E desc[UR8][R14.64], R105 ;  /* 0x000000690e001986 */ /* 0x0003e4000c101908 */
[----:B-1----:R-:W-:-:S04]  /*6c1b0*/  LEA R12, P6, R17, R0, 0x2 ;  /* 0x00000000110c7211 */ /* 0x002fc800078c10ff */
[----:B------:R-:W-:Y:S02]  /*6c1c0*/  LEA.HI.X.SX32 R13, R17, R2, 0x2, P6 ;  /* 0x00000002110d7211 */ /* 0x000fe400030f16ff */
[----:B------:R-:W-:-:S04]  /*6c1d0*/  LEA R14, P6, R19, R0, 0x2 ;  /* 0x00000000130e7211 */ /* 0x000fc800078c10ff */
[----:B------:R-:W-:Y:S01]  /*6c1e0*/  LEA.HI.X.SX32 R15, R19, R2, 0x2, P6 ;  /* 0x00000002130f7211 */ /* 0x000fe200030f16ff */
[----:B------:R1:W-:Y:S04]  /*6c1f0*/  @P5 STG.E desc[UR8][R12.64], R138 ;  /* 0x0000008a0c005986 */ /* 0x0003e8000c101908 */
[----:B------:R1:W-:Y:S01]  /*6c200*/  @P4 STG.E desc[UR8][R14.64], R106 ;  /* 0x0000006a0e004986 */ /* 0x0003e2000c101908 */
[----:B--2---:R-:W-:Y:S01]  /*6c210*/  ISETP.LT.AND P2, PT, R22, UR5, !P0 ;  /* 0x0000000516007c0c */ /* 0x004fe2000c741270 */
[----:B------:R-:W-:Y:S02]  /*6c220*/  ULDC UR5, c[0x0][0x22c] ;  /* 0x00008b0000057ab9 */ /* 0x000fe40000000800 */
[----:B------:R-:W2:Y:S01]  /*6c230*/  LDL.LU R22, [R1+0x20a0] ;  /* 0x0020a00001167983 */ /* 0x000ea20000300800 */
[----:B---3--:R-:W-:Y:S01]  /*6c240*/  ISETP.LT.AND P1, PT, R21, UR4, !P0 ;  /* 0x0000000415007c0c */ /* 0x008fe2000c721270 */
[----:B------:R-:W-:-:S02]  /*6c250*/  ULDC UR4, c[0x0][0x248] ;  /* 0x0000920000047ab9 */ /* 0x000fc40000000800 */
[----:B------:R-:W3:Y:S01]  /*6c260*/  LDL.LU R21, [R1+0x2070] ;  /* 0x0020700001157983 */ /* 0x000ee20000300800 */
[----:B------:R-:W-:Y:S01]  /*6c270*/  ISETP.LT.AND P5, PT, R20, UR5, !P0 ;  /* 0x0000000514007c0c */ /* 0x000fe2000c7a1270 */
[----:B------:R-:W-:Y:S02]  /*6c280*/  ULDC UR5, c[0x0][0x22c] ;  /* 0x00008b0000057ab9 */ /* 0x000fe40000000800 */
[----:B------:R-:W3:Y:S01]  /*6c290*/  LDL.LU R20, [R1+0x206c] ;  /* 0x00206c0001147983 */ /* 0x000ee20000300800 */
[----:B------:R-:W-:Y:S01]  /*6c2a0*/  ISETP.LT.AND P4, PT, R16, UR5, !P0 ;  /* 0x0000000510007c0c */ /* 0x000fe2000c781270 */
[----:B------:R-:W-:Y:S02]  /*6c2b0*/  VIADD R19, R19, UR4 ;  /* 0x0000000413137c36 */ /* 0x000fe40008000000 */
[----:B------:R-:W3:Y:S01]  /*6c2c0*/  LDL.LU R16, [R1+0x2074] ;  /* 0x0020740001107983 */ /* 0x000ee20000300800 */
[----:B------:R-:W-:Y:S01]  /*6c2d0*/  ULDC UR5, c[0x0][0x22c] ;  /* 0x00008b0000057ab9 */ /* 0x000fe20000000800 */
[----:B------:R-:W-:Y:S01]  /*6c2e0*/  ULDC UR4, c[0x0][0x248] ;  /* 0x0000920000047ab9 */ /* 0x000fe20000000800 */
[----:B-1----:R-:W-:-:S04]  /*6c2f0*/  LEA R12, P6, R19, R0, 0x2 ;  /* 0x00000000130c7211 */ /* 0x002fc800078c10ff */
[C---:B------:R-:W-:Y:S02]  /*6c300*/  LEA.HI.X.SX32 R13, R19.reuse, R2, 0x2, P6 ;  /* 0x00000002130d7211 */ /* 0x040fe400030f16ff */
[----:B------:R-:W-:Y:S01]  /*6c310*/  IADD3 R17, R19, UR4, RZ ;  /* 0x0000000413117c10 */ /* 0x000fe2000fffe0ff */
[----:B------:R-:W-:Y:S02]  /*6c320*/  ULDC UR4, c[0x0][0x248] ;  /* 0x0000920000047ab9 */ /* 0x000fe40000000800 */
[----:B------:R1:W-:Y:S01]  /*6c330*/  @P3 STG.E desc[UR8][R12.64], R139 ;  /* 0x0000008b0c003986 */ /* 0x0003e2000c101908 */
[C---:B------:R-:W-:Y:S02]  /*6c340*/  LEA R14, P6, R17.reuse, R0, 0x2 ;  /* 0x00000000110e7211 */ /* 0x040fe400078c10ff */
[----:B----4-:R-:W-:Y:S01]  /*6c350*/  ISETP.LT.AND P3, PT, R18, UR5, !P0 ;  /* 0x0000000512007c0c */ /* 0x010fe2000c761270 */
[C---:B------:R-:W-:Y:S01]  /*6c360*/  VIADD R19, R17.reuse, UR4 ;  /* 0x0000000411137c36 */ /* 0x040fe20008000000 */
[----:B------:R-:W4:Y:S01]  /*6c370*/  LDL.LU R18, [R1+0x2078] ;  /* 0x0020780001127983 */ /* 0x000f220000300800 */
[----:B------:R-:W-:Y:S01]  /*6c380*/  ULDC UR4, c[0x0][0x248] ;  /* 0x0000920000047ab9 */ /* 0x000fe20000000800 */
[----:B------:R-:W-:Y:S01]  /*6c390*/  LEA.HI.X.SX32 R15, R17, R2, 0x2, P6 ;  /* 0x00000002110f7211 */ /* 0x000fe200030f16ff */
[----:B------:R-:W-:Y:S01]  /*6c3a0*/  ULDC UR5, c[0x0][0x22c] ;  /* 0x00008b0000057ab9 */ /* 0x000fe20000000800 */
[----:B-1----:R-:W-:-:S02]  /*6c3b0*/  LEA R12, P6, R19, R0, 0x2 ;  /* 0x00000000130c7211 */ /* 0x002fc400078c10ff */
[C---:B------:R-:W-:Y:S01]  /*6c3c0*/  IADD3 R17, R19.reuse, UR4, RZ ;  /* 0x0000000413117c10 */ /* 0x040fe2000fffe0ff */
[----:B------:R-:W-:Y:S01]  /*6c3d0*/  ULDC UR4, c[0x0][0x248] ;  /* 0x0000920000047ab9 */ /* 0x000fe20000000800 */
[----:B------:R1:W-:Y:S01]  /*6c3e0*/  @P2 STG.E desc[UR8][R14.64], R107 ;  /* 0x0000006b0e002986 */ /* 0x0003e2000c101908 */
[----:B------:R-:W-:Y:S02]  /*6c3f0*/  LEA.HI.X.SX32 R13, R19, R2, 0x2, P6 ;  /* 0x00000002130d7211 */ /* 0x000fe400030f16ff */
[C---:B------:R-:W-:Y:S01]  /*6c400*/  VIADD R19, R17.reuse, UR4 ;  /* 0x0000000411137c36 */ /* 0x040fe20008000000 */
[----:B------:R-:W-:Y:S02]  /*6c410*/  ULDC UR4, c[0x0][0x22c] ;  /* 0x00008b0000047ab9 */ /* 0x000fe40000000800 */
[----:B------:R1:W-:Y:S02]  /*6c420*/  @P1 STG.E desc[UR8][R12.64], R156 ;  /* 0x0000009c0c001986 */ /* 0x0003e4000c101908 */
[----:B-1----:R-:W-:-:S04]  /*6c430*/  LEA R14, P6, R17, R0, 0x2 ;  /* 0x00000000110e7211 */ /* 0x002fc800078c10ff */
[----:B------:R-:W-:Y:S02]  /*6c440*/  LEA.HI.X.SX32 R15, R17, R2, 0x2, P6 ;  /* 0x00000002110f7211 */ /* 0x000fe400030f16ff */
[----:B------:R-:W-:-:S04]  /*6c450*/  LEA R12, P6, R19, R0, 0x2 ;  /* 0x00000000130c7211 */ /* 0x000fc800078c10ff */
[----:B------:R-:W-:Y:S01]  /*6c460*/  LEA.HI.X.SX32 R13, R19, R2, 0x2, P6 ;  /* 0x00000002130d7211 */ /* 0x000fe200030f16ff */
[----:B------:R-:W-:Y:S04]  /*6c470*/  @P5 STG.E desc[UR8][R14.64], R160 ;  /* 0x000000a00e005986 */ /* 0x000fe8000c101908 */
        /* <DEDUP_REMOVED lines=169> */
[----:B------:R-:W-:Y:S01]  /*6cf10*/  ISETP.LT.AND P4, PT, R16, UR5, !P0 ;  /* 0x0000000510007c0c */ /* 0x000fe2000c781270 */
[----:B------:R-:W-:Y:S01]  /*6cf20*/  ULDC UR5, c[0x0][0x22c] ;  /* 0x00008b0000057ab9 */ /* 0x000fe20000000800 */
[----:B------:R-:W3:Y:S04]  /*6cf30*/  LDL.LU R16, [R1+0x1fec] ;  /* 0x001fec0001107983 */ /* 0x000ee80000300800 */
[----:B------:R-:W3:Y:S01]  /*6cf40*/  LDL.LU R20, [R1+0x1fe8] ;  /* 0x001fe80001147983 */ /* 0x000ee20000300800 */
[----:B------:R-:W-:Y:S01]  /*6cf50*/  IADD3 R19, R19, UR4, RZ ;  /* 0x0000000413137c10 */ /* 0x000fe2000fffe0ff */
[----:B------:R-:W-:-:S03]  /*6cf60*/  ULDC UR4, c[0x0][0x248] ;  /* 0x0000920000047ab9 */ /* 0x000fc60000000800 */
[----:B-1----:R-:W-:-:S04]  /*6cf70*/  LEA R12, P6, R19, R0, 0x2 ;  /* 0x00000000130c7211 */ /* 0x002fc800078c10ff */
[----:B------:R-:W-:-:S05]  /*6cf80*/  LEA.HI.X.SX32 R13, R19, R2, 0x2, P6 ;  /* 0x00000002130d7211 */ /* 0x000fca00030f16ff */
[----:B------:R1:W-:Y:S01]  /*6cf90*/  @P3 STG.E desc[UR8][R12.64], R175 ;  /* 0x000000af0c003986 */ /* 0x0003e2000c101908 */
[----:B----4-:R-:W-:Y:S01]  /*6cfa0*/  ISETP.LT.AND P3, PT, R18, UR5, !P0 ;  /* 0x0000000512007c0c */ /* 0x010fe2000c761270 */
[----:B------:R-:W-:Y:S02]  /*6cfb0*/  VIADD R17, R19, UR4 ;  /* 0x0000000413117c36 */ /* 0x000fe40008000000 */
[----:B------:R-:W4:Y:S01]  /*6cfc0*/  LDL.LU R18, [R1+0x1fe4] ;  /* 0x001fe40001127983 */ /* 0x000f220000300800 */
[----:B------:R-:W-:Y:S01]  /*6cfd0*/  ULDC UR4, c[0x0][0x248] ;  /* 0x0000920000047ab9 */ /* 0x000fe20000000800 */
[----:B------:R-:W-:Y:S02]  /*6cfe0*/  ULDC UR5, c[0x0][0x22c] ;  /* 0x00008b0000057ab9 */ /* 0x000fe40000000800 */
[----:B------:R-:W4:Y:S04]  /*6cff0*/  LDL.LU R29, [R1+0x1fdc] ;  /* 0x001fdc00011d7983 */ /* 0x000f280000300800 */
[----:B------:R-:W4:Y:S01]  /*6d000*/  LDL.LU R23, [R1+0x1fc8] ;  /* 0x001fc80001177983 */ /* 0x000f220000300800 */
[----:B------:R-:W-:-:S02]  /*6d010*/  LEA R14, P6, R17, R0, 0x2 ;  /* 0x00000000110e7211 */ /* 0x000fc400078c10ff */
[C---:B------:R-:W-:Y:S01]  /*6d020*/  IADD3 R19, R17.reuse, UR4, RZ ;  /* 0x0000000411137c10 */ /* 0x040fe2000fffe0ff */
[----:B------:R-:W-:Y:S01]  /*6d030*/  ULDC UR4, c[0x0][0x248] ;  /* 0x0000920000047ab9 */ /* 0x000fe20000000800 */
[----:B------:R-:W-:Y:S01]  /*6d040*/  LEA.HI.X.SX32 R15, R17, R2, 0x2, P6 ;  /* 0x00000002110f7211 */ /* 0x000fe200030f16ff */
[----:B------:R-:W4:Y:S01]  /*6d050*/  LDL.LU R28, [R1+0x1fc4] ;  /* 0x001fc400011c7983 */ /* 0x000f220000300800 */
[C---:B-1----:R-:W-:Y:S01]  /*6d060*/  LEA R12, P6, R19.reuse, R0, 0x2 ;  /* 0x00000000130c7211 */ /* 0x042fe200078c10ff */
[C---:B------:R-:W-:Y:S01]  /*6d070*/  VIADD R17, R19.reuse, UR4 ;  /* 0x0000000413117c36 */ /* 0x040fe20008000000 */
[----:B------:R-:W-:Y:S01]  /*6d080*/  ULDC UR4, c[0x0][0x248] ;  /* 0x0000920000047ab9 */ /* 0x000fe20000000800 */
[----:B------:R1:W-:Y:S01]  /*6d090*/  @P2 STG.E desc[UR8][R14.64], R164 ;  /* 0x000000a40e002986 */ /* 0x0003e2000c101908 */
[----:B------:R-:W-:Y:S02]  /*6d0a0*/  LEA.HI.X.SX32 R13, R19, R2, 0x2, P6 ;  /* 0x00000002130d7211 */ /* 0x000fe400030f16ff */
[----:B------:R-:W-:Y:S01]  /*6d0b0*/  IADD3 R19, R17, UR4, RZ ;  /* 0x0000000411137c10 */ /* 0x000fe2000fffe0ff */
[----:B------:R-:W-:-:S02]  /*6d0c0*/  ULDC UR4, c[0x0][0x22c] ;  /* 0x00008b0000047ab9 */ /* 0x000fc40000000800 */
        /* <DEDUP_REMOVED lines=12> */
[----:B------:R-:W-:Y:S01]  /*6d190*/  ISETP.LT.AND P4, PT, R20, UR5, !P0 ;  /* 0x0000000514007c0c */ /* 0x000fe2000c781270 */
[----:B------:R-:W-:Y:S01]  /*6d1a0*/  ULDC UR5, c[0x0][0x22c] ;  /* 0x00008b0000057ab9 */ /* 0x000fe20000000800 */
[----:B------:R-:W3:Y:S01]  /*6d1b0*/  LDL.LU R20, [R1+0x1fb0] ;  /* 0x001fb00001147983 */ /* 0x000ee20000300800 */
[----:B------:R-:W-:Y:S01]  /*6d1c0*/  ISETP.LT.AND P1, PT, R21, UR4, !P0 ;  /* 0x0000000415007c0c */ /* 0x000fe2000c721270 */
[----:B------:R-:W-:Y:S02]  /*6d1d0*/  ULDC UR4, c[0x0][0x248] ;  /* 0x0000920000047ab9 */ /* 0x000fe40000000800 */
[----:B------:R-:W-:Y:S01]  /*6d1e0*/  VIADD R19, R19, UR4 ;  /* 0x0000000413137c36 */ /* 0x000fe20008000000 */
[----:B------:R-:W-:-:S04]  /*6d1f0*/  ULDC UR4, c[0x0][0x248] ;  /* 0x0000920000047ab9 */ /* 0x000fc80000000800 */
[C---:B------:R-:W-:Y:S02]  /*6d200*/  LEA R16, P6, R19.reuse, R0, 0x2 ;  /* 0x0000000013107211 */ /* 0x040fe400078c10ff */
[C---:B------:R-:W-:Y:S01]  /*6d210*/  IADD3 R21, R19.reuse, UR4, RZ ;  /* 0x0000000413157c10 */ /* 0x040fe2000fffe0ff */
[----:B------:R-:W-:Y:S01]  /*6d220*/  ULDC UR4, c[0x0][0x248] ;  /* 0x0000920000047ab9 */ /* 0x000fe20000000800 */
[----:B------:R-:W-:Y:S02]  /*6d230*/  LEA.HI.X.SX32 R17, R19, R2, 0x2, P6 ;  /* 0x0000000213117211 */ /* 0x000fe400030f16ff */
[C---:B-1----:R-:W-:Y:S01]  /*6d240*/  LEA R14, P6, R21.reuse, R0, 0x2 ;  /* 0x00000000150e7211 */ /* 0x042fe200078c10ff */
[C---:B------:R-:W-:Y:S01]  /*6d250*/  VIADD R19, R21.reuse, UR4 ;  /* 0x0000000415137c36 */ /* 0x040fe20008000000 */
[----:B------:R-:W-:Y:S02]  /*6d260*/  ULDC UR4, c[0x0][0x248] ;  /* 0x0000920000047ab9 */ /* 0x000fe40000000800 */
[----:B------:R-:W-:-:S02]  /*6d270*/  LEA.HI.X.SX32 R15, R21, R2, 0x2, P6 ;  /* 0x00000002150f7211 */ /* 0x000fc400030f16ff */
[C---:B------:R-:W-:Y:S02]  /*6d280*/  LEA R12, P6, R19.reuse, R0, 0x2 ;  /* 0x00000000130c7211 */ /* 0x040fe400078c10ff */
[C---:B------:R-:W-:Y:S01]  /*6d290*/  IADD3 R21, R19.reuse, UR4, RZ ;  /* 0x0000000413157c10 */ /* 0x040fe2000fffe0ff */
[----:B------:R-:W-:Y:S01]  /*6d2a0*/  ULDC UR4, c[0x0][0x248] ;  /* 0x0000920000047ab9 */ /* 0x000fe20000000800 */
[----:B------:R-:W-:Y:S01]  /*6d2b0*/  LEA.HI.X.SX32 R13, R19, R2, 0x2, P6 ;  /* 0x00000002130d7211 */ /* 0x000fe200030f16ff */
[----:B------:R1:W-:Y:S01]  /*6d2c0*/  @P3 STG.E desc[UR8][R16.64], R166 ;  /* 0x000000a610003986 */ /* 0x0003e2000c101908 */
[----:B----4-:R-:W-:Y:S01]  /*6d2d0*/  ISETP.LT.AND P3, PT, R18, UR5, !P0 ;  /* 0x0000000512007c0c */ /* 0x010fe2000c761270 */
[----:B------:R-:W-:Y:S02]  /*6d2e0*/  ULDC UR5, c[0x0][0x22c] ;  /* 0x00008b0000057ab9 */ /* 0x000fe40000000800 */
[----:B------:R4:W-:Y:S04]  /*6d2f0*/  @P2 STG.E desc[UR8][R14.64], R98 ;  /* 0x000000620e002986 */ /* 0x0009e8000c101908 */
[----:B------:R4:W-:Y:S01]  /*6d300*/  @P1 STG.E desc[UR8][R12.64], R167 ;  /* 0x000000a70c001986 */ /* 0x0009e2000c101908 */
[----:B-1----:R-:W-:Y:S01]  /*6d310*/  VIADD R17, R21, UR4 ;  /* 0x0000000415117c36 */ /* 0x002fe20008000000 */
[----:B------:R-:W-:-:S02]  /*6d320*/  ULDC UR4, c[0x0][0x22c] ;  /* 0x00008b0000047ab9 */ /* 0x000fc40000000800 */
[----:B------:R-:W-:Y:S01]  /*6d330*/  ISETP.LT.AND P1, PT, R23, UR4, !P0 ;  /* 0x0000000417007c0c */ /* 0x000fe2000c721270 */
[----:B------:R-:W-:Y:S01]  /*6d340*/  ULDC UR4, c[0x0][0x248] ;  /* 0x0000920000047ab9 */ /* 0x000fe20000000800 */
[----:B------:R-:W3:Y:S01]  /*6d350*/  LDL.LU R23, [R1+0x1fa4] ;  /* 0x001fa40001177983 */ /* 0x000ee20000300800 */
[----:B------:R-:W-:Y:S01]  /*6d360*/  ISETP.LT.AND P2, PT, R29, UR5, !P0 ;  /* 0x000000051d007c0c */ /* 0x000fe2000c741270 */
[----:B------:R-:W-:Y:S02]  /*6d370*/  ULDC UR5, c[0x0][0x22c] ;  /* 0x00008b0000057ab9 */ /* 0x000fe40000000800 */
[----:B------:R-:W3:Y:S01]  /*6d380*/  LDL.LU R29, [R1+0x1f98] ;  /* 0x001f9800011d7983 */ /* 0x000ee20000300800 */
[----:B------:R-:W-:-:S04]  /*6d390*/  LEA R18, P6, R21, R0, 0x2 ;  /* 0x0000000015127211 */ /* 0x000fc800078c10ff */
[----:B------:R-:W-:Y:S02]  /*6d3a0*/  LEA.HI.X.SX32 R19, R21, R2, 0x2, P6 ;  /* 0x0000000215137211 */ /* 0x000fe400030f16ff */
[----:B----4-:R-:W-:-:S04]  /*6d3b0*/  LEA R14, P6, R17, R0, 0x2 ;  /* 0x00000000110e7211 */ /* 0x010fc800078c10ff */
[C---:B------:R-:W-:Y:S02]  /*6d3c0*/  LEA.HI.X.SX32 R15, R17.reuse, R2, 0x2, P6 ;  /* 0x00000002110f7211 */ /* 0x040fe400030f16ff */
[----:B------:R-:W-:Y:S01]  /*6d3d0*/  IADD3 R17, R17, UR4, RZ ;  /* 0x0000000411117c10 */ /* 0x000fe2000fffe0ff */
[----:B------:R1:W-:Y:S01]  /*6d3e0*/  @P5 STG.E desc[UR8][R18.64], R99 ;  /* 0x0000006312005986 */ /* 0x0003e2000c101908 */
[----:B------:R-:W-:Y:S01]  /*6d3f0*/  ISETP.LT.AND P5, PT, R28, UR5, !P0 ;  /* 0x000000051c007c0c */ /* 0x000fe2000c7a1270 */
[----:B------:R-:W-:Y:S01]  /*6d400*/  ULDC UR5, c[0x0][0x22c] ;  /* 0x00008b0000057ab9 */ /* 0x000fe20000000800 */
[C---:B------:R-:W-:Y:S01]  /*6d410*/  LEA R12, P6, R17.reuse, R0, 0x2 ;  /* 0x00000000110c7211 */ /* 0x040fe200078c10ff */
[----:B------:R-:W4:Y:S01]  /*6d420*/  LDL.LU R28, [R1+0x1f88] ;  /* 0x001f8800011c7983 */ /* 0x000f220000300800 */
[----:B------:R-:W-:Y:S02]  /*6d430*/  ULDC UR4, c[0x0][0x248] ;  /* 0x0000920000047ab9 */ /* 0x000fe40000000800 */
[----:B------:R-:W-:Y:S01]  /*6d440*/  LEA.HI.X.SX32 R13, R17, R2, 0x2, P6 ;  /* 0x00000002110d7211 */ /* 0x000fe200030f16ff */
[----:B------:R1:W-:Y:S04]  /*6d450*/  @P4 STG.E desc[UR8][R14.64], R200 ;  /* 0x000000c80e004986 */ /* 0x0003e8000c101908 */
[----:B------:R1:W-:Y:S01]  /*6d460*/  @P3 STG.E desc[UR8][R12.64], R176 ;  /* 0x000000b00c003986 */ /* 0x0003e2000c101908 */
[----:B--2---:R-:W-:Y:S01]  /*6d470*/  ISETP.LT.AND P4, PT, R22, UR5, !P0 ;  /* 0x0000000516007c0c */ /* 0x004fe2000c781270 */
[----:B------:R-:W-:-:S02]  /*6d480*/  ULDC UR5, c[0x0][0x22c] ;  /* 0x00008b0000057ab9 */ /* 0x000fc40000000800 */
[----:B------:R-:W2:Y:S01]  /*6d490*/  LDL.LU R22, [R1+0x1f84] ;  /* 0x001f840001167983 */ /* 0x000ea20000300800 */
[----:B---3--:R-:W-:Y:S01]  /*6d4a0*/  ISETP.LT.AND P3, PT, R20, UR5, !P0 ;  /* 0x0000000514007c0c */ /* 0x008fe2000c761270 */
[----:B------:R-:W-:Y:S02]  /*6d4b0*/  VIADD R21, R17, UR4 ;  /* 0x0000000411157c36 */ /* 0x000fe40008000000 */
[----:B------:R-:W3:Y:S01]  /*6d4c0*/  LDL.LU R20, [R1+0x1f80] ;  /* 0x001f800001147983 */ /* 0x000ee20000300800 */
[----:B------:R-:W-:Y:S01]  /*6d4d0*/  ULDC UR4, c[0x0][0x248] ;  /* 0x0000920000047ab9 */ /* 0x000fe20000000800 */
[----:B------:R-:W-:Y:S01]  /*6d4e0*/  ULDC UR5, c[0x0][0x22c] ;  /* 0x00008b0000057ab9 */ /* 0x000fe20000000800 */
[C---:B------:R-:W-:Y:S01]  /*6d4f0*/  LEA R16, P6, R21.reuse, R0, 0x2 ;  /* 0x0000000015107211 */ /* 0x040fe200078c10ff */
[----:B------:R-:W3:Y:S01]  /*6d500*/  LDL.LU R30, [R1+0x1f7c] ;  /* 0x001f7c00011e7983 */ /* 0x000ee20000300800 */
[C---:B-1----:R-:W-:Y:S01]  /*6d510*/  IADD3 R19, R21.reuse, UR4, RZ ;  /* 0x0000000415137c10 */ /* 0x042fe2000fffe0ff */
[----:B------:R-:W-:Y:S01]  /*6d520*/  ULDC UR4, c[0x0][0x248] ;  /* 0x0000920000047ab9 */ /* 0x000fe20000000800 */
[----:B------:R-:W-:-:S02]  /*6d530*/  LEA.HI.X.SX32 R17, R21, R2, 0x2, P6 ;  /* 0x0000000215117211 */ /* 0x000fc400030f16ff */
[C---:B------:R-:W-:Y:S01]  /*6d540*/  LEA R14, P6, R19.reuse, R0, 0x2 ;  /* 0x00000000130e7211 */ /* 0x040fe200078c10ff */
[C---:B------:R-:W-:Y:S01]  /*6d550*/  VIADD R21, R19.reuse, UR4 ;  /* 0x0000000413157c36 */ /* 0x040fe20008000000 */
[----:B------:R-:W-:Y:S01]  /*6d560*/  ULDC UR4, c[0x0][0x248] ;  /* 0x0000920000047ab9 */ /* 0x000fe20000000800 */
[----:B------:R-:W-:Y:S01]  /*6d570*/  @P2 STG.E desc[UR8][R16.64], R201 ;  /* 0x000000c910002986 */ /* 0x000fe2000c101908 */
[----:B------:R-:W-:-:S05]  /*6d580*/  LEA.HI.X.SX32 R15, R19, R2, 0x2, P6 ;  /* 0x00000002130f7211 */ /* 0x000fca00030f16ff */
[----:B------:R1:W-:Y:S01]  /*6d590*/  @P1 STG.E desc[UR8][R14.64], R177 ;  /* 0x000000b10e001986 */ /* 0x0003e2000c101908 */
[----:B------:R-:W-:-:S04]  /*6d5a0*/  LEA R18, P6, R21, R0, 0x2 ;  /* 0x0000000015127211 */ /* 0x000fc800078c10ff */
[----:B------:R-:W-:Y:S02]  /*6d5b0*/  LEA.HI.X.SX32 R19, R21, R2, 0x2, P6 ;  /* 0x0000000215137211 */ /* 0x000fe400030f16ff */
[----:B------:R-:W-:Y:S01]  /*6d5c0*/  ISETP.LT.AND P2, PT, R23, UR5, !P0 ;  /* 0x0000000517007c0c */ /* 0x000fe2000c741270 */
[----:B------:R-:W-:Y:S01]  /*6d5d0*/  ULDC UR5, c[0x0][0x22c] ;  /* 0x00008b0000057ab9 */ /* 0x000fe20000000800 */
[----:B------:R-:W-:Y:S01]  /*6d5e0*/  IADD3 R23, R21, UR4, RZ ;  /* 0x0000000415177c10 */ /* 0x000fe2000fffe0ff */
[----:B------:R-:W-:Y:S02]  /*6d5f0*/  ULDC UR4, c[0x0][0x22c] ;  /* 0x00008b0000047ab9 */ /* 0x000fe40000000800 */
[----:B------:R-:W-:Y:S01]  /*6d600*/  ISETP.LT.AND P1, PT, R29, UR4, !P0 ;  /* 0x000000041d007c0c */ /* 0x000fe2000c721270 */
[----:B------:R-:W-:Y:S01]  /*6d610*/  ULDC UR4, c[0x0][0x248] ;  /* 0x0000920000047ab9 */ /* 0x000fe20000000800 */
[----:B------:R-:W3:Y:S01]  /*6d620*/  LDL.LU R29, [R1+0x1f64] ;  /* 0x001f6400011d7983 */ /* 0x000ee20000300800 */
[----:B------:R-:W-:-:S04]  /*6d630*/  LEA R12, P6, R23, R0, 0x2 ;  /* 0x00000000170c7211 */ /* 0x000fc800078c10ff */
[C---:B------:R-:W-:Y:S01]  /*6d640*/  LEA.HI.X.SX32 R13, R23.reuse, R2, 0x2, P6 ;  /* 0x00000002170d7211 */ /* 0x040fe200030f16ff */
[----:B------:R-:W-:Y:S01]  /*6d650*/  VIADD R23, R23, UR4 ;  /* 0x0000000417177c36 */ /* 0x000fe20008000000 */
[----:B------:R3:W-:Y:S01]  /*6d660*/  @P5 STG.E desc[UR8][R18.64], R202 ;  /* 0x000000ca12005986 */ /* 0x0007e2000c101908 */
[----:B------:R-:W-:-:S03]  /*6d670*/  ULDC UR4, c[0x0][0x248] ;  /* 0x0000920000047ab9 */ /* 0x000fc60000000800 */
[C---:B-1----:R-:W-:Y:S01]  /*6d680*/  LEA R14, P6, R23.reuse, R0, 0x2 ;  /* 0x00000000170e7211 */ /* 0x042fe200078c10ff */
[----:B------:R1:W-:Y:S01]  /*6d690*/  @P4 STG.E desc[UR8][R12.64], R178 ;  /* 0x000000b20c004986 */ /* 0x0003e2000c101908 */
[----:B----4-:R-:W-:Y:S01]  /*6d6a0*/  ISETP.LT.AND P5, PT, R28, UR5, !P0 ;  /* 0x000000051c007c0c */ /* 0x010fe2000c7a1270 */
[----:B------:R-:W-:Y:S02]  /*6d6b0*/  ULDC UR5, c[0x0][0x22c] ;  /* 0x00008b0000057ab9 */ /* 0x000fe40000000800 */
[----:B------:R-:W4:Y:S01]  /*6d6c0*/  LDL.LU R28, [R1+0x1f60] ;  /* 0x001f6000011c7983 */ /* 0x000f220000300800 */
[----:B------:R-:W-:-:S05]  /*6d6d0*/  LEA.HI.X.SX32 R15, R23, R2, 0x2, P6 ;  /* 0x00000002170f7211 */ /* 0x000fca00030f16ff */
[----:B------:R1:W-:Y:S01]  /*6d6e0*/  @P3 STG.E desc[UR8][R14.64], R203 ;  /* 0x000000cb0e003986 */ /* 0x0003e2000c101908 */
[----:B--2---:R-:W-:Y:S01]  /*6d6f0*/  ISETP.LT.AND P4, PT, R22, UR5, !P0 ;  /* 0x0000000516007c0c */ /* 0x004fe2000c781270 */
[----:B------:R-:W-:Y:S02]  /*6d700*/  ULDC UR5, c[0x0][0x22c] ;  /* 0x00008b0000057ab9 */ /* 0x000fe40000000800 */
[----:B------:R-:W2:Y:S01]  /*6d710*/  LDL.LU R22, [R1+0x1f5c] ;  /* 0x001f5c0001167983 */ /* 0x000ea20000300800 */
[----:B---3--:R-:W-:Y:S01]  /*6d720*/  ISETP.LT.AND P3, PT, R20, UR5, !P0 ;  /* 0x0000000514007c0c */ /* 0x008fe2000c761270 */
[----:B------:R-:W-:Y:S02]  /*6d730*/  ULDC UR5, c[0x0][0x22c] ;  /* 0x00008b0000057ab9 */ /* 0x000fe40000000800 */
[----:B------:R-:W3:Y:S01]  /*6d740*/  LDL.LU R20, [R1+0x1f58] ;  /* 0x001f580001147983 */ /* 0x000ee20000300800 */
[----:B------:R-:W-:Y:S01]  /*6d750*/  IADD3 R17, R23, UR4, RZ ;  /* 0x0000000417117c10 */ /* 0x000fe2000fffe0ff */
[----:B------:R-:W-:-:S03]  /*6d760*/  ULDC UR4, c[0x0][0x248] ;  /* 0x0000920000047ab9 */ /* 0x000fc60000000800 */
[C---:B------:R-:W-:Y:S01]  /*6d770*/  LEA R16, P6, R17.reuse, R0, 0x2 ;  /* 0x0000000011107211 */ /* 0x040fe200078c10ff */
[C---:B------:R-:W-:Y:S01]  /*6d780*/  VIADD R19, R17.reuse, UR4 ;  /* 0x0000000411137c36 */ /* 0x040fe20008000000 */
[----:B------:R-:W-:Y:S02]  /*6d790*/  ULDC UR4, c[0x0][0x248] ;  /* 0x0000920000047ab9 */ /* 0x000fe40000000800 */
[----:B------:R-:W-:Y:S02]  /*6d7a0*/  LEA.HI.X.SX32 R17, R17, R2, 0x2, P6 ;  /* 0x0000000211117211 */ /* 0x000fe400030f16ff */
[C---:B-1----:R-:W-:Y:S02]  /*6d7b0*/  LEA R12, P6, R19.reuse, R0, 0x2 ;  /* 0x00000000130c7211 */ /* 0x042fe400078c10ff */
[C---:B------:R-:W-:Y:S01]  /*6d7c0*/  IADD3 R21, R19.reuse, UR4, RZ ;  /* 0x0000000413157c10 */ /* 0x040fe2000fffe0ff */
[----:B------:R-:W-:Y:S01]  /*6d7d0*/  ULDC UR4, c[0x0][0x248] ;  /* 0x0000920000047ab9 */ /* 0x000fe20000000800 */
[----:B------:R-:W-:-:S02]  /*6d7e0*/  LEA.HI.X.SX32 R13, R19, R2, 0x2, P6 ;  /* 0x00000002130d7211 */ /* 0x000fc400030f16ff */
[C---:B------:R-:W-:Y:S01]  /*6d7f0*/  LEA R18, P6, R21.reuse, R0, 0x2 ;  /* 0x0000000015127211 */ /* 0x040fe200078c10ff */
[C---:B------:R-:W-:Y:S01]  /*6d800*/  VIADD R23, R21.reuse, UR4 ;  /* 0x0000000415177c36 */ /* 0x040fe20008000000 */
[----:B------:R-:W-:Y:S01]  /*6d810*/  @P2 STG.E desc[UR8][R16.64], R179 ;  /* 0x000000b310002986 */ /* 0x000fe2000c101908 */
[----:B------:R-:W-:Y:S01]  /*6d820*/  ULDC UR4, c[0x0][0x22c] ;  /* 0x00008b0000047ab9 */ /* 0x000fe20000000800 */
[----:B------:R-:W-:Y:S01]  /*6d830*/  ISETP.LT.AND P2, PT, R30, UR5, !P0 ;  /* 0x000000051e007c0c */ /* 0x000fe2000c741270 */
[----:B------:R-:W-:Y:S01]  /*6d840*/  ULDC UR5, c[0x0][0x22c] ;  /* 0x00008b0000057ab9 */ /* 0x000fe20000000800 */
[----:B------:R-:W-:Y:S01]  /*6d850*/  LEA.HI.X.SX32 R19, R21, R2, 0x2, P6 ;  /* 0x0000000215137211 */ /* 0x000fe200030f16ff */
[----:B------:R1:W-:Y:S01]  /*6d860*/  @P1 STG.E desc[UR8][R12.64], R180 ;  /* 0x000000b40c001986 */ /* 0x0003e2000c101908 */
[----:B------:R-:W-:-:S03]  /*6d870*/  LEA R14, P6, R23, R0, 0x2 ;  /* 0x00000000170e7211 */ /* 0x000fc600078c10ff */
[----:B------:R-:W3:Y:S01]  /*6d880*/  LDL.LU R30, [R1+0x1f4c] ;  /* 0x001f4c00011e7983 */ /* 0x000ee20000300800 */
[----:B------:R-:W-:-:S03]  /*6d890*/  LEA.HI.X.SX32 R15, R23, R2, 0x2, P6 ;  /* 0x00000002170f7211 */ /* 0x000fc600030f16ff */
[----:B------:R1:W-:Y:S01]  /*6d8a0*/  @P5 STG.E desc[UR8][R18.64], R8 ;  /* 0x0000000812005986 */ /* 0x0003e2000c101908 */
[----:B------:R-:W-:Y:S01]  /*6d8b0*/  ISETP.LT.AND P1, PT, R29, UR4, !P0 ;  /* 0x000000041d007c0c */ /* 0x000fe2000c721270 */
[----:B------:R-:W-:Y:S02]  /*6d8c0*/  ULDC UR4, c[0x0][0x248] ;  /* 0x0000920000047ab9 */ /* 0x000fe40000000800 */
[----:B------:R-:W3:Y:S01]  /*6d8d0*/  LDL.LU R29, [R1+0x1f3c] ;  /* 0x001f3c00011d7983 */ /* 0x000ee20000300800 */
[----:B------:R-:W-:Y:S01]  /*6d8e0*/  IADD3 R23, R23, UR4, RZ ;  /* 0x0000000417177c10 */ /* 0x000fe2000fffe0ff */
[----:B------:R-:W-:-:S03]  /*6d8f0*/  ULDC UR4, c[0x0][0x248] ;  /* 0x0000920000047ab9 */ /* 0x000fc60000000800 */
[C---:B-1----:R-:W-:Y:S01]  /*6d900*/  LEA R12, P6, R23.reuse, R0, 0x2 ;  /* 0x00000000170c7211 */ /* 0x042fe200078c10ff */
[C---:B------:R-:W-:Y:S01]  /*6d910*/  VIADD R17, R23.reuse, UR4 ;  /* 0x0000000417117c36 */ /* 0x040fe20008000000 */
[----:B------:R-:W-:Y:S02]  /*6d920*/  ULDC UR4, c[0x0][0x248] ;  /* 0x0000920000047ab9 */ /* 0x000fe40000000800 */
[----:B------:R-:W-:Y:S02]  /*6d930*/  LEA.HI.X.SX32 R13, R23, R2, 0x2, P6 ;  /* 0x00000002170d7211 */ /* 0x000fe400030f16ff */
[C---:B------:R-:W-:Y:S02]  /*6d940*/  LEA R16, P6, R17.reuse, R0, 0x2 ;  /* 0x0000000011107211 */ /* 0x040fe400078c10ff */
[C---:B------:R-:W-:Y:S01]  /*6d950*/  IADD3 R19, R17.reuse, UR4, RZ ;  /* 0x0000000411137c10 */ /* 0x040fe2000fffe0ff */
[----:B------:R-:W-:Y:S01]  /*6d960*/  ULDC UR4, c[0x0][0x248] ;  /* 0x0000920000047ab9 */ /* 0x000fe20000000800 */
[----:B------:R1:W-:Y:S01]  /*6d970*/  @P4 STG.E desc[UR8][R14.64], R181 ;  /* 0x000000b50e004986 */ /* 0x0003e2000c101908 */
[----:B------:R-:W-:-:S02]  /*6d980*/  LEA.HI.X.SX32 R17, R17, R2, 0x2, P6 ;  /* 0x0000000211117211 */ /* 0x000fc400030f16ff */
[C---:B------:R-:W-:Y:S01]  /*6d990*/  VIADD R21, R19.reuse, UR4 ;  /* 0x0000000413157c36 */ /* 0x040fe20008000000 */
[----:B----4-:R-:W-:Y:S01]  /*6d9a0*/  ISETP.LT.AND P5, PT, R28, UR5, !P0 ;  /* 0x000000051c007c0c */ /* 0x010fe2000c7a1270 */
[----:B------:R-:W-:Y:S01]  /*6d9b0*/  ULDC UR5, c[0x0][0x22c] ;  /* 0x00008b0000057ab9 */ /* 0x000fe20000000800 */
[----:B------:R-:W4:Y:S01]  /*6d9c0*/  LDL.LU R28, [R1+0x1f34] ;  /* 0x001f3400011c7983 */ /* 0x000f220000300800 */
[----:B------:R-:W-:Y:S01]  /*6d9d0*/  ULDC UR4, c[0x0][0x248] ;  /* 0x0000920000047ab9 */ /* 0x000fe20000000800 */
[----:B-1----:R-:W-:-:S04]  /*6d9e0*/  LEA R14, P6, R19, R0, 0x2 ;  /* 0x00000000130e7211 */ /* 0x002fc800078c10ff */
[----:B------:R-:W-:Y:S02]  /*6d9f0*/  LEA.HI.X.SX32 R15, R19, R2, 0x2, P6 ;  /* 0x00000002130f7211 */ /* 0x000fe400030f16ff */
[C---:B------:R-:W-:Y:S01]  /*6da00*/  LEA R18, P6, R21.reuse, R0, 0x2 ;  /* 0x0000000015127211 */ /* 0x040fe200078c10ff */
[----:B------:R1:W-:Y:S03]  /*6da10*/  @P3 STG.E desc[UR8][R12.64], R9 ;  /* 0x000000090c003986 */ /* 0x0003e6000c101908 */
[C---:B------:R-:W-:Y:S01]  /*6da20*/  LEA.HI.X.SX32 R19, R21.reuse, R2, 0x2, P6 ;  /* 0x0000000215137211 */ /* 0x040fe200030f16ff */
[----:B------:R-:W-:Y:S04]  /*6da30*/  @P2 STG.E desc[UR8][R16.64], R182 ;  /* 0x000000b610002986 */ /* 0x000fe8000c101908 */
[----:B------:R-:W-:Y:S01]  /*6da40*/  @P1 STG.E desc[UR8][R14.64], R10 ;  /* 0x0000000a0e001986 */ /* 0x000fe2000c101908 */
[----:B-1----:R-:W-:-:S03]  /*6da50*/  IADD3 R13, R21, UR4, RZ ;  /* 0x00000004150d7c10 */ /* 0x002fc6000fffe0ff */
[----:B------:R1:W-:Y:S01]  /*6da60*/  @P5 STG.E desc[UR8][R18.64], R183 ;  /* 0x000000b712005986 */ /* 0x0003e2000c101908 */
[----:B------:R-:W-:Y:S01]  /*6da70*/  ULDC UR4, c[0x0][0x22c] ;  /* 0x00008b0000047ab9 */ /* 0x000fe20000000800 */
[----:B--2---:R-:W-:Y:S01]  /*6da80*/  ISETP.LT.AND P4, PT, R22, UR5, !P0 ;  /* 0x0000000516007c0c */ /* 0x004fe2000c781270 */
[----:B------:R-:W-:Y:S01]  /*6da90*/  ULDC UR5, c[0x0][0x22c] ;  /* 0x00008b0000057ab9 */ /* 0x000fe20000000800 */
[----:B------:R-:W2:Y:S01]  /*6daa0*/  LDL.LU R22, [R1+0x1f2c] ;  /* 0x001f2c0001167983 */ /* 0x000ea20000300800 */
[----:B---3--:R-:W-:Y:S01]  /*6dab0*/  ISETP.LT.AND P3, PT, R20, UR5, !P0 ;  /* 0x0000000514007c0c */ /* 0x008fe2000c761270 */
[----:B------:R-:W-:Y:S02]  /*6dac0*/  ULDC UR5, c[0x0][0x22c] ;  /* 0x00008b0000057ab9 */ /* 0x000fe40000000800 */
[----:B------:R-:W3:Y:S04]  /*6dad0*/  LDL.LU R20, [R1+0x1f20] ;  /* 0x001f200001147983 */ /* 0x000ee80000300800 */
[----:B------:R-:W3:Y:S04]  /*6dae0*/  LDL.LU R21, [R1+0x1f18] ;  /* 0x001f180001157983 */ /* 0x000ee80000300800 */
[----:B-1----:R-:W3:Y:S04]  /*6daf0*/  LDL.LU R19, [R1+0x1f08] ;  /* 0x001f080001137983 */ /* 0x002ee80000300800 */
[----:B------:R-:W3:Y:S04]  /*6db00*/  LDL.LU R18, [R1+0x1f00] ;  /* 0x001f000001127983 */ /* 0x000ee80000300800 */
[----:B------:R-:W3:Y:S01]  /*6db10*/  LDL.LU R16, [R1+0x1ef8] ;  /* 0x001ef80001107983 */ /* 0x000ee20000300800 */
[----:B------:R-:W-:-:S04]  /*6db20*/  LEA R8, P6, R13, R0, 0x2 ;  /* 0x000000000d087211 */ /* 0x000fc800078c10ff */
[----:B------:R-:W-:-:S05]  /*6db30*/  LEA.HI.X.SX32 R9, R13, R2, 0x2, P6 ;  /* 0x000000020d097211 */ /* 0x000fca00030f16ff */
[----:B------:R1:W-:Y:S01]  /*6db40*/  @P4 STG.E desc[UR8][R8.64], R11 ;  /* 0x0000000b08004986 */ /* 0x0003e2000c101908 */
[----:B------:R-:W-:Y:S01]  /*6db50*/  ISETP.LT.AND P2, PT, R30, UR5, !P0 ;  /* 0x000000051e007c0c */ /* 0x000fe2000c741270 */
[----:B------:R-:W-:Y:S01]  /*6db60*/  ULDC UR5, c[0x0][0x22c] ;  /* 0x00008b0000057ab9 */ /* 0x000fe20000000800 */
        /* <DEDUP_REMOVED lines=8> */
[C---:B------:R-:W-:Y:S01]  /*6dbf0*/  LEA R14, P6, R15.reuse, R0, 0x2 ;  /* 0x000000000f0e7211 */ /* 0x040fe200078c10ff */
[C---:B------:R-:W-:Y:S01]  /*6dc00*/  VIADD R17, R15.reuse, UR4 ;  /* 0x000000040f117c36 */ /* 0x040fe20008000000 */
[----:B------:R-:W-:Y:S02]  /*6dc10*/  ULDC UR4, c[0x0][0x248] ;  /* 0x0000920000047ab9 */ /* 0x000fe40000000800 */
[----:B------:R-:W-:-:S02]  /*6dc20*/  LEA.HI.X.SX32 R15, R15, R2, 0x2, P6 ;  /* 0x000000020f0f7211 */ /* 0x000fc400030f16ff */
[C---:B-1----:R-:W-:Y:S02]  /*6dc30*/  LEA R8, P6, R17.reuse, R0, 0x2 ;  /* 0x0000000011087211 */ /* 0x042fe400078c10ff */
[C---:B------:R-:W-:Y:S01]  /*6dc40*/  IADD3 R11, R17.reuse, UR4, RZ ;  /* 0x00000004110b7c10 */ /* 0x040fe2000fffe0ff */
[----:B------:R-:W-:Y:S01]  /*6dc50*/  ULDC UR4, c[0x0][0x248] ;  /* 0x0000920000047ab9 */ /* 0x000fe20000000800 */
[----:B----4-:R-:W-:Y:S01]  /*6dc60*/  ISETP.LT.AND P5, PT, R28, UR5, !P0 ;  /* 0x000000051c007c0c */ /* 0x010fe2000c7a1270 */
[----:B------:R-:W-:Y:S01]  /*6dc70*/  ULDC UR5, c[0x0][0x22c] ;  /* 0x00008b0000057ab9 */ /* 0x000fe20000000800 */
[----:B------:R-:W-:Y:S01]  /*6dc80*/  LEA.HI.X.SX32 R9, R17, R2, 0x2, P6 ;  /* 0x0000000211097211 */ /* 0x000fe200030f16ff */
[C---:B------:R-:W-:Y:S01]  /*6dc90*/  VIADD R17, R11.reuse, UR4 ;  /* 0x000000040b117c36 */ /* 0x040fe20008000000 */
[----:B------:R-:W-:Y:S01]  /*6dca0*/  LEA R10, P6, R11, R0, 0x2 ;  /* 0x000000000b0a7211 */ /* 0x000fe200078c10ff */
[----:B------:R1:W-:Y:S01]  /*6dcb0*/  @P3 STG.E desc[UR8][R12.64], R208 ;  /* 0x000000d00c003986 */ /* 0x0003e2000c101908 */
[----:B------:R-:W-:-:S02]  /*6dcc0*/  ULDC UR4, c[0x0][0x22c] ;  /* 0x00008b0000047ab9 */ /* 0x000fc40000000800 */
[----:B------:R-:W-:Y:S01]  /*6dcd0*/  LEA.HI.X.SX32 R11, R11, R2, 0x2, P6 ;  /* 0x000000020b0b7211 */ /* 0x000fe200030f16ff */
[----:B------:R-:W-:Y:S01]  /*6dce0*/  @P2 STG.E desc[UR8][R14.64], R184 ;  /* 0x000000b80e002986 */ /* 0x000fe2000c101908 */
[----:B-1----:R-:W-:-:S03]  /*6dcf0*/  LEA R12, P6, R17, R0, 0x2 ;  /* 0x00000000110c7211 */ /* 0x002fc600078c10ff */
[----:B------:R1:W-:Y:S01]  /*6dd00*/  @P1 STG.E desc[UR8][R8.64], R209 ;  /* 0x000000d108001986 */ /* 0x0003e2000c101908 */
[----:B------:R-:W-:-:S03]  /*6dd10*/  LEA.HI.X.SX32 R13, R17, R2, 0x2, P6 ;  /* 0x00000002110d7211 */ /* 0x000fc600030f16ff */
[----:B------:R4:W-:Y:S01]  /*6dd20*/  @P5 STG.E desc[UR8][R10.64], R185 ;  /* 0x000000b90a005986 */ /* 0x0009e2000c101908 */
[----:B--2---:R-:W-:Y:S01]  /*6dd30*/  ISETP.LT.AND P4, PT, R22, UR5, !P0 ;  /* 0x0000000516007c0c */ /* 0x004fe2000c781270 */
[----:B------:R-:W-:Y:S02]  /*6dd40*/  ULDC UR5, c[0x0][0x22c] ;  /* 0x00008b0000057ab9 */ /* 0x000fe40000000800 */
[----:B---3--:R-:W-:Y:S01]  /*6dd50*/  ISETP.LT.AND P3, PT, R20, UR5, !P0 ;  /* 0x0000000514007c0c */ /* 0x008fe2000c761270 */
[----:B------:R-:W-:Y:S01]  /*6dd60*/  ULDC UR5, c[0x0][0x22c] ;  /* 0x00008b0000057ab9 */ /* 0x000fe20000000800 */
[----:B------:R-:W2:Y:S01]  /*6dd70*/  LDL.LU R20, [R1+0x1ef4] ;  /* 0x001ef40001147983 */ /* 0x000ea20000300800 */
[----:B------:R-:W-:Y:S01]  /*6dd80*/  ISETP.LT.AND P2, PT, R21, UR5, !P0 ;  /* 0x0000000515007c0c */ /* 0x000fe2000c741270 */
[----:B------:R-:W-:Y:S02]  /*6dd90*/  ULDC UR5, c[0x0][0x22c] ;  /* 0x00008b0000057ab9 */ /* 0x000fe40000000800 */
[----:B------:R-:W3:Y:S01]  /*6dda0*/  LDL.LU R21, [R1+0x1ef0] ;  /* 0x001ef00001157983 */ /* 0x000ee20000300800 */
[----:B------:R-:W-:Y:S01]  /*6ddb0*/  ISETP.LT.AND P1, PT, R19, UR4, !P0 ;  /* 0x0000000413007c0c */ /* 0x000fe2000c721270 */
[----:B------:R-:W-:-:S02]  /*6ddc0*/  ULDC UR4, c[0x0][0x248] ;  /* 0x0000920000047ab9 */ /* 0x000fc40000000800 */
[----:B------:R-:W3:Y:S01]  /*6ddd0*/  LDL.LU R19, [R1+0x1ed8] ;  /* 0x001ed80001137983 */ /* 0x000ee20000300800 */
[----:B------:R-:W-:Y:S01]  /*6dde0*/  ISETP.LT.AND P5, PT, R18, UR5, !P0 ;  /* 0x0000000512007c0c */ /* 0x000fe2000c7a1270 */
[----:B------:R-:W-:Y:S02]  /*6ddf0*/  ULDC UR5, c[0x0][0x22c] ;  /* 0x00008b0000057ab9 */ /* 0x000fe40000000800 */
[----:B------:R-:W3:Y:S04]  /*6de00*/  LDL.LU R18, [R1+0x1ed4] ;  /* 0x001ed40001127983 */ /* 0x000ee80000300800 */
[----:B------:R4:W-:Y:S01]  /*6de10*/  @P4 STG.E desc[UR8][R12.64], R210 ;  /* 0x000000d20c004986 */ /* 0x0009e2000c101908 */
[----:B------:R-:W-:Y:S01]  /*6de20*/  ISETP.LT.AND P4, PT, R16, UR5, !P0 ;  /* 0x0000000510007c0c */ /* 0x000fe2000c781270 */
[----:B------:R-:W-:-:S02]  /*6de30*/  ULDC UR5, c[0x0][0x22c] ;  /* 0x00008b0000057ab9 */ /* 0x000fc40000000800 */
[----:B------:R-:W3:Y:S01]  /*6de40*/  LDL.LU R16, [R1+0x1ed0] ;  /* 0x001ed00001107983 */ /* 0x000ee20000300800 */
[----:B------:R-:W-:Y:S01]  /*6de50*/  IADD3 R17, R17, UR4, RZ ;  /* 0x0000000411117c10 */ /* 0x000fe2000fffe0ff */
[----:B------:R-:W-:-:S03]  /*6de60*/  ULDC UR4, c[0x0][0x248] ;  /* 0x0000920000047ab9 */ /* 0x000fc60000000800 */
[C---:B-1----:R-:W-:Y:S01]  /*6de70*/  LEA R8, P6, R17.reuse, R0, 0x2 ;  /* 0x0000000011087211 */ /* 0x042fe200078c10ff */
[C---:B------:R-:W-:Y:S01]  /*6de80*/  VIADD R15, R17.reuse, UR4 ;  /* 0x00000004110f7c36 */ /* 0x040fe20008000000 */
[----:B------:R-:W-:Y:S02]  /*6de90*/  ULDC UR4, c[0x0][0x248] ;  /* 0x0000920000047ab9 */ /* 0x000fe40000000800 */
[----:B------:R-:W-:Y:S02]  /*6dea0*/  LEA.HI.X.SX32 R9, R17, R2, 0x2, P6 ;  /* 0x0000000211097211 */ /* 0x000fe400030f16ff */
[C---:B----4-:R-:W-:Y:S02]  /*6deb0*/  LEA R10, P6, R15.reuse, R0, 0x2 ;  /* 0x000000000f0a7211 */ /* 0x050fe400078c10ff */
[C---:B------:R-:W-:Y:S01]  /*6dec0*/  IADD3 R17, R15.reuse, UR4, RZ ;  /* 0x000000040f117c10 */ /* 0x040fe2000fffe0ff */
[----:B------:R-:W-:Y:S01]  /*6ded0*/  ULDC UR4, c[0x0][0x248] ;  /* 0x0000920000047ab9 */ /* 0x000fe20000000800 */
[----:B------:R-:W-:-:S02]  /*6dee0*/  LEA.HI.X.SX32 R11, R15, R2, 0x2, P6 ;  /* 0x000000020f0b7211 */ /* 0x000fc400030f16ff */
[C---:B------:R-:W-:Y:S01]  /*6def0*/  LEA R12, P6, R17.reuse, R0, 0x2 ;  /* 0x00000000110c7211 */ /* 0x040fe200078c10ff */
[C---:B------:R-:W-:Y:S01]  /*6df00*/  VIADD R15, R17.reuse, UR4 ;  /* 0x00000004110f7c36 */ /* 0x040fe20008000000 */
[----:B------:R-:W-:Y:S02]  /*6df10*/  ULDC UR4, c[0x0][0x248] ;  /* 0x0000920000047ab9 */ /* 0x000fe40000000800 */
[----:B------:R-:W-:Y:S02]  /*6df20*/  LEA.HI.X.SX32 R13, R17, R2, 0x2, P6 ;  /* 0x00000002110d7211 */ /* 0x000fe400030f16ff */
[C---:B------:R-:W-:Y:S02]  /*6df30*/  LEA R14, P6, R15.reuse, R0, 0x2 ;  /* 0x000000000f0e7211 */ /* 0x040fe400078c10ff */
[C---:B------:R-:W-:Y:S01]  /*6df40*/  IADD3 R17, R15.reuse, UR4, RZ ;  /* 0x000000040f117c10 */ /* 0x040fe2000fffe0ff */
[----:B------:R1:W-:Y:S01]  /*6df50*/  @P3 STG.E desc[UR8][R8.64], R186 ;  /* 0x000000ba08003986 */ /* 0x0003e2000c101908 */
[----:B------:R-:W-:Y:S01]  /*6df60*/  LEA.HI.X.SX32 R15, R15, R2, 0x2, P6 ;  /* 0x000000020f0f7211 */ /* 0x000fe200030f16ff */
[----:B------:R-:W-:-:S02]  /*6df70*/  ULDC UR4, c[0x0][0x22c] ;  /* 0x00008b0000047ab9 */ /* 0x000fc40000000800 */
[----:B------:R4:W-:Y:S01]  /*6df80*/  @P2 STG.E desc[UR8][R10.64], R211 ;  /* 0x000000d30a002986 */ /* 0x0009e2000c101908 */
[----:B-1----:R-:W-:-:S03]  /*6df90*/  LEA R8, P6, R17, R0, 0x2 ;  /* 0x0000000011087211 */ /* 0x002fc600078c10ff */
[----:B------:R1:W-:Y:S01]  /*6dfa0*/  @P1 STG.E desc[UR8][R12.64], R187 ;  /* 0x000000bb0c001986 */ /* 0x0003e2000c101908 */
[----:B------:R-:W-:-:S03]  /*6dfb0*/  LEA.HI.X.SX32 R9, R17, R2, 0x2, P6 ;  /* 0x0000000211097211 */ /* 0x000fc600030f16ff */
        /* <DEDUP_REMOVED lines=13> */
[----:B------:R-:W-:Y:S01]  /*6e090*/  ISETP.LT.AND P4, PT, R16, UR5, !P0 ;  /* 0x0000000510007c0c */ /* 0x000fe2000c781270 */
[----:B------:R-:W-:Y:S01]  /*6e0a0*/  VIADD R17, R17, UR4 ;  /* 0x0000000411117c36 */ /* 0x000fe20008000000 */
[----:B------:R-:W3:Y:S01]  /*6e0b0*/  LDL.LU R16, [R1+0x1eac] ;  /* 0x001eac0001107983 */ /* 0x000ee20000300800 */
[----:B------:R-:W-:Y:S01]  /*6e0c0*/  ULDC UR4, c[0x0][0x248] ;  /* 0x0000920000047ab9 */ /* 0x000fe20000000800 */
[----:B------:R-:W-:-:S02]  /*6e0d0*/  ULDC UR5, c[0x0][0x22c] ;  /* 0x00008b0000057ab9 */ /* 0x000fc40000000800 */
[----:B------:R-:W3:Y:S01]  /*6e0e0*/  LDL.LU R18, [R1+0x1ea0] ;  /* 0x001ea00001127983 */ /* 0x000ee20000300800 */
[C---:B----4-:R-:W-:Y:S02]  /*6e0f0*/  LEA R10, P6, R17.reuse, R0, 0x2 ;  /* 0x00000000110a7211 */ /* 0x050fe400078c10ff */
[C---:B-1----:R-:W-:Y:S01]  /*6e100*/  IADD3 R13, R17.reuse, UR4, RZ ;  /* 0x00000004110d7c10 */ /* 0x042fe2000fffe0ff */
[----:B------:R-:W-:Y:S01]  /*6e110*/  ULDC UR4, c[0x0][0x248] ;  /* 0x0000920000047ab9 */ /* 0x000fe20000000800 */
[----:B------:R-:W-:Y:S02]  /*6e120*/  LEA.HI.X.SX32 R11, R17, R2, 0x2, P6 ;  /* 0x00000002110b7211 */ /* 0x000fe400030f16ff */
[C---:B------:R-:W-:Y:S01]  /*6e130*/  LEA R12, P6, R13.reuse, R0, 0x2 ;  /* 0x000000000d0c7211 */ /* 0x040fe200078c10ff */
[C---:B------:R-:W-:Y:S01]  /*6e140*/  VIADD R15, R13.reuse, UR4 ;  /* 0x000000040d0f7c36 */ /* 0x040fe20008000000 */
[----:B------:R-:W-:Y:S02]  /*6e150*/  ULDC UR4, c[0x0][0x248] ;  /* 0x0000920000047ab9 */ /* 0x000fe40000000800 */
[----:B------:R-:W-:-:S02]  /*6e160*/  LEA.HI.X.SX32 R13, R13, R2, 0x2, P6 ;  /* 0x000000020d0d7211 */ /* 0x000fc400030f16ff */
[C---:B------:R-:W-:Y:S02]  /*6e170*/  LEA R8, P6, R15.reuse, R0, 0x2 ;  /* 0x000000000f087211 */ /* 0x040fe400078c10ff */
[C---:B------:R-:W-:Y:S01]  /*6e180*/  IADD3 R17, R15.reuse, UR4, RZ ;  /* 0x000000040f117c10 */ /* 0x040fe2000fffe0ff */
[----:B------:R-:W-:Y:S01]  /*6e190*/  ULDC UR4, c[0x0][0x248] ;  /* 0x0000920000047ab9 */ /* 0x000fe20000000800 */
[----:B------:R1:W-:Y:S01]  /*6e1a0*/  @P3 STG.E desc[UR8][R10.64], R205 ;  /* 0x000000cd0a003986 */ /* 0x0003e2000c101908 */
[----:B------:R-:W-:Y:S02]  /*6e1b0*/  LEA.HI.X.SX32 R9, R15, R2, 0x2, P6 ;  /* 0x000000020f097211 */ /* 0x000fe400030f16ff */
[----:B------:R-:W-:-:S04]  /*6e1c0*/  LEA R14, P6, R17, R0, 0x2 ;  /* 0x00000000110e7211 */ /* 0x000fc800078c10ff */
[C---:B------:R-:W-:Y:S01]  /*6e1d0*/  LEA.HI.X.SX32 R15, R17.reuse, R2, 0x2, P6 ;  /* 0x00000002110f7211 */ /* 0x040fe200030f16ff */
[----:B-1----:R-:W-:Y:S01]  /*6e1e0*/  VIADD R11, R17, UR4 ;  /* 0x00000004110b7c36 */ /* 0x002fe20008000000 */
[----:B------:R1:W-:Y:S01]  /*6e1f0*/  @P2 STG.E desc[UR8][R12.64], R5 ;  /* 0x000000050c002986 */ /* 0x0003e2000c101908 */
[----:B------:R-:W-:-:S03]  /*6e200*/  ULDC UR4, c[0x0][0x22c] ;  /* 0x00008b0000047ab9 */ /* 0x000fc60000000800 */
[C---:B------:R-:W-:Y:S01]  /*6e210*/  LEA R4, P6, R11.reuse, R0, 0x2 ;  /* 0x000000000b047211 */ /* 0x040fe200078c10ff */
[----:B------:R-:W-:Y:S04]  /*6e220*/  @P1 STG.E desc[UR8][R8.64], R206 ;  /* 0x000000ce08001986 */ /* 0x000fe8000c101908 */
[----:B------:R4:W-:Y:S01]  /*6e230*/  @P5 STG.E desc[UR8][R14.64], R6 ;  /* 0x000000060e005986 */ /* 0x0009e2000c101908 */
[----:B-1----:R-:W-:-:S05]  /*6e240*/  LEA.HI.X.SX32 R5, R11, R2, 0x2, P6 ;  /* 0x000000020b057211 */ /* 0x002fca00030f16ff */
[----:B------:R1:W-:Y:S01]  /*6e250*/  @P4 STG.E desc[UR8][R4.64], R207 ;  /* 0x000000cf04004986 */ /* 0x0003e2000c101908 */
[----:B--2---:R-:W-:Y:S01]  /*6e260*/  ISETP.LT.AND P3, PT, R20, UR5, !P0 ;  /* 0x0000000514007c0c */ /* 0x004fe2000c761270 */
[----:B------:R-:W-:Y:S02]  /*6e270*/  ULDC UR5, c[0x0][0x22c] ;  /* 0x00008b0000057ab9 */ /* 0x000fe40000000800 */
[----:B------:R-:W2:Y:S01]  /*6e280*/  LDL.LU R20, [R1+0x1e98] ;  /* 0x001e980001147983 */ /* 0x000ea20000300800 */
[----:B---3--:R-:W-:Y:S01]  /*6e290*/  ISETP.LT.AND P2, PT, R21, UR5, !P0 ;  /* 0x0000000515007c0c */ /* 0x008fe2000c741270 */
[----:B------:R-:W-:Y:S01]  /*6e2a0*/  ULDC UR5, c[0x0][0x22c] ;  /* 0x00008b0000057ab9 */ /* 0x000fe20000000800 */
[----:B------:R-:W-:Y:S01]  /*6e2b0*/  ISETP.LT.AND P1, PT, R19, UR4, !P0 ;  /* 0x0000000413007c0c */ /* 0x000fe2000c721270 */
[----:B------:R-:W-:Y:S01]  /*6e2c0*/  ULDC UR4, c[0x0][0x248] ;  /* 0x0000920000047ab9 */ /* 0x000fe20000000800 */
[----:B------:R-:W3:Y:S01]  /*6e2d0*/  LDL.LU R19, [R1+0x1e8c] ;  /* 0x001e8c0001137983 */ /* 0x000ee20000300800 */
[----:B------:R-:W-:Y:S01]  /*6e2e0*/  ISETP.LT.AND P5, PT, R16, UR5, !P0 ;  /* 0x0000000510007c0c */ /* 0x000fe2000c7a1270 */
[----:B------:R-:W-:-:S02]  /*6e2f0*/  ULDC UR5, c[0x0][0x22c] ;  /* 0x00008b0000057ab9 */ /* 0x000fc40000000800 */
[----:B------:R-:W3:Y:S01]  /*6e300*/  LDL.LU R16, [R1+0x1e80] ;  /* 0x001e800001107983 */ /* 0x000ee20000300800 */
[----:B------:R-:W-:Y:S01]  /*6e310*/  ISETP.LT.AND P4, PT, R18, UR5, !P0 ;  /* 0x0000000512007c0c */ /* 0x000fe2000c781270 */
[----:B------:R-:W-:Y:S02]  /*6e320*/  ULDC UR5, c[0x0][0x22c] ;  /* 0x00008b0000057ab9 */ /* 0x000fe40000000800 */
[----:B------:R-:W3:Y:S04]  /*6e330*/  LDL.LU R18, [R1+0x1e74] ;  /* 0x001e740001127983 */ /* 0x000ee80000300800 */
[----:B----4-:R-:W4:Y:S01]  /*6e340*/  LDL.LU R14, [R1+0x1e6c] ;  /* 0x001e6c00010e7983 */ /* 0x010f220000300800 */
[----:B------:R-:W-:Y:S01]  /*6e350*/  IADD3 R11, R11, UR4, RZ ;  /* 0x000000040b0b7c10 */ /* 0x000fe2000fffe0ff */
[----:B------:R-:W-:-:S02]  /*6e360*/  ULDC UR4, c[0x0][0x248] ;  /* 0x0000920000047ab9 */ /* 0x000fc40000000800 */
[----:B------:R-:W4:Y:S01]  /*6e370*/  LDL.LU R17, [R1+0x1e68] ;  /* 0x001e680001117983 */ /* 0x000f220000300800 */
[C---:B------:R-:W-:Y:S01]  /*6e380*/  LEA R8, P6, R11.reuse, R0, 0x2 ;  /* 0x000000000b087211 */ /* 0x040fe200078c10ff */
[C---:B------:R-:W-:Y:S01]  /*6e390*/  VIADD R13, R11.reuse, UR4 ;  /* 0x000000040b0d7c36 */ /* 0x040fe20008000000 */
[----:B------:R-:W-:Y:S02]  /*6e3a0*/  ULDC UR4, c[0x0][0x248] ;  /* 0x0000920000047ab9 */ /* 0x000fe40000000800 */
[----:B------:R-:W-:Y:S02]  /*6e3b0*/  LEA.HI.X.SX32 R9, R11, R2, 0x2, P6 ;  /* 0x000000020b097211 */ /* 0x000fe400030f16ff */
[C---:B------:R-:W-:Y:S02]  /*6e3c0*/  LEA R10, P6, R13.reuse, R0, 0x2 ;  /* 0x000000000d0a7211 */ /* 0x040fe400078c10ff */
[C---:B------:R-:W-:Y:S01]  /*6e3d0*/  IADD3 R15, R13.reuse, UR4, RZ ;  /* 0x000000040d0f7c10 */ /* 0x040fe2000fffe0ff */
[----:B------:R-:W-:Y:S01]  /*6e3e0*/  ULDC UR4, c[0x0][0x248] ;  /* 0x0000920000047ab9 */ /* 0x000fe20000000800 */
[----:B------:R-:W-:-:S02]  /*6e3f0*/  LEA.HI.X.SX32 R11, R13, R2, 0x2, P6 ;  /* 0x000000020d0b7211 */ /* 0x000fc400030f16ff */
[C---:B-1----:R-:W-:Y:S01]  /*6e400*/  LEA R4, P6, R15.reuse, R0, 0x2 ;  /* 0x000000000f047211 */ /* 0x042fe200078c10ff */
[C---:B------:R-:W-:Y:S01]  /*6e410*/  VIADD R13, R15.reuse, UR4 ;  /* 0x000000040f0d7c36 */ /* 0x040fe20008000000 */
[----:B------:R-:W-:Y:S01]  /*6e420*/  ULDC UR4, c[0x0][0x248] ;  /* 0x0000920000047ab9 */ /* 0x000fe20000000800 */
[----:B------:R1:W-:Y:S01]  /*6e430*/  @P3 STG.E desc[UR8][R8.64], R7 ;  /* 0x0000000708003986 */ /* 0x0003e2000c101908 */
[----:B------:R-:W-:Y:S02]  /*6e440*/  LEA.HI.X.SX32 R5, R15, R2, 0x2, P6 ;  /* 0x000000020f057211 */ /* 0x000fe400030f16ff */
[C---:B------:R-:W-:Y:S01]  /*6e450*/  LEA R12, P6, R13.reuse, R0, 0x2 ;  /* 0x000000000d0c7211 */ /* 0x040fe200078c10ff */
[----:B------:R-:W-:Y:S01]  /*6e460*/  @P2 STG.E desc[UR8][R10.64], R220 ;  /* 0x000000dc0a002986 */ /* 0x000fe2000c101908 */
[C---:B-1----:R-:W-:Y:S01]  /*6e470*/  IADD3 R9, R13.reuse, UR4, RZ ;  /* 0x000000040d097c10 */ /* 0x042fe2000fffe0ff */
[----:B------:R-:W-:Y:S01]  /*6e480*/  ULDC UR4, c[0x0][0x22c] ;  /* 0x00008b0000047ab9 */ /* 0x000fe20000000800 */
[----:B------:R-:W-:-:S02]  /*6e490*/  LEA.HI.X.SX32 R13, R13, R2, 0x2, P6 ;  /* 0x000000020d0d7211 */ /* 0x000fc400030f16ff */
[C---:B------:R-:W-:Y:S01]  /*6e4a0*/  LEA R6, P6, R9.reuse, R0, 0x2 ;  /* 0x0000000009067211 */ /* 0x040fe200078c10ff */
[----:B------:R1:W-:Y:S03]  /*6e4b0*/  @P1 STG.E desc[UR8][R4.64], R188 ;  /* 0x000000bc04001986 */ /* 0x0003e6000c101908 */
[----:B------:R-:W-:Y:S01]  /*6e4c0*/  LEA.HI.X.SX32 R7, R9, R2, 0x2, P6 ;  /* 0x0000000209077211 */ /* 0x000fe200030f16ff */
[----:B------:R1:W-:Y:S04]  /*6e4d0*/  @P5 STG.E desc[UR8][R12.64], R221 ;  /* 0x000000dd0c005986 */ /* 0x0003e8000c101908 */
[----:B------:R1:W-:Y:S01]  /*6e4e0*/  @P4 STG.E desc[UR8][R6.64], R189 ;  /* 0x000000bd06004986 */ /* 0x0003e2000c101908 */
[----:B--2---:R-:W-:Y:S01]  /*6e4f0*/  ISETP.LT.AND P3, PT, R20, UR5, !P0 ;  /* 0x0000000514007c0c */ /* 0x004fe2000c761270 */
[----:B------:R-:W-:-:S02]  /*6e500*/  ULDC UR5, c[0x0][0x22c] ;  /* 0x00008b0000057ab9 */ /* 0x000fc40000000800 */
[----:B---3--:R-:W-:Y:S01]  /*6e510*/  ISETP.LT.AND P2, PT, R19, UR5, !P0 ;  /* 0x0000000513007c0c */ /* 0x008fe2000c741270 */
[----:B------:R-:W-:Y:S01]  /*6e520*/  ULDC UR5, c[0x0][0x22c] ;  /* 0x00008b0000057ab9 */ /* 0x000fe20000000800 */
[----:B------:R-:W-:Y:S01]  /*6e530*/  ISETP.LT.AND P1, PT, R16, UR4, !P0 ;  /* 0x0000000410007c0c */ /* 0x000fe2000c721270 */
[----:B------:R-:W-:Y:S01]  /*6e540*/  ULDC UR4, c[0x0][0x248] ;  /* 0x0000920000047ab9 */ /* 0x000fe20000000800 */
[----:B------:R-:W2:Y:S01]  /*6e550*/  LDL.LU R16, [R1+0x1e64] ;  /* 0x001e640001107983 */ /* 0x000ea20000300800 */
[----:B------:R-:W-:Y:S01]  /*6e560*/  ISETP.LT.AND P5, PT, R18, UR5, !P0 ;  /* 0x0000000512007c0c */ /* 0x000fe2000c7a1270 */
[----:B------:R-:W-:Y:S02]  /*6e570*/  ULDC UR5, c[0x0][0x22c] ;  /* 0x00008b0000057ab9 */ /* 0x000fe40000000800 */
[----:B------:R-:W3:Y:S01]  /*6e580*/  LDL.LU R15, [R1+0x1e4c] ;  /* 0x001e4c00010f7983 */ /* 0x000ee20000300800 */
[----:B----4-:R-:W-:Y:S01]  /*6e590*/  ISETP.LT.AND P4, PT, R14, UR5, !P0 ;  /* 0x000000050e007c0c */ /* 0x010fe2000c781270 */
[----:B------:R-:W-:-:S02]  /*6e5a0*/  VIADD R9, R9, UR4 ;  /* 0x0000000409097c36 */ /* 0x000fc40008000000 */
[----:B------:R-:W4:Y:S01]  /*6e5b0*/  LDL.LU R14, [R1+0x1e48] ;  /* 0x001e4800010e7983 */ /* 0x000f220000300800 */
[----:B------:R-:W-:Y:S01]  /*6e5c0*/  ULDC UR4, c[0x0][0x248] ;  /* 0x0000920000047ab9 */ /* 0x000fe20000000800 */
[----:B------:R-:W-:Y:S01]  /*6e5d0*/  ULDC UR5, c[0x0][0x22c] ;  /* 0x00008b0000057ab9 */ /* 0x000fe20000000800 */
[C---:B-1----:R-:W-:Y:S01]  /*6e5e0*/  LEA R4, P6, R9.reuse, R0, 0x2 ;  /* 0x0000000009047211 */ /* 0x042fe200078c10ff */
[----:B------:R-:W4:Y:S01]  /*6e5f0*/  LDL.LU R12, [R1+0x1e44] ;  /* 0x001e4400010c7983 */ /* 0x000f220000300800 */
[C---:B------:R-:W-:Y:S01]  /*6e600*/  IADD3 R11, R9.reuse, UR4, RZ ;  /* 0x00000004090b7c10 */ /* 0x040fe2000fffe0ff */
[----:B------:R-:W-:Y:S01]  /*6e610*/  ULDC UR4, c[0x0][0x248] ;  /* 0x0000920000047ab9 */ /* 0x000fe20000000800 */
[----:B------:R-:W-:Y:S02]  /*6e620*/  LEA.HI.X.SX32 R5, R9, R2, 0x2, P6 ;  /* 0x0000000209057211 */ /* 0x000fe400030f16ff */
[C---:B------:R-:W-:Y:S01]  /*6e630*/  LEA R8, P6, R11.reuse, R0, 0x2 ;  /* 0x000000000b087211 */ /* 0x040fe200078c10ff */
[----:B------:R-:W-:Y:S01]  /*6e640*/  VIADD R13, R11, UR4 ;  /* 0x000000040b0d7c36 */ /* 0x000fe20008000000 */
[----:B------:R-:W-:-:S02]  /*6e650*/  ULDC UR4, c[0x0][0x248] ;  /* 0x0000920000047ab9 */ /* 0x000fc40000000800 */
[----:B------:R-:W-:Y:S02]  /*6e660*/  LEA.HI.X.SX32 R9, R11, R2, 0x2, P6 ;  /* 0x000000020b097211 */ /* 0x000fe400030f16ff */
[C---:B------:R-:W-:Y:S02]  /*6e670*/  LEA R6, P6, R13.reuse, R0, 0x2 ;  /* 0x000000000d067211 */ /* 0x040fe400078c10ff */
[C---:B------:R-:W-:Y:S01]  /*6e680*/  IADD3 R11, R13.reuse, UR4, RZ ;  /* 0x000000040d0b7c10 */ /* 0x040fe2000fffe0ff */
[----:B------:R-:W-:Y:S01]  /*6e690*/  ULDC UR4, c[0x0][0x248] ;  /* 0x0000920000047ab9 */ /* 0x000fe20000000800 */
[----:B------:R-:W-:Y:S01]  /*6e6a0*/  LEA.HI.X.SX32 R7, R13, R2, 0x2, P6 ;  /* 0x000000020d077211 */ /* 0x000fe200030f16ff */
[----:B------:R1:W-:Y:S01]  /*6e6b0*/  @P3 STG.E desc[UR8][R4.64], R222 ;  /* 0x000000de04003986 */ /* 0x0003e2000c101908 */
[C---:B------:R-:W-:Y:S01]  /*6e6c0*/  LEA R10, P6, R11.reuse, R0, 0x2 ;  /* 0x000000000b0a7211 */ /* 0x040fe200078c10ff */
[----:B------:R-:W-:Y:S01]  /*6e6d0*/  VIADD R13, R11, UR4 ;  /* 0x000000040b0d7c36 */ /* 0x000fe20008000000 */
[----:B------:R-:W-:Y:S01]  /*6e6e0*/  ISETP.LT.AND P3, PT, R17, UR5, !P0 ;  /* 0x0000000511007c0c */ /* 0x000fe2000c761270 */
[----:B------:R-:W-:Y:S01]  /*6e6f0*/  @P2 STG.E desc[UR8][R8.64], R190 ;  /* 0x000000be08002986 */ /* 0x000fe2000c101908 */
[----:B------:R-:W-:Y:S01]  /*6e700*/  ULDC UR4, c[0x0][0x22c] ;  /* 0x00008b0000047ab9 */ /* 0x000fe20000000800 */
[----:B------:R-:W-:Y:S01]  /*6e710*/  LEA.HI.X.SX32 R11, R11, R2, 0x2, P6 ;  /* 0x000000020b0b7211 */ /* 0x000fe200030f16ff */
[----:B------:R-:W-:Y:S01]  /*6e720*/  ULDC UR5, c[0x0][0x22c] ;  /* 0x00008b0000057ab9 */ /* 0x000fe20000000800 */
[----:B------:R-:W4:Y:S04]  /*6e730*/  LDL.LU R17, [R1+0x1e40] ;  /* 0x001e400001117983 */ /* 0x000f280000300800 */
[----:B------:R1:W-:Y:S04]  /*6e740*/  @P1 STG.E desc[UR8][R6.64], R223 ;  /* 0x000000df06001986 */ /* 0x0003e8000c101908 */
[----:B------:R1:W-:Y:S01]  /*6e750*/  @P5 STG.E desc[UR8][R10.64], R191 ;  /* 0x000000bf0a005986 */ /* 0x0003e2000c101908 */
[----:B--2---:R-:W-:Y:S01]  /*6e760*/  ISETP.LT.AND P2, PT, R16, UR5, !P0 ;  /* 0x0000000510007c0c */ /* 0x004fe2000c741270 */
[----:B------:R-:W-:Y:S01]  /*6e770*/  ULDC UR5, c[0x0][0x22c] ;  /* 0x00008b0000057ab9 */ /* 0x000fe20000000800 */
[----:B---3--:R-:W-:Y:S01]  /*6e780*/  ISETP.LT.AND P1, PT, R15, UR4, !P0 ;  /* 0x000000040f007c0c */ /* 0x008fe2000c721270 */
[----:B------:R-:W-:Y:S01]  /*6e790*/  ULDC UR4, c[0x0][0x248] ;  /* 0x0000920000047ab9 */ /* 0x000fe20000000800 */
[----:B------:R-:W2:Y:S01]  /*6e7a0*/  LDL.LU R15, [R1+0x1e38] ;  /* 0x001e3800010f7983 */ /* 0x000ea20000300800 */
[----:B----4-:R-:W-:Y:S01]  /*6e7b0*/  ISETP.LT.AND P5, PT, R14, UR5, !P0 ;  /* 0x000000050e007c0c */ /* 0x010fe2000c7a1270 */
[----:B------:R-:W-:-:S02]  /*6e7c0*/  ULDC UR5, c[0x0][0x22c] ;  /* 0x00008b0000057ab9 */ /* 0x000fc40000000800 */
[----:B------:R-:W3:Y:S04]  /*6e7d0*/  LDL.LU R16, [R1+0x1e24] ;  /* 0x001e240001107983 */ /* 0x000ee80000300800 */
[----:B------:R-:W4:Y:S01]  /*6e7e0*/  LDL.LU R14, [R1+0x1e20] ;  /* 0x001e2000010e7983 */ /* 0x000f220000300800 */
[----:B-1----:R-:W-:-:S04]  /*6e7f0*/  LEA R4, P6, R13, R0, 0x2 ;  /* 0x000000000d047211 */ /* 0x002fc800078c10ff */
[C---:B------:R-:W-:Y:S02]  /*6e800*/  LEA.HI.X.SX32 R5, R13.reuse, R2, 0x2, P6 ;  /* 0x000000020d057211 */ /* 0x040fe400030f16ff */
[----:B------:R-:W-:Y:S01]  /*6e810*/  IADD3 R13, R13, UR4, RZ ;  /* 0x000000040d0d7c10 */ /* 0x000fe2000fffe0ff */
[----:B------:R-:W-:-:S03]  /*6e820*/  ULDC UR4, c[0x0][0x248] ;  /* 0x0000920000047ab9 */ /* 0x000fc60000000800 */
[C---:B------:R-:W-:Y:S01]  /*6e830*/  LEA R6, P6, R13.reuse, R0, 0x2 ;  /* 0x000000000d067211 */ /* 0x040fe200078c10ff */
[C---:B------:R-:W-:Y:S01]  /*6e840*/  VIADD R9, R13.reuse, UR4 ;  /* 0x000000040d097c36 */ /* 0x040fe20008000000 */
[----:B------:R-:W-:Y:S01]  /*6e850*/  ULDC UR4, c[0x0][0x248] ;  /* 0x0000920000047ab9 */ /* 0x000fe20000000800 */
[----:B------:R1:W-:Y:S01]  /*6e860*/  @P4 STG.E desc[UR8][R4.64], R212 ;  /* 0x000000d404004986 */ /* 0x0003e2000c101908 */
[----:B------:R-:W-:Y:S02]  /*6e870*/  LEA.HI.X.SX32 R7, R13, R2, 0x2, P6 ;  /* 0x000000020d077211 */ /* 0x000fe400030f16ff */
[C---:B------:R-:W-:Y:S02]  /*6e880*/  LEA R8, P6, R9.reuse, R0, 0x2 ;  /* 0x0000000009087211 */ /* 0x040fe400078c10ff */
[C---:B------:R-:W-:Y:S01]  /*6e890*/  IADD3 R11, R9.reuse, UR4, RZ ;  /* 0x00000004090b7c10 */ /* 0x040fe2000fffe0ff */
[----:B------:R-:W-:Y:S01]  /*6e8a0*/  ULDC UR4, c[0x0][0x248] ;  /* 0x0000920000047ab9 */ /* 0x000fe20000000800 */
[----:B------:R-:W-:Y:S01]  /*6e8b0*/  ISETP.LT.AND P4, PT, R12, UR5, !P0 ;  /* 0x000000050c007c0c */ /* 0x000fe2000c781270 */
[----:B------:R-:W-:Y:S01]  /*6e8c0*/  ULDC UR5, c[0x0][0x22c] ;  /* 0x00008b0000057ab9 */ /* 0x000fe20000000800 */
[----:B------:R-:W4:Y:S01]  /*6e8d0*/  LDL.LU R12, [R1+0x1e18] ;  /* 0x001e1800010c7983 */ /* 0x000f220000300800 */
[----:B------:R-:W-:Y:S01]  /*6e8e0*/  LEA.HI.X.SX32 R9, R9, R2, 0x2, P6 ;  /* 0x0000000209097211 */ /* 0x000fe200030f16ff */
[C---:B------:R-:W-:Y:S01]  /*6e8f0*/  VIADD R13, R11.reuse, UR4 ;  /* 0x000000040b0d7c36 */ /* 0x040fe20008000000 */
[----:B-1----:R-:W-:Y:S01]  /*6e900*/  LEA R4, P6, R11, R0, 0x2 ;  /* 0x000000000b047211 */ /* 0x002fe200078c10ff */
[----:B------:R1:W-:Y:S01]  /*6e910*/  @P3 STG.E desc[UR8][R6.64], R24 ;  /* 0x0000001806003986 */ /* 0x0003e2000c101908 */
[----:B------:R-:W-:-:S02]  /*6e920*/  ULDC UR4, c[0x0][0x248] ;  /* 0x0000920000047ab9 */ /* 0x000fc40000000800 */
[----:B------:R-:W-:Y:S02]  /*6e930*/  LEA.HI.X.SX32 R5, R11, R2, 0x2, P6 ;  /* 0x000000020b057211 */ /* 0x000fe400030f16ff */
[----:B------:R-:W-:Y:S02]  /*6e940*/  LEA R10, P6, R13, R0, 0x2 ;  /* 0x000000000d0a7211 */ /* 0x000fe400078c10ff */
[----:B------:R-:W-:Y:S01]  /*6e950*/  ISETP.LT.AND P3, PT, R17, UR5, !P0 ;  /* 0x0000000511007c0c */ /* 0x000fe2000c761270 */
[----:B------:R-:W-:Y:S01]  /*6e960*/  ULDC UR5, c[0x0][0x22c] ;  /* 0x00008b0000057ab9 */ /* 0x000fe20000000800 */
[----:B------:R-:W-:Y:S01]  /*6e970*/  @P2 STG.E desc[UR8][R8.64], R213 ;  /* 0x000000d508002986 */ /* 0x000fe2000c101908 */
[----:B------:R-:W-:-:S03]  /*6e980*/  LEA.HI.X.SX32 R11, R13, R2, 0x2, P6 ;  /* 0x000000020d0b7211 */ /* 0x000fc600030f16ff */
[----:B------:R-:W4:Y:S04]  /*6e990*/  LDL.LU R17, [R1+0x1e10] ;  /* 0x001e100001117983 */ /* 0x000f280000300800 */
[----:B------:R1:W-:Y:S04]  /*6e9a0*/  @P1 STG.E desc[UR8][R4.64], R25 ;  /* 0x0000001904001986 */ /* 0x0003e8000c101908 */
[----:B------:R-:W4:Y:S04]  /*6e9b0*/  LDL.LU R18, [R1+0x1e08] ;  /* 0x001e080001127983 */ /* 0x000f280000300800 */
[----:B------:R1:W-:Y:S01]  /*6e9c0*/  @P5 STG.E desc[UR8][R10.64], R214 ;  /* 0x000000d60a005986 */ /* 0x0003e2000c101908 */
[----:B--2---:R-:W-:Y:S01]  /*6e9d0*/  ISETP.LT.AND P2, PT, R15, UR5, !P0 ;  /* 0x000000050f007c0c */ /* 0x004fe2000c741270 */
[----:B------:R-:W-:Y:S01]  /*6e9e0*/  ULDC UR5, c[0x0][0x22c] ;  /* 0x00008b0000057ab9 */ /* 0x000fe20000000800 */
[----:B------:R-:W-:Y:S01]  /*6e9f0*/  IADD3 R15, R13, UR4, RZ ;  /* 0x000000040d0f7c10 */ /* 0x000fe2000fffe0ff */
[----:B------:R-:W-:-:S02]  /*6ea00*/  ULDC UR4, c[0x0][0x22c] ;  /* 0x00008b0000047ab9 */ /* 0x000fc40000000800 */
[----:B---3--:R-:W-:Y:S01]  /*6ea10*/  ISETP.LT.AND P1, PT, R16, UR4, !P0 ;  /* 0x0000000410007c0c */ /* 0x008fe2000c721270 */
[----:B------:R-:W-:Y:S01]  /*6ea20*/  ULDC UR4, c[0x0][0x248] ;  /* 0x0000920000047ab9 */ /* 0x000fe20000000800 */
[----:B------:R-:W2:Y:S01]  /*6ea30*/  LDL.LU R16, [R1+0x1df8] ;  /* 0x001df80001107983 */ /* 0x000ea20000300800 */
[----:B----4-:R-:W-:Y:S01]  /*6ea40*/  ISETP.LT.AND P5, PT, R14, UR5, !P0 ;  /* 0x000000050e007c0c */ /* 0x010fe2000c7a1270 */
[----:B------:R-:W-:Y:S02]  /*6ea50*/  ULDC UR5, c[0x0][0x22c] ;  /* 0x00008b0000057ab9 */ /* 0x000fe40000000800 */
[----:B------:R-:W3:Y:S01]  /*6ea60*/  LDL.LU R14, [R1+0x1df0] ;  /* 0x001df000010e7983 */ /* 0x000ee20000300800 */
[----:B-1----:R-:W-:-:S04]  /*6ea70*/  LEA R6, P6, R15, R0, 0x2 ;  /* 0x000000000f067211 */ /* 0x002fc800078c10ff */
[C---:B------:R-:W-:Y:S01]  /*6ea80*/  LEA.HI.X.SX32 R7, R15.reuse, R2, 0x2, P6 ;  /* 0x000000020f077211 */ /* 0x040fe200030f16ff */
[----:B------:R-:W-:Y:S01]  /*6ea90*/  VIADD R15, R15, UR4 ;  /* 0x000000040f0f7c36 */ /* 0x000fe20008000000 */
[----:B------:R-:W-:-:S04]  /*6eaa0*/  ULDC UR4, c[0x0][0x248] ;  /* 0x0000920000047ab9 */ /* 0x000fc80000000800 */
[C---:B------:R-:W-:Y:S02]  /*6eab0*/  LEA R4, P6, R15.reuse, R0, 0x2 ;  /* 0x000000000f047211 */ /* 0x040fe400078c10ff */
[C---:B------:R-:W-:Y:S01]  /*6eac0*/  IADD3 R9, R15.reuse, UR4, RZ ;  /* 0x000000040f097c10 */ /* 0x040fe2000fffe0ff */
[----:B------:R-:W-:Y:S01]  /*6ead0*/  ULDC UR4, c[0x0][0x248] ;  /* 0x0000920000047ab9 */ /* 0x000fe20000000800 */
[----:B------:R-:W-:Y:S01]  /*6eae0*/  LEA.HI.X.SX32 R5, R15, R2, 0x2, P6 ;  /* 0x000000020f057211 */ /* 0x000fe200030f16ff */
[----:B------:R1:W-:Y:S01]  /*6eaf0*/  @P4 STG.E desc[UR8][R6.64], R26 ;  /* 0x0000001a06004986 */ /* 0x0003e2000c101908 */
[C---:B------:R-:W-:Y:S01]  /*6eb00*/  LEA R8, P6, R9.reuse, R0, 0x2 ;  /* 0x0000000009087211 */ /* 0x040fe200078c10ff */
[C---:B------:R-:W-:Y:S01]  /*6eb10*/  VIADD R11, R9.reuse, UR4 ;  /* 0x00000004090b7c36 */ /* 0x040fe20008000000 */
[----:B------:R-:W-:Y:S01]  /*6eb20*/  ULDC UR4, c[0x0][0x248] ;  /* 0x0000920000047ab9 */ /* 0x000fe20000000800 */
[----:B------:R-:W-:Y:S01]  /*6eb30*/  ISETP.LT.AND P4, PT, R12, UR5, !P0 ;  /* 0x000000050c007c0c */ /* 0x000fe2000c781270 */
[----:B------:R-:W-:Y:S01]  /*6eb40*/  ULDC UR5, c[0x0][0x22c] ;  /* 0x00008b0000057ab9 */ /* 0x000fe20000000800 */
[----:B------:R-:W4:Y:S01]  /*6eb50*/  LDL.LU R12, [R1+0x1de8] ;  /* 0x001de800010c7983 */ /* 0x000f220000300800 */
[----:B------:R-:W-:-:S02]  /*6eb60*/  LEA.HI.X.SX32 R9, R9, R2, 0x2, P6 ;  /* 0x0000000209097211 */ /* 0x000fc400030f16ff */
[C---:B------:R-:W-:Y:S01]  /*6eb70*/  IADD3 R13, R11.reuse, UR4, RZ ;  /* 0x000000040b0d7c10 */ /* 0x040fe2000fffe0ff */
[----:B------:R3:W-:Y:S01]  /*6eb80*/  @P3 STG.E desc[UR8][R4.64], R215 ;  /* 0x000000d704003986 */ /* 0x0007e2000c101908 */
[----:B------:R-:W-:Y:S01]  /*6eb90*/  ULDC UR4, c[0x0][0x248] ;  /* 0x0000920000047ab9 */ /* 0x000fe20000000800 */
[----:B-1----:R-:W-:-:S04]  /*6eba0*/  LEA R6, P6, R11, R0, 0x2 ;  /* 0x000000000b067211 */ /* 0x002fc800078c10ff */
[----:B------:R-:W-:Y:S02]  /*6ebb0*/  LEA.HI.X.SX32 R7, R11, R2, 0x2, P6 ;  /* 0x000000020b077211 */ /* 0x000fe400030f16ff */
[----:B------:R-:W-:Y:S01]  /*6ebc0*/  LEA R10, P6, R13, R0, 0x2 ;  /* 0x000000000d0a7211 */ /* 0x000fe200078c10ff */
[----:B------:R-:W-:Y:S01]  /*6ebd0*/  @P2 STG.E desc[UR8][R8.64], R27 ;  /* 0x0000001b08002986 */ /* 0x000fe2000c101908 */
[----:B------:R-:W-:Y:S01]  /*6ebe0*/  ISETP.LT.AND P3, PT, R17, UR5, !P0 ;  /* 0x0000000511007c0c */ /* 0x000fe2000c761270 */
[----:B------:R-:W-:Y:S01]  /*6ebf0*/  ULDC UR5, c[0x0][0x22c] ;  /* 0x00008b0000057ab9 */ /* 0x000fe20000000800 */
[----:B------:R-:W-:Y:S01]  /*6ec00*/  LEA.HI.X.SX32 R11, R13, R2, 0x2, P6 ;  /* 0x000000020d0b7211 */ /* 0x000fe200030f16ff */
[----:B------:R-:W4:Y:S04]  /*6ec10*/  LDL.LU R17, [R1+0x1de0] ;  /* 0x001de00001117983 */ /* 0x000f280000300800 */
[----:B------:R1:W-:Y:S01]  /*6ec20*/  @P1 STG.E desc[UR8][R6.64], R228 ;  /* 0x000000e406001986 */ /* 0x0003e2000c101908 */
[----:B------:R-:W-:Y:S01]  /*6ec30*/  ISETP.LT.AND P2, PT, R18, UR5, !P0 ;  /* 0x0000000512007c0c */ /* 0x000fe2000c741270 */
[----:B------:R-:W-:-:S02]  /*6ec40*/  ULDC UR5, c[0x0][0x22c] ;  /* 0x00008b0000057ab9 */ /* 0x000fc40000000800 */
[----:B------:R4:W-:Y:S04]  /*6ec50*/  @P5 STG.E desc[UR8][R10.64], R192 ;  /* 0x000000c00a005986 */ /* 0x0009e8000c101908 */
[----:B------:R-:W4:Y:S01]  /*6ec60*/  LDL.LU R18, [R1+0x1dd8] ;  /* 0x001dd80001127983 */ /* 0x000f220000300800 */
[----:B---3--:R-:W-:Y:S01]  /*6ec70*/  ISETP.LT.AND P5, PT, R14, UR5, !P0 ;  /* 0x000000050e007c0c */ /* 0x008fe2000c7a1270 */
[----:B------:R-:W-:Y:S02]  /*6ec80*/  VIADD R15, R13, UR4 ;  /* 0x000000040d0f7c36 */ /* 0x000fe40008000000 */
[----:B------:R-:W3:Y:S01]  /*6ec90*/  LDL.LU R14, [R1+0x1dcc] ;  /* 0x001dcc00010e7983 */ /* 0x000ee20000300800 */
[----:B------:R-:W-:Y:S01]  /*6eca0*/  ULDC UR4, c[0x0][0x22c] ;  /* 0x00008b0000047ab9 */ /* 0x000fe20000000800 */
[----:B------:R-:W-:Y:S01]  /*6ecb0*/  ULDC UR5, c[0x0][0x22c] ;  /* 0x00008b0000057ab9 */ /* 0x000fe20000000800 */
[----:B------:R-:W-:-:S02]  /*6ecc0*/  LEA R4, P6, R15, R0, 0x2 ;  /* 0x000000000f047211 */ /* 0x000fc400078c10ff */
[----:B--2---:R-:W-:Y:S01]  /*6ecd0*/  ISETP.LT.AND P1, PT, R16, UR4, !P0 ;  /* 0x0000000410007c0c */ /* 0x004fe2000c721270 */
[----:B------:R-:W-:Y:S01]  /*6ece0*/  ULDC UR4, c[0x0][0x248] ;  /* 0x0000920000047ab9 */ /* 0x000fe20000000800 */
        /* <DEDUP_REMOVED lines=11> */
[C---:B------:R-:W-:Y:S01]  /*6eda0*/  LEA R8, P6, R9.reuse, R0, 0x2 ;  /* 0x0000000009087211 */ /* 0x040fe200078c10ff */
[----:B------:R-:W4:Y:S01]  /*6edb0*/  LDL.LU R16, [R1+0x1db8] ;  /* 0x001db80001107983 */ /* 0x000f220000300800 */
[C---:B------:R-:W-:Y:S01]  /*6edc0*/  IADD3 R11, R9.reuse, UR4, RZ ;  /* 0x00000004090b7c10 */ /* 0x040fe2000fffe0ff */
[----:B------:R-:W-:Y:S01]  /*6edd0*/  ULDC UR4, c[0x0][0x248] ;  /* 0x0000920000047ab9 */ /* 0x000fe20000000800 */
[----:B------:R-:W-:Y:S02]  /*6ede0*/  LEA.HI.X.SX32 R9, R9, R2, 0x2, P6 ;  /* 0x0000000209097211 */ /* 0x000fe400030f16ff */
[C---:B--2---:R-:W-:Y:S01]  /*6edf0*/  LEA R4, P6, R11.reuse, R0, 0x2 ;  /* 0x000000000b047211 */ /* 0x044fe200078c10ff */
[C---:B------:R-:W-:Y:S01]  /*6ee00*/  VIADD R13, R11.reuse, UR4 ;  /* 0x000000040b0d7c36 */ /* 0x040fe20008000000 */
[----:B------:R-:W-:Y:S02]  /*6ee10*/  ULDC UR4, c[0x0][0x248] ;  /* 0x0000920000047ab9 */ /* 0x000fe40000000800 */
[----:B------:R-:W-:Y:S01]  /*6ee20*/  LEA.HI.X.SX32 R5, R11, R2, 0x2, P6 ;  /* 0x000000020b057211 */ /* 0x000fe200030f16ff */
[----:B------:R1:W-:Y:S01]  /*6ee30*/  @P3 STG.E desc[UR8][R6.64], R193 ;  /* 0x000000c106003986 */ /* 0x0003e2000c101908 */
[----:B------:R-:W-:Y:S01]  /*6ee40*/  IADD3 R15, R13, UR4, RZ ;  /* 0x000000040d0f7c10 */ /* 0x000fe2000fffe0ff */
[----:B------:R-:W-:Y:S01]  /*6ee50*/  ULDC UR4, c[0x0][0x22c] ;  /* 0x00008b0000047ab9 */ /* 0x000fe20000000800 */
[----:B------:R-:W-:Y:S01]  /*6ee60*/  ISETP.LT.AND P3, PT, R17, UR5, !P0 ;  /* 0x0000000511007c0c */ /* 0x000fe2000c761270 */
[----:B------:R-:W-:Y:S01]  /*6ee70*/  @P2 STG.E desc[UR8][R8.64], R230 ;  /* 0x000000e608002986 */ /* 0x000fe2000c101908 */
[----:B------:R-:W-:Y:S01]  /*6ee80*/  LEA R10, P6, R13, R0, 0x2 ;  /* 0x000000000d0a7211 */ /* 0x000fe200078c10ff */
[----:B------:R-:W-:-:S02]  /*6ee90*/  ULDC UR5, c[0x0][0x22c] ;  /* 0x00008b0000057ab9 */ /* 0x000fc40000000800 */
[----:B------:R-:W2:Y:S04]  /*6eea0*/  LDL.LU R17, [R1+0x1db4] ;  /* 0x001db40001117983 */ /* 0x000ea80000300800 */
[----:B------:R1:W-:Y:S01]  /*6eeb0*/  @P1 STG.E desc[UR8][R4.64], R194 ;  /* 0x000000c204001986 */ /* 0x0003e2000c101908 */
[----:B---3--:R-:W-:Y:S01]  /*6eec0*/  ISETP.LT.AND P1, PT, R14, UR4, !P0 ;  /* 0x000000040e007c0c */ /* 0x008fe2000c721270 */
[----:B------:R-:W-:Y:S02]  /*6eed0*/  ULDC UR4, c[0x0][0x248] ;  /* 0x0000920000047ab9 */ /* 0x000fe40000000800 */
[----:B------:R-:W3:Y:S01]  /*6eee0*/  LDL.LU R14, [R1+0x1db0] ;  /* 0x001db000010e7983 */ /* 0x000ee20000300800 */
[----:B------:R-:W-:Y:S02]  /*6eef0*/  LEA.HI.X.SX32 R11, R13, R2, 0x2, P6 ;  /* 0x000000020d0b7211 */ /* 0x000fe400030f16ff */
[----:B-1----:R-:W-:-:S02]  /*6ef00*/  LEA R6, P6, R15, R0, 0x2 ;  /* 0x000000000f067211 */ /* 0x002fc400078c10ff */
[----:B------:R-:W-:Y:S01]  /*6ef10*/  ISETP.LT.AND P2, PT, R18, UR5, !P0 ;  /* 0x0000000512007c0c */ /* 0x000fe2000c741270 */
[----:B------:R-:W-:Y:S01]  /*6ef20*/  ULDC UR5, c[0x0][0x22c] ;  /* 0x00008b0000057ab9 */ /* 0x000fe20000000800 */
[C---:B------:R-:W-:Y:S01]  /*6ef30*/  LEA.HI.X.SX32 R7, R15.reuse, R2, 0x2, P6 ;  /* 0x000000020f077211 */ /* 0x040fe200030f16ff */
[----:B------:R1:W-:Y:S01]  /*6ef40*/  @P5 STG.E desc[UR8][R10.64], R231 ;  /* 0x000000e70a005986 */ /* 0x0003e2000c101908 */
[----:B------:R-:W-:Y:S01]  /*6ef50*/  VIADD R15, R15, UR4 ;  /* 0x000000040f0f7c36 */ /* 0x000fe20008000000 */
[----:B------:R-:W-:-:S04]  /*6ef60*/  ULDC UR4, c[0x0][0x248] ;  /* 0x0000920000047ab9 */ /* 0x000fc80000000800 */
[C---:B------:R-:W-:Y:S02]  /*6ef70*/  LEA R4, P6, R15.reuse, R0, 0x2 ;  /* 0x000000000f047211 */ /* 0x040fe400078c10ff */
[----:B----4-:R-:W-:Y:S01]  /*6ef80*/  ISETP.LT.AND P5, PT, R12, UR5, !P0 ;  /* 0x000000050c007c0c */ /* 0x010fe2000c7a1270 */
[----:B------:R-:W-:Y:S01]  /*6ef90*/  ULDC UR5, c[0x0][0x22c] ;  /* 0x00008b0000057ab9 */ /* 0x000fe20000000800 */
[----:B------:R-:W4:Y:S01]  /*6efa0*/  LDL.LU R12, [R1+0x1d98] ;  /* 0x001d9800010c7983 */ /* 0x000f220000300800 */
[C---:B------:R-:W-:Y:S01]  /*6efb0*/  IADD3 R9, R15.reuse, UR4, RZ ;  /* 0x000000040f097c10 */ /* 0x040fe2000fffe0ff */
[----:B------:R-:W-:Y:S01]  /*6efc0*/  ULDC UR4, c[0x0][0x248] ;  /* 0x0000920000047ab9 */ /* 0x000fe20000000800 */
[----:B------:R-:W-:Y:S02]  /*6efd0*/  LEA.HI.X.SX32 R5, R15, R2, 0x2, P6 ;  /* 0x000000020f057211 */ /* 0x000fe400030f16ff */
[C---:B------:R-:W-:Y:S01]  /*6efe0*/  LEA R8, P6, R9.reuse, R0, 0x2 ;  /* 0x0000000009087211 */ /* 0x040fe200078c10ff */
[----:B------:R3:W-:Y:S01]  /*6eff0*/  @P4 STG.E desc[UR8][R6.64], R195 ;  /* 0x000000c306004986 */ /* 0x0007e2000c101908 */
[C---:B-1----:R-:W-:Y:S01]  /*6f000*/  VIADD R11, R9.reuse, UR4 ;  /* 0x00000004090b7c36 */ /* 0x042fe20008000000 */
[----:B------:R-:W-:Y:S01]  /*6f010*/  ISETP.LT.AND P4, PT, R16, UR5, !P0 ;  /* 0x0000000510007c0c */ /* 0x000fe2000c781270 */
[----:B------:R-:W-:Y:S01]  /*6f020*/  ULDC UR5, c[0x0][0x22c] ;  /* 0x00008b0000057ab9 */ /* 0x000fe20000000800 */
[----:B------:R-:W-:Y:S01]  /*6f030*/  LEA.HI.X.SX32 R9, R9, R2, 0x2, P6 ;  /* 0x0000000209097211 */ /* 0x000fe200030f16ff */
[----:B------:R-:W4:Y:S01]  /*6f040*/  LDL.LU R16, [R1+0x1d94] ;  /* 0x001d940001107983 */ /* 0x000f220000300800 */
[----:B------:R-:W-:-:S03]  /*6f050*/  ULDC UR4, c[0x0][0x248] ;  /* 0x0000920000047ab9 */ /* 0x000fc60000000800 */
[----:B------:R1:W-:Y:S04]  /*6f060*/  @P3 STG.E desc[UR8][R4.64], R224 ;  /* 0x000000e004003986 */ /* 0x0003e8000c101908 */
[----:B------:R-:W4:Y:S01]  /*6f070*/  LDL.LU R20, [R1+0x1d90] ;  /* 0x001d900001147983 */ /* 0x000f220000300800 */
[----:B--2---:R-:W-:Y:S01]  /*6f080*/  ISETP.LT.AND P3, PT, R17, UR5, !P0 ;  /* 0x0000000511007c0c */ /* 0x004fe2000c761270 */
[----:B------:R-:W-:Y:S02]  /*6f090*/  ULDC UR5, c[0x0][0x22c] ;  /* 0x00008b0000057ab9 */ /* 0x000fe40000000800 */
[----:B------:R-:W-:Y:S01]  /*6f0a0*/  @P2 STG.E desc[UR8][R8.64], R144 ;  /* 0x0000009008002986 */ /* 0x000fe2000c101908 */
[----:B---3--:R-:W-:Y:S01]  /*6f0b0*/  ISETP.LT.AND P2, PT, R14, UR5, !P0 ;  /* 0x000000050e007c0c */ /* 0x008fe2000c741270 */
[----:B------:R-:W-:-:S02]  /*6f0c0*/  ULDC UR5, c[0x0][0x22c] ;  /* 0x00008b0000057ab9 */ /* 0x000fc40000000800 */
[----:B------:R-:W2:Y:S01]  /*6f0d0*/  LDL.LU R14, [R1+0x1d84] ;  /* 0x001d8400010e7983 */ /* 0x000ea20000300800 */
[C---:B------:R-:W-:Y:S02]  /*6f0e0*/  LEA R6, P6, R11.reuse, R0, 0x2 ;  /* 0x000000000b067211 */ /* 0x040fe400078c10ff */
[C---:B------:R-:W-:Y:S01]  /*6f0f0*/  IADD3 R13, R11.reuse, UR4, RZ ;  /* 0x000000040b0d7c10 */ /* 0x040fe2000fffe0ff */
[----:B------:R-:W-:Y:S01]  /*6f100*/  ULDC UR4, c[0x0][0x248] ;  /* 0x0000920000047ab9 */ /* 0x000fe20000000800 */
[----:B------:R-:W-:Y:S02]  /*6f110*/  LEA.HI.X.SX32 R7, R11, R2, 0x2, P6 ;  /* 0x000000020b077211 */ /* 0x000fe400030f16ff */
[C---:B------:R-:W-:Y:S01]  /*6f120*/  LEA R10, P6, R13.reuse, R0, 0x2 ;  /* 0x000000000d0a7211 */ /* 0x040fe200078c10ff */
[C---:B------:R-:W-:Y:S01]  /*6f130*/  VIADD R15, R13.reuse, UR4 ;  /* 0x000000040d0f7c36 */ /* 0x040fe20008000000 */
[----:B------:R-:W-:Y:S01]  /*6f140*/  ULDC UR4, c[0x0][0x22c] ;  /* 0x00008b0000047ab9 */ /* 0x000fe20000000800 */
[----:B------:R3:W-:Y:S01]  /*6f150*/  @P1 STG.E desc[UR8][R6.64], R225 ;  /* 0x000000e106001986 */ /* 0x0007e2000c101908 */
[----:B------:R-:W-:-:S02]  /*6f160*/  LEA.HI.X.SX32 R11, R13, R2, 0x2, P6 ;  /* 0x000000020d0b7211 */ /* 0x000fc400030f16ff */
[C---:B-1----:R-:W-:Y:S02]  /*6f170*/  LEA R4, P6, R15.reuse, R0, 0x2 ;  /* 0x000000000f047211 */ /* 0x042fe400078c10ff */
[----:B----4-:R-:W-:Y:S01]  /*6f180*/  ISETP.LT.AND P1, PT, R12, UR4, !P0 ;  /* 0x000000040c007c0c */ /* 0x010fe2000c721270 */
[----:B------:R-:W-:Y:S01]  /*6f190*/  ULDC UR4, c[0x0][0x248] ;  /* 0x0000920000047ab9 */ /* 0x000fe20000000800 */
[----:B------:R-:W4:Y:S01]  /*6f1a0*/  LDL.LU R12, [R1+0x1d74] ;  /* 0x001d7400010c7983 */ /* 0x000f220000300800 */
[----:B------:R-:W-:-:S03]  /*6f1b0*/  LEA.HI.X.SX32 R5, R15, R2, 0x2, P6 ;  /* 0x000000020f057211 */ /* 0x000fc600030f16ff */
[----:B------:R-:W4:Y:S01]  /*6f1c0*/  LDL.LU R22, [R1+0x1d70] ;  /* 0x001d700001167983 */ /* 0x000f220000300800 */
[----:B------:R-:W-:Y:S01]  /*6f1d0*/  IADD3 R15, R15, UR4, RZ ;  /* 0x000000040f0f7c10 */ /* 0x000fe2000fffe0ff */
[----:B------:R-:W-:Y:S02]  /*6f1e0*/  ULDC UR4, c[0x0][0x248] ;  /* 0x0000920000047ab9 */ /* 0x000fe40000000800 */
[----:B------:R-:W-:Y:S01]  /*6f1f0*/  @P5 STG.E desc[UR8][R10.64], R145 ;  /* 0x000000910a005986 */ /* 0x000fe2000c101908 */
[C---:B---3--:R-:W-:Y:S02]  /*6f200*/  LEA R6, P6, R15.reuse, R0, 0x2 ;  /* 0x000000000f067211 */ /* 0x048fe400078c10ff */
[----:B------:R-:W-:Y:S01]  /*6f210*/  ISETP.LT.AND P5, PT, R16, UR5, !P0 ;  /* 0x0000000510007c0c */ /* 0x000fe2000c7a1270 */
[----:B------:R-:W-:Y:S01]  /*6f220*/  ULDC UR5, c[0x0][0x22c] ;  /* 0x00008b0000057ab9 */ /* 0x000fe20000000800 */
[----:B------:R-:W-:Y:S01]  /*6f230*/  LEA.HI.X.SX32 R7, R15, R2, 0x2, P6 ;  /* 0x000000020f077211 */ /* 0x000fe200030f16ff */
[----:B------:R-:W3:Y:S04]  /*6f240*/  LDL.LU R21, [R1+0x1d68] ;  /* 0x001d680001157983 */ /* 0x000ee80000300800 */
[----:B------:R1:W-:Y:S01]  /*6f250*/  @P4 STG.E desc[UR8][R4.64], R226 ;  /* 0x000000e204004986 */ /* 0x0003e2000c101908 */
[----:B------:R-:W-:Y:S01]  /*6f260*/  ISETP.LT.AND P4, PT, R20, UR5, !P0 ;  /* 0x0000000514007c0c */ /* 0x000fe2000c781270 */
[----:B------:R-:W-:-:S02]  /*6f270*/  ULDC UR5, c[0x0][0x22c] ;  /* 0x00008b0000057ab9 */ /* 0x000fc40000000800 */
[----:B------:R-:W3:Y:S04]  /*6f280*/  LDL.LU R20, [R1+0x1d5c] ;  /* 0x001d5c0001147983 */ /* 0x000ee80000300800 */
[----:B------:R1:W-:Y:S04]  /*6f290*/  @P3 STG.E desc[UR8][R6.64], R146 ;  /* 0x0000009206003986 */ /* 0x0003e8000c101908 */
[----:B------:R-:W3:Y:S01]  /*6f2a0*/  LDS.128 R16, [R3] ;  /* 0x0000000003107984 */ /* 0x000ee20000000c00 */
[----:B--2---:R-:W-:Y:S01]  /*6f2b0*/  ISETP.LT.AND P3, PT, R14, UR5, !P0 ;  /* 0x000000050e007c0c */ /* 0x004fe2000c761270 */
[----:B------:R-:W-:-:S02]  /*6f2c0*/  VIADD R9, R15, UR4 ;  /* 0x000000040f097c36 */ /* 0x000fc40008000000 */
[----:B------:R-:W2:Y:S01]  /*6f2d0*/  LDL.LU R14, [R1+0x1d50] ;  /* 0x001d5000010e7983 */ /* 0x000ea20000300800 */
[----:B------:R-:W-:Y:S01]  /*6f2e0*/  ULDC UR4, c[0x0][0x248] ;  /* 0x0000920000047ab9 */ /* 0x000fe20000000800 */
[----:B------:R-:W-:Y:S01]  /*6f2f0*/  ULDC UR5, c[0x0][0x22c] ;  /* 0x00008b0000057ab9 */ /* 0x000fe20000000800 */
[C---:B------:R-:W-:Y:S02]  /*6f300*/  LEA R8, P6, R9.reuse, R0, 0x2 ;  /* 0x0000000009087211 */ /* 0x040fe400078c10ff */
[C---:B-1----:R-:W-:Y:S01]  /*6f310*/  IADD3 R5, R9.reuse, UR4, RZ ;  /* 0x0000000409057c10 */ /* 0x042fe2000fffe0ff */
        /* <DEDUP_REMOVED lines=8> */
[----:B------:R-:W-:Y:S01]  /*6f3a0*/  @P2 STG.E desc[UR8][R8.64], R227 ;  /* 0x000000e308002986 */ /* 0x000fe2000c101908 */
[----:B------:R-:W-:Y:S01]  /*6f3b0*/  LEA.HI.X.SX32 R11, R11, R2, 0x2, P6 ;  /* 0x000000020b0b7211 */ /* 0x000fe200030f16ff */
[----:B------:R-:W-:Y:S01]  /*6f3c0*/  ULDC UR4, c[0x0][0x22c] ;  /* 0x00008b0000047ab9 */ /* 0x000fe20000000800 */
[C---:B------:R-:W-:Y:S01]  /*6f3d0*/  LEA R6, P6, R13.reuse, R0, 0x2 ;  /* 0x000000000d067211 */ /* 0x040fe200078c10ff */
[----:B------:R1:W-:Y:S01]  /*6f3e0*/  @P1 STG.E desc[UR8][R4.64], R147 ;  /* 0x0000009304001986 */ /* 0x0003e2000c101908 */
[----:B----4-:R-:W-:Y:S01]  /*6f3f0*/  ISETP.LT.AND P1, PT, R22, UR4, !P0 ;  /* 0x0000000416007c0c */ /* 0x010fe2000c721270 */
[----:B------:R-:W-:Y:S01]  /*6f400*/  ULDC UR4, c[0x0][0x248] ;  /* 0x0000920000047ab9 */ /* 0x000fe20000000800 */
[C---:B------:R-:W-:Y:S01]  /*6f410*/  LEA.HI.X.SX32 R7, R13.reuse, R2, 0x2, P6 ;  /* 0x000000020d077211 */ /* 0x040fe200030f16ff */
[----:B------:R-:W-:Y:S01]  /*6f420*/  VIADD R13, R13, UR4 ;  /* 0x000000040d0d7c36 */ /* 0x000fe20008000000 */
[----:B------:R-:W-:Y:S01]  /*6f430*/  ISETP.LT.AND P2, PT, R12, UR5, !P0 ;  /* 0x000000050c007c0c */ /* 0x000fe2000c741270 */
[----:B------:R-:W-:Y:S01]  /*6f440*/  ULDC UR5, c[0x0][0x22c] ;  /* 0x00008b0000057ab9 */ /* 0x000fe20000000800 */
[----:B------:R-:W4:Y:S01]  /*6f450*/  LDL.LU R12, [R1+0x1d48] ;  /* 0x001d4800010c7983 */ /* 0x000f220000300800 */
[----:B------:R-:W-:-:S03]  /*6f460*/  ULDC UR4, c[0x0][0x248] ;  /* 0x0000920000047ab9 */ /* 0x000fc60000000800 */
[----:B------:R-:W-:Y:S01]  /*6f470*/  @P5 STG.E desc[UR8][R10.64], R232 ;  /* 0x000000e80a005986 */ /* 0x000fe2000c101908 */
[----:B-1----:R-:W-:Y:S02]  /*6f480*/  LEA R4, P6, R13, R0, 0x2 ;  /* 0x000000000d047211 */ /* 0x002fe400078c10ff */
[----:B---3--:R-:W-:Y:S01]  /*6f490*/  ISETP.LT.AND P5, PT, R21, UR5, !P0 ;  /* 0x0000000515007c0c */ /* 0x008fe2000c7a1270 */
[----:B------:R-:W3:Y:S01]  /*6f4a0*/  LDL.LU R24, [R1+0x1d38] ;  /* 0x001d380001187983 */ /* 0x000ee20000300800 */
[----:B------:R-:W-:Y:S01]  /*6f4b0*/  LEA.HI.X.SX32 R5, R13, R2, 0x2, P6 ;  /* 0x000000020d057211 */ /* 0x000fe200030f16ff */
[----:B------:R-:W-:Y:S02]  /*6f4c0*/  ULDC UR5, c[0x0][0x22c] ;  /* 0x00008b0000057ab9 */ /* 0x000fe40000000800 */
[----:B------:R1:W-:Y:S01]  /*6f4d0*/  @P4 STG.E desc[UR8][R6.64], R16 ;  /* 0x0000001006004986 */ /* 0x0003e2000c101908 */
[----:B------:R-:W-:Y:S01]  /*6f4e0*/  ISETP.LT.AND P4, PT, R20, UR5, !P0 ;  /* 0x0000000514007c0c */ /* 0x000fe2000c781270 */
[----:B------:R-:W-:-:S02]  /*6f4f0*/  ULDC UR5, c[0x0][0x22c] ;  /* 0x00008b0000057ab9 */ /* 0x000fc40000000800 */
[----:B------:R2:W-:Y:S01]  /*6f500*/  @P3 STG.E desc[UR8][R4.64], R233 ;  /* 0x000000e904003986 */ /* 0x0005e2000c101908 */
[----:B------:R-:W-:Y:S01]  /*6f510*/  IADD3 R9, R13, UR4, RZ ;  /* 0x000000040d097c10 */ /* 0x000fe2000fffe0ff */
[----:B------:R-:W-:Y:S02]  /*6f520*/  ULDC UR4, c[0x0][0x248] ;  /* 0x0000920000047ab9 */ /* 0x000fe40000000800 */
[----:B------:R3:W3:Y:S04]  /*6f530*/  LDS.128 R20, [R3+0x400] ;  /* 0x0004000003147984 */ /* 0x0006e80000000c00 */
[----:B-1----:R-:W3:Y:S01]  /*6f540*/  LDL.LU R16, [R1+0x1d34] ;  /* 0x001d340001107983 */ /* 0x002ee20000300800 */
[----:B--2---:R-:W-:Y:S01]  /*6f550*/  ISETP.LT.AND P3, PT, R14, UR5, !P0 ;  /* 0x000000050e007c0c */ /* 0x004fe2000c761270 */
[----:B------:R-:W-:-:S02]  /*6f560*/  VIADD R11, R9, UR4 ;  /* 0x00000004090b7c36 */ /* 0x000fc40008000000 */
[----:B------:R-:W2:Y:S01]  /*6f570*/  LDL.LU R14, [R1+0x1d30] ;  /* 0x001d3000010e7983 */ /* 0x000ea20000300800 */
[C---:B------:R-:W-:Y:S01]  /*6f580*/  LEA R8, P6, R9.reuse, R0, 0x2 ;  /* 0x0000000009087211 */ /* 0x040fe200078c10ff */
[----:B------:R-:W-:Y:S01]  /*6f590*/  ULDC UR4, c[0x0][0x248] ;  /* 0x0000920000047ab9 */ /* 0x000fe20000000800 */
[----:B------:R-:W-:Y:S01]  /*6f5a0*/  ULDC UR5, c[0x0][0x22c] ;  /* 0x00008b0000057ab9 */ /* 0x000fe20000000800 */
[----:B------:R-:W2:Y:S01]  /*6f5b0*/  LDL.LU R15, [R1+0x1d2c] ;  /* 0x001d2c00010f7983 */ /* 0x000ea20000300800 */
[----:B------:R-:W-:Y:S02]  /*6f5c0*/  LEA.HI.X.SX32 R9, R9, R2, 0x2, P6 ;  /* 0x0000000209097211 */ /* 0x000fe400030f16ff */
[C---:B------:R-:W-:Y:S02]  /*6f5d0*/  LEA R6, P6, R11.reuse, R0, 0x2 ;  /* 0x000000000b067211 */ /* 0x040fe400078c10ff */
[C---:B------:R-:W-:Y:S01]  /*6f5e0*/  IADD3 R13, R11.reuse, UR4, RZ ;  /* 0x000000040b0d7c10 */ /* 0x040fe2000fffe0ff */
[----:B------:R-:W-:Y:S01]  /*6f5f0*/  ULDC UR4, c[0x0][0x248] ;  /* 0x0000920000047ab9 */ /* 0x000fe20000000800 */
[----:B------:R-:W-:-:S02]  /*6f600*/  LEA.HI.X.SX32 R7, R11, R2, 0x2, P6 ;  /* 0x000000020b077211 */ /* 0x000fc400030f16ff */
[C---:B------:R-:W-:Y:S01]  /*6f610*/  LEA R10, P6, R13.reuse, R0, 0x2 ;  /* 0x000000000d0a7211 */ /* 0x040fe200078c10ff */
[----:B------:R-:W-:Y:S03]  /*6f620*/  @P2 STG.E desc[UR8][R8.64], R17 ;  /* 0x0000001108002986 */ /* 0x000fe6000c101908 */
[C---:B------:R-:W-:Y:S01]  /*6f630*/  LEA.HI.X.SX32 R11, R13.reuse, R2, 0x2, P6 ;  /* 0x000000020d0b7211 */ /* 0x040fe200030f16ff */
[----:B------:R-:W-:Y:S01]  /*6f640*/  VIADD R13, R13, UR4 ;  /* 0x000000040d0d7c36 */ /* 0x000fe20008000000 */
[----:B------:R1:W-:Y:S01]  /*6f650*/  @P1 STG.E desc[UR8][R6.64], R234 ;  /* 0x000000ea06001986 */ /* 0x0003e2000c101908 */
[----:B------:R-:W-:-:S03]  /*6f660*/  ULDC UR4, c[0x0][0x248] ;  /* 0x0000920000047ab9 */ /* 0x000fc60000000800 */
[C---:B------:R-:W-:Y:S02]  /*6f670*/  LEA R4, P6, R13.reuse, R0, 0x2 ;  /* 0x000000000d047211 */ /* 0x040fe400078c10ff */
[----:B----4-:R-:W-:Y:S01]  /*6f680*/  ISETP.LT.AND P2, PT, R12, UR5, !P0 ;  /* 0x000000050c007c0c */ /* 0x010fe2000c741270 */
[----:B------:R-:W-:Y:S01]  /*6f690*/  ULDC UR5, c[0x0][0x22c] ;  /* 0x00008b0000057ab9 */ /* 0x000fe20000000800 */
[----:B------:R-:W4:Y:S01]  /*6f6a0*/  LDL.LU R12, [R1+0x1d28] ;  /* 0x001d2800010c7983 */ /* 0x000f220000300800 */
[----:B------:R-:W-:-:S03]  /*6f6b0*/  LEA.HI.X.SX32 R5, R13, R2, 0x2, P6 ;  /* 0x000000020d057211 */ /* 0x000fc600030f16ff */
[----:B------:R1:W-:Y:S01]  /*6f6c0*/  @P5 STG.E desc[UR8][R10.64], R18 ;  /* 0x000000120a005986 */ /* 0x0003e2000c101908 */
[----:B---3--:R-:W-:Y:S01]  /*6f6d0*/  ISETP.LT.AND P1, PT, R24, UR5, !P0 ;  /* 0x0000000518007c0c */ /* 0x008fe2000c721270 */
[----:B------:R-:W-:Y:S02]  /*6f6e0*/  ULDC UR5, c[0x0][0x22c] ;  /* 0x00008b0000057ab9 */ /* 0x000fe40000000800 */
[----:B------:R-:W-:Y:S01]  /*6f6f0*/  @P4 STG.E desc[UR8][R4.64], R235 ;  /* 0x000000eb04004986 */ /* 0x000fe2000c101908 */
[----:B------:R-:W-:Y:S01]  /*6f700*/  ISETP.LT.AND P5, PT, R16, UR5, !P0 ;  /* 0x0000000510007c0c */ /* 0x000fe2000c7a1270 */
[----:B------:R-:W-:Y:S02]  /*6f710*/  ULDC UR5, c[0x0][0x22c] ;  /* 0x00008b0000057ab9 */ /* 0x000fe40000000800 */
[----:B--2---:R-:W-:Y:S01]  /*6f720*/  ISETP.LT.AND P4, PT, R14, UR5, !P0 ;  /* 0x000000050e007c0c */ /* 0x004fe2000c781270 */
[----:B------:R-:W-:Y:S01]  /*6f730*/  ULDC UR5, c[0x0][0x22c] ;  /* 0x00008b0000057ab9 */ /* 0x000fe20000000800 */
[----:B------:R-:W2:Y:S04]  /*6f740*/  LDL.LU R14, [R1+0x1d24] ;  /* 0x001d2400010e7983 */ /* 0x000ea80000300800 */
        /* <DEDUP_REMOVED lines=10> */
[----:B------:R-:W-:-:S02]  /*6f7f0*/  LEA.HI.X.SX32 R9, R9, R2, 0x2, P6 ;  /* 0x0000000209097211 */ /* 0x000fc400030f16ff */
[----:B------:R-:W-:-:S04]  /*6f800*/  LEA R10, P6, R3, R0, 0x2 ;  /* 0x00000000030a7211 */ /* 0x000fc800078c10ff */
[C---:B------:R-:W-:Y:S01]  /*6f810*/  LEA.HI.X.SX32 R11, R3.reuse, R2, 0x2, P6 ;  /* 0x00000002030b7211 */ /* 0x040fe200030f16ff */
[----:B------:R-:W-:Y:S01]  /*6f820*/  VIADD R3, R3, UR4 ;  /* 0x0000000403037c36 */ /* 0x000fe20008000000 */
[----:B------:R-:W-:Y:S01]  /*6f830*/  ULDC UR4, c[0x0][0x248] ;  /* 0x0000920000047ab9 */ /* 0x000fe20000000800 */
[----:B------:R1:W-:Y:S01]  /*6f840*/  @P3 STG.E desc[UR8][R6.64], R19 ;  /* 0x0000001306003986 */ /* 0x0003e2000c101908 */
[----:B------:R-:W-:Y:S01]  /*6f850*/  ISETP.LT.AND P3, PT, R15, UR5, !P0 ;  /* 0x000000050f007c0c */ /* 0x000fe2000c761270 */
[----:B------:R-:W-:Y:S02]  /*6f860*/  ULDC UR5, c[0x0][0x22c] ;  /* 0x00008b0000057ab9 */ /* 0x000fe40000000800 */
[----:B------:R1:W-:Y:S01]  /*6f870*/  @P2 STG.E desc[UR8][R8.64], R236 ;  /* 0x000000ec08002986 */ /* 0x0003e2000c101908 */
[----:B----4-:R-:W-:Y:S01]  /*6f880*/  ISETP.LT.AND P2, PT, R12, UR5, !P0 ;  /* 0x000000050c007c0c */ /* 0x010fe2000c741270 */
[----:B------:R-:W-:Y:S01]  /*6f890*/  ULDC UR5, c[0x0][0x248] ;  /* 0x0000920000057ab9 */ /* 0x000fe20000000800 */
[----:B-1----:R-:W-:Y:S01]  /*6f8a0*/  IADD3 R7, R3, UR4, RZ ;  /* 0x0000000403077c10 */ /* 0x002fe2000fffe0ff */
[----:B------:R-:W-:-:S04]  /*6f8b0*/  ULDC UR4, c[0x0][0x248] ;  /* 0x0000920000047ab9 */ /* 0x000fc80000000800 */
[----:B------:R-:W-:Y:S01]  /*6f8c0*/  VIADD R9, R7, UR4 ;  /* 0x0000000407097c36 */ /* 0x000fe20008000000 */
[-C--:B------:R-:W-:Y:S01]  /*6f8d0*/  LEA R4, P6, R3, R0.reuse, 0x2 ;  /* 0x0000000003047211 */ /* 0x080fe200078c10ff */
[----:B------:R1:W-:Y:S01]  /*6f8e0*/  @P1 STG.E desc[UR8][R10.64], R20 ;  /* 0x000000140a001986 */ /* 0x0003e2000c101908 */
[----:B------:R-:W-:Y:S01]  /*6f8f0*/  LEA R6, P1, R7, R0, 0x2 ;  /* 0x0000000007067211 */ /* 0x000fe200078210ff */
[----:B------:R-:W-:Y:S01]  /*6f900*/  ULDC UR4, c[0x0][0x248] ;  /* 0x0000920000047ab9 */ /* 0x000fe20000000800 */
[----:B------:R-:W-:Y:S02]  /*6f910*/  IADD3 R13, R9, UR5, RZ ;  /* 0x00000005090d7c10 */ /* 0x000fe4000fffe0ff */
[-C--:B------:R-:W-:Y:S02]  /*6f920*/  LEA.HI.X.SX32 R5, R3, R2.reuse, 0x2, P6 ;  /* 0x0000000203057211 */ /* 0x080fe400030f16ff */
[----:B------:R-:W-:Y:S01]  /*6f930*/  LEA.HI.X.SX32 R7, R7, R2, 0x2, P1 ;  /* 0x0000000207077211 */ /* 0x000fe200008f16ff */
[C---:B------:R-:W-:Y:S01]  /*6f940*/  VIADD R3, R13.reuse, UR6 ;  /* 0x000000060d037c36 */ /* 0x040fe20008000000 */
[----:B-1----:R-:W-:-:S04]  /*6f950*/  LEA R10, P1, R13, R0, 0x2 ;  /* 0x000000000d0a7211 */ /* 0x002fc800078210ff */
[----:B------:R-:W-:Y:S01]  /*6f960*/  IADD3 R15, R3, UR4, RZ ;  /* 0x00000004030f7c10 */ /* 0x000fe2000fffe0ff */
[----:B------:R-:W-:Y:S01]  /*6f970*/  ULDC UR4, c[0x0][0x22c] ;  /* 0x00008b0000047ab9 */ /* 0x000fe20000000800 */
[----:B------:R-:W-:Y:S02]  /*6f980*/  LEA R8, P6, R9, R0, 0x2 ;  /* 0x0000000009087211 */ /* 0x000fe400078c10ff */
[-C--:B------:R-:W-:Y:S02]  /*6f990*/  LEA.HI.X.SX32 R11, R13, R2.reuse, 0x2, P1 ;  /* 0x000000020d0b7211 */ /* 0x080fe400008f16ff */
[----:B------:R-:W-:Y:S02]  /*6f9a0*/  LEA.HI.X.SX32 R9, R9, R2, 0x2, P6 ;  /* 0x0000000209097211 */ /* 0x000fe400030f16ff */
[C---:B------:R-:W-:Y:S01]  /*6f9b0*/  LEA R12, P6, R3.reuse, R0, 0x2 ;  /* 0x00000000030c7211 */ /* 0x040fe200078c10ff */
[----:B------:R1:W-:Y:S03]  /*6f9c0*/  @P5 STG.E desc[UR8][R4.64], R237 ;  /* 0x000000ed04005986 */ /* 0x0003e6000c101908 */
[----:B------:R-:W-:Y:S01]  /*6f9d0*/  LEA.HI.X.SX32 R13, R3, R2, 0x2, P6 ;  /* 0x00000002030d7211 */ /* 0x000fe200030f16ff */
[----:B------:R1:W-:Y:S04]  /*6f9e0*/  @P4 STG.E desc[UR8][R6.64], R21 ;  /* 0x0000001506004986 */ /* 0x0003e8000c101908 */
[----:B------:R1:W-:Y:S04]  /*6f9f0*/  @P3 STG.E desc[UR8][R8.64], R238 ;  /* 0x000000ee08003986 */ /* 0x0003e8000c101908 */
[----:B------:R1:W-:Y:S01]  /*6fa00*/  @P2 STG.E desc[UR8][R10.64], R22 ;  /* 0x000000160a002986 */ /* 0x0003e2000c101908 */
[----:B--2---:R-:W-:-:S02]  /*6fa10*/  ISETP.LT.AND P1, PT, R14, UR7, !P0 ;  /* 0x000000070e007c0c */ /* 0x004fc4000c721270 */
[----:B---3--:R-:W-:Y:S02]  /*6fa20*/  ISETP.LT.AND P0, PT, R16, UR4, !P0 ;  /* 0x0000000410007c0c */ /* 0x008fe4000c701270 */
[----:B------:R-:W-:-:S04]  /*6fa30*/  LEA R14, P6, R15, R0, 0x2 ;  /* 0x000000000f0e7211 */ /* 0x000fc800078c10ff */
[----:B------:R-:W-:-:S05]  /*6fa40*/  LEA.HI.X.SX32 R15, R15, R2, 0x2, P6 ;  /* 0x000000020f0f7211 */ /* 0x000fca00030f16ff */
[----:B------:R1:W-:Y:S02]  /*6fa50*/  @P1 STG.E desc[UR8][R12.64], R239 ;  /* 0x000000ef0c001986 */ /* 0x0003e4000c101908 */
[----:B------:R-:W-:Y:S05]  /*6fa60*/  @!P0 EXIT ;  /* 0x000000000000894d */ /* 0x000fea0003800000 */
[----:B------:R-:W-:Y:S01]  /*6fa70*/  STG.E desc[UR8][R14.64], R23 ;  /* 0x000000170e007986 */ /* 0x000fe2000c101908 */
[----:B------:R-:W-:Y:S05]  /*6fa80*/  EXIT ;  /* 0x000000000000794d */ /* 0x000fea0003800000 */
.L_x_2:
[----:B------:R-:W-:-:S00]  /*6fa90*/  BRA `(.L_x_2) ;  /* 0xfffffffc00fc7947 */ /* 0x000fc0000383ffff */
[----:B------:R-:W-:-:S00]  /*6faa0*/  NOP ;  /* 0x0000000000007918 */ /* 0x000fc00000000000 */
        /* <DEDUP_REMOVED lines=13> */
.L_x_3:


//--------------------- .nv.shared.matmul_kernel  --------------------------
	.section	.nv.shared.matmul_kernel,"aw",@nobits
	.sectionflags	@""
	.align	16
	.zero		1024


//--------------------- .nv.shared.reserved.0     --------------------------
	.section	.nv.shared.reserved.0,"aw",@nobits
	.weak		__nv_reservedSMEM_offset_0_alias
	.size		__nv_reservedSMEM_offset_0_alias, 0, 0
	.other		__nv_reservedSMEM_offset_0_alias,@"STO_CUDA_RESERVED_SHARED STV_DEFAULT"
__nv_reservedSMEM_offset_0_alias:
	.zero		0


//--------------------- .nv.constant0.matmul_kernel --------------------------
	.section	.nv.constant0.matmul_kernel,"a",@progbits
	.sectionflags	@""
	.align	4
.nv.constant0.matmul_kernel:
	.zero		608


//--------------------- SYMBOLS --------------------------

	.type		.nv.reservedSmem.offset0,@object
	.size		.nv.reservedSmem.offset0,0x4
